	.target	sm_103a

	.elftype	@"ET_EXEC"


//--------------------- .note.nv.tkinfo           --------------------------
	.section	.note.nv.tkinfo,"",@"SHT_NOTE"
	.sectionflags	@"SHF_NOTE_NV_TKINFO"
	.tkinfo
        /*0018*/ 	.word	0x00000002
        /*0030*/ 	.string	""
        /*0030*/ 	.string	"ptxas"
        /*0030*/ 	.string	"Cuda compilation tools, release 13.0, V13.0.88"
        /*0030*/ 	.string	"Build cuda_13.0.r13.0/compiler.36424714_0"
        /*0030*/ 	.string	"-arch sm_103a -m 64 "



//--------------------- .note.nv.cuinfo           --------------------------
	.section	.note.nv.cuinfo,"",@"SHT_NOTE"
	.sectionflags	@"SHF_NOTE_NV_CUINFO"
        /*0018*/ 	.short	0x0002
        /*001a*/ 	.short	0x0067
        /*001c*/ 	.short	0x0082
	.zero		2


//--------------------- .nv.info                  --------------------------
	.section	.nv.info,"",@"SHT_CUDA_INFO"
	.align	4


	//----- nvinfo : EIATTR_REGCOUNT
	.align		4
        /*0000*/ 	.byte	0x04, 0x2f
        /*0002*/ 	.short	(.L_12 - .L_11)
	.align		4
.L_11:
        /*0004*/ 	.word	index@(_ZN7cutlass13device_kernelIN5flash22FlashAttnBwdPreprocessIN4cute5tupleIJNS3_1CILi64EEENS5_ILi192EEEEEENS_10bfloat16_tEfNS_4arch4Sm80ELb1ELb1EEEEEvNT_6ParamsE)
        /*0008*/ 	.word	0x0000005a


	//----- nvinfo : EIATTR_FRAME_SIZE
	.align		4
.L_12:
        /*000c*/ 	.byte	0x04, 0x11
        /*000e*/ 	.short	(.L_14 - .L_13)
	.align		4
.L_13:
        /*0010*/ 	.word	index@(_ZN7cutlass13device_kernelIN5flash22FlashAttnBwdPreprocessIN4cute5tupleIJNS3_1CILi64EEENS5_ILi192EEEEEENS_10bfloat16_tEfNS_4arch4Sm80ELb1ELb1EEEEEvNT_6ParamsE)
        /*0014*/ 	.word	0x00000000


	//----- nvinfo : EIATTR_REGCOUNT
	.align		4
.L_14:
        /*0018*/ 	.byte	0x04, 0x2f
        /*001a*/ 	.short	(.L_16 - .L_15)
	.align		4
.L_15:
        /*001c*/ 	.word	index@(_ZN7cutlass13device_kernelIN5flash19enable_sm80_to_sm89INS1_16FlashAttnBwdSm80INS1_25CollectiveMainloopBwdSm80ILi2ELi1EN4cute5tupleIJNS5_1CILi64EEENS7_ILi80EEENS7_ILi192EEEEEENS_10bfloat16_tEfNS_4arch4Sm80ELb1ELb0ELb1ELb1ELb1ELb0ELb1ELb0ELi2ELi4ELi2ELi2ELb0EEENS1_24CollectiveEpilogueBwdGQAISB_fSE_Li256ELb1ELb1EEENS1_25SingleTileBwdLPTSchedulerILb1ELi80ELb1EEEEEEEEEvNT_6ParamsE)
        /*0020*/ 	.word	0x00000004


	//----- nvinfo : EIATTR_FRAME_SIZE
	.align		4
.L_16:
        /*0024*/ 	.byte	0x04, 0x11
        /*0026*/ 	.short	(.L_18 - .L_17)
	.align		4
.L_17:
        /*0028*/ 	.word	index@(_ZN7cutlass13device_kernelIN5flash19enable_sm80_to_sm89INS1_16FlashAttnBwdSm80INS1_25CollectiveMainloopBwdSm80ILi2ELi1EN4cute5tupleIJNS5_1CILi64EEENS7_ILi80EEENS7_ILi192EEEEEENS_10bfloat16_tEfNS_4arch4Sm80ELb1ELb0ELb1ELb1ELb1ELb0ELb1ELb0ELi2ELi4ELi2ELi2ELb0EEENS1_24CollectiveEpilogueBwdGQAISB_fSE_Li256ELb1ELb1EEENS1_25SingleTileBwdLPTSchedulerILb1ELi80ELb1EEEEEEEEEvNT_6ParamsE)
        /*002c*/ 	.word	0x00000000


	//----- nvinfo : EIATTR_REGCOUNT
	.align		4
.L_18:
        /*0030*/ 	.byte	0x04, 0x2f
        /*0032*/ 	.short	(.L_20 - .L_19)
	.align		4
.L_19:
        /*0034*/ 	.word	index@(_ZN7cutlass13device_kernelIN5flash32FlashAttnBwdPostprocessConvertdQIN4cute5tupleIJNS3_1CILi64EEENS5_ILi192EEEEEENS_10bfloat16_tEfNS_4arch4Sm80ELi256ENS3_8TiledMMAINS3_8MMA_AtomIJNS3_30SM80_16x8x16_F32BF16BF16F32_TNEEEENS3_6LayoutINS4_IJNS5_ILi2EEENS5_ILi4EEENS5_ILi1EEEEEENS4_IJSJ_SH_NS5_ILi0EEEEEEEENS4_IJNS5_ILi32EEES6_NS5_ILi16EEEEEEEELb0EEEEEvNT_6ParamsE)
        /*0038*/ 	.word	0x0000003e


	//----- nvinfo : EIATTR_FRAME_SIZE
	.align		4
.L_20:
        /*003c*/ 	.byte	0x04, 0x11
        /*003e*/ 	.short	(.L_22 - .L_21)
	.align		4
.L_21:
        /*0040*/ 	.word	index@(_ZN7cutlass13device_kernelIN5flash32FlashAttnBwdPostprocessConvertdQIN4cute5tupleIJNS3_1CILi64EEENS5_ILi192EEEEEENS_10bfloat16_tEfNS_4arch4Sm80ELi256ENS3_8TiledMMAINS3_8MMA_AtomIJNS3_30SM80_16x8x16_F32BF16BF16F32_TNEEEENS3_6LayoutINS4_IJNS5_ILi2EEENS5_ILi4EEENS5_ILi1EEEEEENS4_IJSJ_SH_NS5_ILi0EEEEEEEENS4_IJNS5_ILi32EEES6_NS5_ILi16EEEEEEEELb0EEEEEvNT_6ParamsE)
        /*0044*/ 	.word	0x00000000


	//----- nvinfo : EIATTR_REGCOUNT
	.align		4
.L_22:
        /*0048*/ 	.byte	0x04, 0x2f
        /*004a*/ 	.short	(.L_24 - .L_23)
	.align		4
.L_23:
        /*004c*/ 	.word	index@(_ZN7cutlass13device_kernelIN5flash32FlashAttnBwdPostprocessConvertdQIN4cute5tupleIJNS3_1CILi80EEENS5_ILi192EEEEEENS_10bfloat16_tEfNS_4arch4Sm80ELi256ENS3_8TiledMMAINS3_8MMA_AtomIJNS3_30SM80_16x8x16_F32BF16BF16F32_TNEEEENS3_6LayoutINS4_IJNS5_ILi4EEENS5_ILi2EEENS5_ILi1EEEEEENS4_IJSJ_SH_NS5_ILi0EEEEEEEENS4_IJNS5_ILi64EEENS5_ILi16EEESP_EEEEELb1EEEEEvNT_6ParamsE)
        /*0050*/ 	.word	0x00000048


	//----- nvinfo : EIATTR_FRAME_SIZE
	.align		4
.L_24:
        /*0054*/ 	.byte	0x04, 0x11
        /*0056*/ 	.short	(.L_26 - .L_25)
	.align		4
.L_25:
        /*0058*/ 	.word	index@(_ZN7cutlass13device_kernelIN5flash32FlashAttnBwdPostprocessConvertdQIN4cute5tupleIJNS3_1CILi80EEENS5_ILi192EEEEEENS_10bfloat16_tEfNS_4arch4Sm80ELi256ENS3_8TiledMMAINS3_8MMA_AtomIJNS3_30SM80_16x8x16_F32BF16BF16F32_TNEEEENS3_6LayoutINS4_IJNS5_ILi4EEENS5_ILi2EEENS5_ILi1EEEEEENS4_IJSJ_SH_NS5_ILi0EEEEEEEENS4_IJNS5_ILi64EEENS5_ILi16EEESP_EEEEELb1EEEEEvNT_6ParamsE)
        /*005c*/ 	.word	0x00000000


	//----- nvinfo : EIATTR_REGCOUNT
	.align		4
.L_26:
        /*0060*/ 	.byte	0x04, 0x2f
        /*0062*/ 	.short	(.L_28 - .L_27)
	.align		4
.L_27:
        /*0064*/ 	.word	index@(_ZN7cutlass13device_kernelIN5flash19enable_sm80_to_sm89INS1_16FlashAttnBwdSm80INS1_25CollectiveMainloopBwdSm80ILi2ELi1EN4cute5tupleIJNS5_1CILi64EEENS7_ILi80EEENS7_ILi192EEEEEENS_10bfloat16_tEfNS_4arch4Sm80ELb1ELb0ELb1ELb1ELb0ELb0ELb1ELb0ELi2ELi4ELi2ELi2ELb0EEENS1_24CollectiveEpilogueBwdGQAISB_fSE_Li256ELb1ELb0EEENS1_25SingleTileBwdLPTSchedulerILb1ELi80ELb0EEEEEEEEEvNT_6ParamsE)
        /*0068*/ 	.word	0x00000004


	//----- nvinfo : EIATTR_FRAME_SIZE
	.align		4
.L_28:
        /*006c*/ 	.byte	0x04, 0x11
        /*006e*/ 	.short	(.L_30 - .L_29)
	.align		4
.L_29:
        /*0070*/ 	.word	index@(_ZN7cutlass13device_kernelIN5flash19enable_sm80_to_sm89INS1_16FlashAttnBwdSm80INS1_25CollectiveMainloopBwdSm80ILi2ELi1EN4cute5tupleIJNS5_1CILi64EEENS7_ILi80EEENS7_ILi192EEEEEENS_10bfloat16_tEfNS_4arch4Sm80ELb1ELb0ELb1ELb1ELb0ELb0ELb1ELb0ELi2ELi4ELi2ELi2ELb0EEENS1_24CollectiveEpilogueBwdGQAISB_fSE_Li256ELb1ELb0EEENS1_25SingleTileBwdLPTSchedulerILb1ELi80ELb0EEEEEEEEEvNT_6ParamsE)
        /*0074*/ 	.word	0x00000000


	//----- nvinfo : EIATTR_REGCOUNT
	.align		4
.L_30:
        /*0078*/ 	.byte	0x04, 0x2f
        /*007a*/ 	.short	(.L_32 - .L_31)
	.align		4
.L_31:
        /*007c*/ 	.word	index@(_ZN7cutlass13device_kernelIN5flash19enable_sm80_to_sm89INS1_16FlashAttnBwdSm80INS1_25CollectiveMainloopBwdSm80ILi2ELi1EN4cute5tupleIJNS5_1CILi64EEENS7_ILi80EEENS7_ILi192EEEEEENS_10bfloat16_tEfNS_4arch4Sm80ELb1ELb0ELb1ELb1ELb1ELb0ELb1ELb0ELi2ELi4ELi2ELi2ELb0EEENS1_21CollectiveEpilogueBwdISB_SC_SE_Li256ELb1ELb1ELi4EEENS1_25SingleTileBwdLPTSchedulerILb1ELi80ELb1EEEEEEEEEvNT_6ParamsE)
        /*0080*/ 	.word	0x00000004


	//----- nvinfo : EIATTR_FRAME_SIZE
	.align		4
.L_32:
        /*0084*/ 	.byte	0x04, 0x11
        /*0086*/ 	.short	(.L_34 - .L_33)
	.align		4
.L_33:
        /*0088*/ 	.word	index@(_ZN7cutlass13device_kernelIN5flash19enable_sm80_to_sm89INS1_16FlashAttnBwdSm80INS1_25CollectiveMainloopBwdSm80ILi2ELi1EN4cute5tupleIJNS5_1CILi64EEENS7_ILi80EEENS7_ILi192EEEEEENS_10bfloat16_tEfNS_4arch4Sm80ELb1ELb0ELb1ELb1ELb1ELb0ELb1ELb0ELi2ELi4ELi2ELi2ELb0EEENS1_21CollectiveEpilogueBwdISB_SC_SE_Li256ELb1ELb1ELi4EEENS1_25SingleTileBwdLPTSchedulerILb1ELi80ELb1EEEEEEEEEvNT_6ParamsE)
        /*008c*/ 	.word	0x00000000


	//----- nvinfo : EIATTR_REGCOUNT
	.align		4
.L_34:
        /*0090*/ 	.byte	0x04, 0x2f
        /*0092*/ 	.short	(.L_36 - .L_35)
	.align		4
.L_35:
        /*0094*/ 	.word	index@(_ZN7cutlass13device_kernelIN5flash19enable_sm80_to_sm89INS1_16FlashAttnBwdSm80INS1_25CollectiveMainloopBwdSm80ILi2ELi1EN4cute5tupleIJNS5_1CILi64EEENS7_ILi80EEENS7_ILi192EEEEEENS_10bfloat16_tEfNS_4arch4Sm80ELb1ELb0ELb1ELb1ELb0ELb0ELb1ELb0ELi2ELi4ELi2ELi2ELb0EEENS1_21CollectiveEpilogueBwdISB_SC_SE_Li256ELb1ELb1ELi4EEENS1_25SingleTileBwdLPTSchedulerILb1ELi80ELb0EEEEEEEEEvNT_6ParamsE)
        /*0098*/ 	.word	0x00000004


	//----- nvinfo : EIATTR_FRAME_SIZE
	.align		4
.L_36:
        /*009c*/ 	.byte	0x04, 0x11
        /*009e*/ 	.short	(.L_38 - .L_37)
	.align		4
.L_37:
        /*00a0*/ 	.word	index@(_ZN7cutlass13device_kernelIN5flash19enable_sm80_to_sm89INS1_16FlashAttnBwdSm80INS1_25CollectiveMainloopBwdSm80ILi2ELi1EN4cute5tupleIJNS5_1CILi64EEENS7_ILi80EEENS7_ILi192EEEEEENS_10bfloat16_tEfNS_4arch4Sm80ELb1ELb0ELb1ELb1ELb0ELb0ELb1ELb0ELi2ELi4ELi2ELi2ELb0EEENS1_21CollectiveEpilogueBwdISB_SC_SE_Li256ELb1ELb1ELi4EEENS1_25SingleTileBwdLPTSchedulerILb1ELi80ELb0EEEEEEEEEvNT_6ParamsE)
        /*00a4*/ 	.word	0x00000000


	//----- nvinfo : EIATTR_REGCOUNT
	.align		4
.L_38:
        /*00a8*/ 	.byte	0x04, 0x2f
        /*00aa*/ 	.short	(.L_40 - .L_39)
	.align		4
.L_39:
        /*00ac*/ 	.word	index@(_ZN7cutlass13device_kernelIN5flash22FlashAttnBwdPreprocessIN4cute5tupleIJNS3_1CILi64EEENS5_ILi192EEEEEENS_10bfloat16_tEfNS_4arch4Sm80ELb1ELb0EEEEEvNT_6ParamsE)
        /*00b0*/ 	.word	0x0000005a


	//----- nvinfo : EIATTR_FRAME_SIZE
	.align		4
.L_40:
        /*00b4*/ 	.byte	0x04, 0x11
        /*00b6*/ 	.short	(.L_42 - .L_41)
	.align		4
.L_41:
        /*00b8*/ 	.word	index@(_ZN7cutlass13device_kernelIN5flash22FlashAttnBwdPreprocessIN4cute5tupleIJNS3_1CILi64EEENS5_ILi192EEEEEENS_10bfloat16_tEfNS_4arch4Sm80ELb1ELb0EEEEEvNT_6ParamsE)
        /*00bc*/ 	.word	0x00000000


	//----- nvinfo : EIATTR_REGCOUNT
	.align		4
.L_42:
        /*00c0*/ 	.byte	0x04, 0x2f
        /*00c2*/ 	.short	(.L_44 - .L_43)
	.align		4
.L_43:
        /*00c4*/ 	.word	index@(_ZN7cutlass13device_kernelIN5flash19enable_sm80_to_sm89INS1_16FlashAttnBwdSm80INS1_25CollectiveMainloopBwdSm80ILi2ELi1EN4cute5tupleIJNS5_1CILi64EEENS7_ILi80EEENS7_ILi192EEEEEENS_10bfloat16_tEfNS_4arch4Sm80ELb1ELb0ELb1ELb0ELb1ELb0ELb1ELb0ELi2ELi4ELi2ELi2ELb0EEENS1_24CollectiveEpilogueBwdGQAISB_fSE_Li256ELb0ELb1EEENS1_25SingleTileBwdLPTSchedulerILb0ELi80ELb1EEEEEEEEEvNT_6ParamsE)
        /*00c8*/ 	.word	0x00000004


	//----- nvinfo : EIATTR_FRAME_SIZE
	.align		4
.L_44:
        /*00cc*/ 	.byte	0x04, 0x11
        /*00ce*/ 	.short	(.L_46 - .L_45)
	.align		4
.L_45:
        /*00d0*/ 	.word	index@(_ZN7cutlass13device_kernelIN5flash19enable_sm80_to_sm89INS1_16FlashAttnBwdSm80INS1_25CollectiveMainloopBwdSm80ILi2ELi1EN4cute5tupleIJNS5_1CILi64EEENS7_ILi80EEENS7_ILi192EEEEEENS_10bfloat16_tEfNS_4arch4Sm80ELb1ELb0ELb1ELb0ELb1ELb0ELb1ELb0ELi2ELi4ELi2ELi2ELb0EEENS1_24CollectiveEpilogueBwdGQAISB_fSE_Li256ELb0ELb1EEENS1_25SingleTileBwdLPTSchedulerILb0ELi80ELb1EEEEEEEEEvNT_6ParamsE)
        /*00d4*/ 	.word	0x00000000


	//----- nvinfo : EIATTR_REGCOUNT
	.align		4
.L_46:
        /*00d8*/ 	.byte	0x04, 0x2f
        /*00da*/ 	.short	(.L_48 - .L_47)
	.align		4
.L_47:
        /*00dc*/ 	.word	index@(_ZN7cutlass13device_kernelIN5flash19enable_sm80_to_sm89INS1_16FlashAttnBwdSm80INS1_25CollectiveMainloopBwdSm80ILi2ELi1EN4cute5tupleIJNS5_1CILi64EEENS7_ILi80EEENS7_ILi192EEEEEENS_10bfloat16_tEfNS_4arch4Sm80ELb1ELb0ELb1ELb0ELb0ELb0ELb1ELb0ELi2ELi4ELi2ELi2ELb0EEENS1_24CollectiveEpilogueBwdGQAISB_fSE_Li256ELb0ELb0EEENS1_25SingleTileBwdLPTSchedulerILb0ELi80ELb0EEEEEEEEEvNT_6ParamsE)
        /*00e0*/ 	.word	0x00000004


	//----- nvinfo : EIATTR_FRAME_SIZE
	.align		4
.L_48:
        /*00e4*/ 	.byte	0x04, 0x11
        /*00e6*/ 	.short	(.L_50 - .L_49)
	.align		4
.L_49:
        /*00e8*/ 	.word	index@(_ZN7cutlass13device_kernelIN5flash19enable_sm80_to_sm89INS1_16FlashAttnBwdSm80INS1_25CollectiveMainloopBwdSm80ILi2ELi1EN4cute5tupleIJNS5_1CILi64EEENS7_ILi80EEENS7_ILi192EEEEEENS_10bfloat16_tEfNS_4arch4Sm80ELb1ELb0ELb1ELb0ELb0ELb0ELb1ELb0ELi2ELi4ELi2ELi2ELb0EEENS1_24CollectiveEpilogueBwdGQAISB_fSE_Li256ELb0ELb0EEENS1_25SingleTileBwdLPTSchedulerILb0ELi80ELb0EEEEEEEEEvNT_6ParamsE)
        /*00ec*/ 	.word	0x00000000


	//----- nvinfo : EIATTR_REGCOUNT
	.align		4
.L_50:
        /*00f0*/ 	.byte	0x04, 0x2f
        /*00f2*/ 	.short	(.L_52 - .L_51)
	.align		4
.L_51:
        /*00f4*/ 	.word	index@(_ZN7cutlass13device_kernelIN5flash19enable_sm80_to_sm89INS1_16FlashAttnBwdSm80INS1_25CollectiveMainloopBwdSm80ILi2ELi1EN4cute5tupleIJNS5_1CILi64EEENS7_ILi80EEENS7_ILi192EEEEEENS_10bfloat16_tEfNS_4arch4Sm80ELb1ELb0ELb1ELb0ELb1ELb0ELb1ELb0ELi2ELi4ELi2ELi2ELb0EEENS1_21CollectiveEpilogueBwdISB_SC_SE_Li256ELb0ELb1ELi4EEENS1_25SingleTileBwdLPTSchedulerILb0ELi80ELb1EEEEEEEEEvNT_6ParamsE)
        /*00f8*/ 	.word	0x00000004


	//----- nvinfo : EIATTR_FRAME_SIZE
	.align		4
.L_52:
        /*00fc*/ 	.byte	0x04, 0x11
        /*00fe*/ 	.short	(.L_54 - .L_53)
	.align		4
.L_53:
        /*0100*/ 	.word	index@(_ZN7cutlass13device_kernelIN5flash19enable_sm80_to_sm89INS1_16FlashAttnBwdSm80INS1_25CollectiveMainloopBwdSm80ILi2ELi1EN4cute5tupleIJNS5_1CILi64EEENS7_ILi80EEENS7_ILi192EEEEEENS_10bfloat16_tEfNS_4arch4Sm80ELb1ELb0ELb1ELb0ELb1ELb0ELb1ELb0ELi2ELi4ELi2ELi2ELb0EEENS1_21CollectiveEpilogueBwdISB_SC_SE_Li256ELb0ELb1ELi4EEENS1_25SingleTileBwdLPTSchedulerILb0ELi80ELb1EEEEEEEEEvNT_6ParamsE)
        /*0104*/ 	.word	0x00000000


	//----- nvinfo : EIATTR_REGCOUNT
	.align		4
.L_54:
        /*0108*/ 	.byte	0x04, 0x2f
        /*010a*/ 	.short	(.L_56 - .L_55)
	.align		4
.L_55:
        /*010c*/ 	.word	index@(_ZN7cutlass13device_kernelIN5flash19enable_sm80_to_sm89INS1_16FlashAttnBwdSm80INS1_25CollectiveMainloopBwdSm80ILi2ELi1EN4cute5tupleIJNS5_1CILi64EEENS7_ILi80EEENS7_ILi192EEEEEENS_10bfloat16_tEfNS_4arch4Sm80ELb1ELb0ELb1ELb0ELb0ELb0ELb1ELb0ELi2ELi4ELi2ELi2ELb0EEENS1_21CollectiveEpilogueBwdISB_SC_SE_Li256ELb0ELb1ELi4EEENS1_25SingleTileBwdLPTSchedulerILb0ELi80ELb0EEEEEEEEEvNT_6ParamsE)
        /*0110*/ 	.word	0x00000004


	//----- nvinfo : EIATTR_FRAME_SIZE
	.align		4
.L_56:
        /*0114*/ 	.byte	0x04, 0x11
        /*0116*/ 	.short	(.L_58 - .L_57)
	.align		4
.L_57:
        /*0118*/ 	.word	index@(_ZN7cutlass13device_kernelIN5flash19enable_sm80_to_sm89INS1_16FlashAttnBwdSm80INS1_25CollectiveMainloopBwdSm80ILi2ELi1EN4cute5tupleIJNS5_1CILi64EEENS7_ILi80EEENS7_ILi192EEEEEENS_10bfloat16_tEfNS_4arch4Sm80ELb1ELb0ELb1ELb0ELb0ELb0ELb1ELb0ELi2ELi4ELi2ELi2ELb0EEENS1_21CollectiveEpilogueBwdISB_SC_SE_Li256ELb0ELb1ELi4EEENS1_25SingleTileBwdLPTSchedulerILb0ELi80ELb0EEEEEEEEEvNT_6ParamsE)
        /*011c*/ 	.word	0x00000000


	//----- nvinfo : EIATTR_REGCOUNT
	.align		4
.L_58:
        /*0120*/ 	.byte	0x04, 0x2f
        /*0122*/ 	.short	(.L_60 - .L_59)
	.align		4
.L_59:
        /*0124*/ 	.word	index@(_ZN7cutlass13device_kernelIN5flash19enable_sm80_to_sm89INS1_16FlashAttnBwdSm80INS1_25CollectiveMainloopBwdSm80ILi2ELi1EN4cute5tupleIJNS5_1CILi64EEENS7_ILi80EEENS7_ILi192EEEEEENS_10bfloat16_tEfNS_4arch4Sm80ELb0ELb1ELb1ELb1ELb1ELb0ELb1ELb0ELi2ELi4ELi2ELi2ELb0EEENS1_24CollectiveEpilogueBwdGQAISB_fSE_Li256ELb1ELb1EEENS1_19SingleTileSchedulerILb1ELb0ELb0ELi80EEEEEEEEEvNT_6ParamsE)
        /*0128*/ 	.word	0x00000004


	//----- nvinfo : EIATTR_FRAME_SIZE
	.align		4
.L_60:
        /*012c*/ 	.byte	0x04, 0x11
        /*012e*/ 	.short	(.L_62 - .L_61)
	.align		4
.L_61:
        /*0130*/ 	.word	index@(_ZN7cutlass13device_kernelIN5flash19enable_sm80_to_sm89INS1_16FlashAttnBwdSm80INS1_25CollectiveMainloopBwdSm80ILi2ELi1EN4cute5tupleIJNS5_1CILi64EEENS7_ILi80EEENS7_ILi192EEEEEENS_10bfloat16_tEfNS_4arch4Sm80ELb0ELb1ELb1ELb1ELb1ELb0ELb1ELb0ELi2ELi4ELi2ELi2ELb0EEENS1_24CollectiveEpilogueBwdGQAISB_fSE_Li256ELb1ELb1EEENS1_19SingleTileSchedulerILb1ELb0ELb0ELi80EEEEEEEEEvNT_6ParamsE)
        /*0134*/ 	.word	0x00000000


	//----- nvinfo : EIATTR_REGCOUNT
	.align		4
.L_62:
        /*0138*/ 	.byte	0x04, 0x2f
        /*013a*/ 	.short	(.L_64 - .L_63)
	.align		4
.L_63:
        /*013c*/ 	.word	index@(_ZN7cutlass13device_kernelIN5flash19enable_sm80_to_sm89INS1_16FlashAttnBwdSm80INS1_25CollectiveMainloopBwdSm80ILi2ELi1EN4cute5tupleIJNS5_1CILi64EEENS7_ILi80EEENS7_ILi192EEEEEENS_10bfloat16_tEfNS_4arch4Sm80ELb0ELb1ELb1ELb1ELb0ELb0ELb1ELb0ELi2ELi4ELi2ELi2ELb0EEENS1_24CollectiveEpilogueBwdGQAISB_fSE_Li256ELb1ELb0EEENS1_19SingleTileSchedulerILb1ELb0ELb0ELi80EEEEEEEEEvNT_6ParamsE)
        /*0140*/ 	.word	0x00000004


	//----- nvinfo : EIATTR_FRAME_SIZE
	.align		4
.L_64:
        /*0144*/ 	.byte	0x04, 0x11
        /*0146*/ 	.short	(.L_66 - .L_65)
	.align		4
.L_65:
        /*0148*/ 	.word	index@(_ZN7cutlass13device_kernelIN5flash19enable_sm80_to_sm89INS1_16FlashAttnBwdSm80INS1_25CollectiveMainloopBwdSm80ILi2ELi1EN4cute5tupleIJNS5_1CILi64EEENS7_ILi80EEENS7_ILi192EEEEEENS_10bfloat16_tEfNS_4arch4Sm80ELb0ELb1ELb1ELb1ELb0ELb0ELb1ELb0ELi2ELi4ELi2ELi2ELb0EEENS1_24CollectiveEpilogueBwdGQAISB_fSE_Li256ELb1ELb0EEENS1_19SingleTileSchedulerILb1ELb0ELb0ELi80EEEEEEEEEvNT_6ParamsE)
        /*014c*/ 	.word	0x00000000


	//----- nvinfo : EIATTR_REGCOUNT
	.align		4
.L_66:
        /*0150*/ 	.byte	0x04, 0x2f
        /*0152*/ 	.short	(.L_68 - .L_67)
	.align		4
.L_67:
        /*0154*/ 	.word	index@(_ZN7cutlass13device_kernelIN5flash19enable_sm80_to_sm89INS1_16FlashAttnBwdSm80INS1_25CollectiveMainloopBwdSm80ILi2ELi1EN4cute5tupleIJNS5_1CILi64EEENS7_ILi80EEENS7_ILi192EEEEEENS_10bfloat16_tEfNS_4arch4Sm80ELb0ELb1ELb1ELb1ELb1ELb0ELb1ELb0ELi2ELi4ELi2ELi2ELb0EEENS1_21CollectiveEpilogueBwdISB_SC_SE_Li256ELb1ELb1ELi4EEENS1_19SingleTileSchedulerILb1ELb0ELb0ELi80EEEEEEEEEvNT_6ParamsE)
        /*0158*/ 	.word	0x00000004


	//----- nvinfo : EIATTR_FRAME_SIZE
	.align		4
.L_68:
        /*015c*/ 	.byte	0x04, 0x11
        /*015e*/ 	.short	(.L_70 - .L_69)
	.align		4
.L_69:
        /*0160*/ 	.word	index@(_ZN7cutlass13device_kernelIN5flash19enable_sm80_to_sm89INS1_16FlashAttnBwdSm80INS1_25CollectiveMainloopBwdSm80ILi2ELi1EN4cute5tupleIJNS5_1CILi64EEENS7_ILi80EEENS7_ILi192EEEEEENS_10bfloat16_tEfNS_4arch4Sm80ELb0ELb1ELb1ELb1ELb1ELb0ELb1ELb0ELi2ELi4ELi2ELi2ELb0EEENS1_21CollectiveEpilogueBwdISB_SC_SE_Li256ELb1ELb1ELi4EEENS1_19SingleTileSchedulerILb1ELb0ELb0ELi80EEEEEEEEEvNT_6ParamsE)
        /*0164*/ 	.word	0x00000000


	//----- nvinfo : EIATTR_REGCOUNT
	.align		4
.L_70:
        /*0168*/ 	.byte	0x04, 0x2f
        /*016a*/ 	.short	(.L_72 - .L_71)
	.align		4
.L_71:
        /*016c*/ 	.word	index@(_ZN7cutlass13device_kernelIN5flash19enable_sm80_to_sm89INS1_16FlashAttnBwdSm80INS1_25CollectiveMainloopBwdSm80ILi2ELi1EN4cute5tupleIJNS5_1CILi64EEENS7_ILi80EEENS7_ILi192EEEEEENS_10bfloat16_tEfNS_4arch4Sm80ELb0ELb1ELb1ELb1ELb0ELb0ELb1ELb0ELi2ELi4ELi2ELi2ELb0EEENS1_21CollectiveEpilogueBwdISB_SC_SE_Li256ELb1ELb1ELi4EEENS1_19SingleTileSchedulerILb1ELb0ELb0ELi80EEEEEEEEEvNT_6ParamsE)
        /*0170*/ 	.word	0x00000004


	//----- nvinfo : EIATTR_FRAME_SIZE
	.align		4
.L_72:
        /*0174*/ 	.byte	0x04, 0x11
        /*0176*/ 	.short	(.L_74 - .L_73)
	.align		4
.L_73:
        /*0178*/ 	.word	index@(_ZN7cutlass13device_kernelIN5flash19enable_sm80_to_sm89INS1_16FlashAttnBwdSm80INS1_25CollectiveMainloopBwdSm80ILi2ELi1EN4cute5tupleIJNS5_1CILi64EEENS7_ILi80EEENS7_ILi192EEEEEENS_10bfloat16_tEfNS_4arch4Sm80ELb0ELb1ELb1ELb1ELb0ELb0ELb1ELb0ELi2ELi4ELi2ELi2ELb0EEENS1_21CollectiveEpilogueBwdISB_SC_SE_Li256ELb1ELb1ELi4EEENS1_19SingleTileSchedulerILb1ELb0ELb0ELi80EEEEEEEEEvNT_6ParamsE)
        /*017c*/ 	.word	0x00000000


	//----- nvinfo : EIATTR_REGCOUNT
	.align		4
.L_74:
        /*0180*/ 	.byte	0x04, 0x2f
        /*0182*/ 	.short	(.L_76 - .L_75)
	.align		4
.L_75:
        /*0184*/ 	.word	index@(_ZN7cutlass13device_kernelIN5flash19enable_sm80_to_sm89INS1_16FlashAttnBwdSm80INS1_25CollectiveMainloopBwdSm80ILi2ELi1EN4cute5tupleIJNS5_1CILi64EEENS7_ILi80EEENS7_ILi192EEEEEENS_10bfloat16_tEfNS_4arch4Sm80ELb0ELb1ELb1ELb0ELb1ELb0ELb1ELb0ELi2ELi4ELi2ELi2ELb0EEENS1_24CollectiveEpilogueBwdGQAISB_fSE_Li256ELb0ELb1EEENS1_19SingleTileSchedulerILb0ELb0ELb0ELi80EEEEEEEEEvNT_6ParamsE)
        /*0188*/ 	.word	0x00000004


	//----- nvinfo : EIATTR_FRAME_SIZE
	.align		4
.L_76:
        /*018c*/ 	.byte	0x04, 0x11
        /*018e*/ 	.short	(.L_78 - .L_77)
	.align		4
.L_77:
        /*0190*/ 	.word	index@(_ZN7cutlass13device_kernelIN5flash19enable_sm80_to_sm89INS1_16FlashAttnBwdSm80INS1_25CollectiveMainloopBwdSm80ILi2ELi1EN4cute5tupleIJNS5_1CILi64EEENS7_ILi80EEENS7_ILi192EEEEEENS_10bfloat16_tEfNS_4arch4Sm80ELb0ELb1ELb1ELb0ELb1ELb0ELb1ELb0ELi2ELi4ELi2ELi2ELb0EEENS1_24CollectiveEpilogueBwdGQAISB_fSE_Li256ELb0ELb1EEENS1_19SingleTileSchedulerILb0ELb0ELb0ELi80EEEEEEEEEvNT_6ParamsE)
        /*0194*/ 	.word	0x00000000


	//----- nvinfo : EIATTR_REGCOUNT
	.align		4
.L_78:
        /*0198*/ 	.byte	0x04, 0x2f
        /*019a*/ 	.short	(.L_80 - .L_79)
	.align		4
.L_79:
        /*019c*/ 	.word	index@(_ZN7cutlass13device_kernelIN5flash19enable_sm80_to_sm89INS1_16FlashAttnBwdSm80INS1_25CollectiveMainloopBwdSm80ILi2ELi1EN4cute5tupleIJNS5_1CILi64EEENS7_ILi80EEENS7_ILi192EEEEEENS_10bfloat16_tEfNS_4arch4Sm80ELb0ELb1ELb1ELb0ELb0ELb0ELb1ELb0ELi2ELi4ELi2ELi2ELb0EEENS1_24CollectiveEpilogueBwdGQAISB_fSE_Li256ELb0ELb0EEENS1_19SingleTileSchedulerILb0ELb0ELb0ELi80EEEEEEEEEvNT_6ParamsE)
        /*01a0*/ 	.word	0x00000004


	//----- nvinfo : EIATTR_FRAME_SIZE
	.align		4
.L_80:
        /*01a4*/ 	.byte	0x04, 0x11
        /*01a6*/ 	.short	(.L_82 - .L_81)
	.align		4
.L_81:
        /*01a8*/ 	.word	index@(_ZN7cutlass13device_kernelIN5flash19enable_sm80_to_sm89INS1_16FlashAttnBwdSm80INS1_25CollectiveMainloopBwdSm80ILi2ELi1EN4cute5tupleIJNS5_1CILi64EEENS7_ILi80EEENS7_ILi192EEEEEENS_10bfloat16_tEfNS_4arch4Sm80ELb0ELb1ELb1ELb0ELb0ELb0ELb1ELb0ELi2ELi4ELi2ELi2ELb0EEENS1_24CollectiveEpilogueBwdGQAISB_fSE_Li256ELb0ELb0EEENS1_19SingleTileSchedulerILb0ELb0ELb0ELi80EEEEEEEEEvNT_6ParamsE)
        /*01ac*/ 	.word	0x00000000


	//----- nvinfo : EIATTR_REGCOUNT
	.align		4
.L_82:
        /*01b0*/ 	.byte	0x04, 0x2f
        /*01b2*/ 	.short	(.L_84 - .L_83)
	.align		4
.L_83:
        /*01b4*/ 	.word	index@(_ZN7cutlass13device_kernelIN5flash19enable_sm80_to_sm89INS1_16FlashAttnBwdSm80INS1_25CollectiveMainloopBwdSm80ILi2ELi1EN4cute5tupleIJNS5_1CILi64EEENS7_ILi80EEENS7_ILi192EEEEEENS_10bfloat16_tEfNS_4arch4Sm80ELb0ELb1ELb1ELb0ELb1ELb0ELb1ELb0ELi2ELi4ELi2ELi2ELb0EEENS1_21CollectiveEpilogueBwdISB_SC_SE_Li256ELb0ELb1ELi4EEENS1_19SingleTileSchedulerILb0ELb0ELb0ELi80EEEEEEEEEvNT_6ParamsE)
        /*01b8*/ 	.word	0x00000004


	//----- nvinfo : EIATTR_FRAME_SIZE
	.align		4
.L_84:
        /*01bc*/ 	.byte	0x04, 0x11
        /*01be*/ 	.short	(.L_86 - .L_85)
	.align		4
.L_85:
        /*01c0*/ 	.word	index@(_ZN7cutlass13device_kernelIN5flash19enable_sm80_to_sm89INS1_16FlashAttnBwdSm80INS1_25CollectiveMainloopBwdSm80ILi2ELi1EN4cute5tupleIJNS5_1CILi64EEENS7_ILi80EEENS7_ILi192EEEEEENS_10bfloat16_tEfNS_4arch4Sm80ELb0ELb1ELb1ELb0ELb1ELb0ELb1ELb0ELi2ELi4ELi2ELi2ELb0EEENS1_21CollectiveEpilogueBwdISB_SC_SE_Li256ELb0ELb1ELi4EEENS1_19SingleTileSchedulerILb0ELb0ELb0ELi80EEEEEEEEEvNT_6ParamsE)
        /*01c4*/ 	.word	0x00000000


	//----- nvinfo : EIATTR_REGCOUNT
	.align		4
.L_86:
        /*01c8*/ 	.byte	0x04, 0x2f
        /*01ca*/ 	.short	(.L_88 - .L_87)
	.align		4
.L_87:
        /*01cc*/ 	.word	index@(_ZN7cutlass13device_kernelIN5flash19enable_sm80_to_sm89INS1_16FlashAttnBwdSm80INS1_25CollectiveMainloopBwdSm80ILi2ELi1EN4cute5tupleIJNS5_1CILi64EEENS7_ILi80EEENS7_ILi192EEEEEENS_10bfloat16_tEfNS_4arch4Sm80ELb0ELb1ELb1ELb0ELb0ELb0ELb1ELb0ELi2ELi4ELi2ELi2ELb0EEENS1_21CollectiveEpilogueBwdISB_SC_SE_Li256ELb0ELb1ELi4EEENS1_19SingleTileSchedulerILb0ELb0ELb0ELi80EEEEEEEEEvNT_6ParamsE)
        /*01d0*/ 	.word	0x00000004


	//----- nvinfo : EIATTR_FRAME_SIZE
	.align		4
.L_88:
        /*01d4*/ 	.byte	0x04, 0x11
        /*01d6*/ 	.short	(.L_90 - .L_89)
	.align		4
.L_89:
        /*01d8*/ 	.word	index@(_ZN7cutlass13device_kernelIN5flash19enable_sm80_to_sm89INS1_16FlashAttnBwdSm80INS1_25CollectiveMainloopBwdSm80ILi2ELi1EN4cute5tupleIJNS5_1CILi64EEENS7_ILi80EEENS7_ILi192EEEEEENS_10bfloat16_tEfNS_4arch4Sm80ELb0ELb1ELb1ELb0ELb0ELb0ELb1ELb0ELi2ELi4ELi2ELi2ELb0EEENS1_21CollectiveEpilogueBwdISB_SC_SE_Li256ELb0ELb1ELi4EEENS1_19SingleTileSchedulerILb0ELb0ELb0ELi80EEEEEEEEEvNT_6ParamsE)
        /*01dc*/ 	.word	0x00000000


	//----- nvinfo : EIATTR_REGCOUNT
	.align		4
.L_90:
        /*01e0*/ 	.byte	0x04, 0x2f
        /*01e2*/ 	.short	(.L_92 - .L_91)
	.align		4
.L_91:
        /*01e4*/ 	.word	index@(_ZN7cutlass13device_kernelIN5flash19enable_sm80_to_sm89INS1_16FlashAttnBwdSm80INS1_25CollectiveMainloopBwdSm80ILi2ELi1EN4cute5tupleIJNS5_1CILi64EEENS7_ILi80EEENS7_ILi192EEEEEENS_10bfloat16_tEfNS_4arch4Sm80ELb0ELb0ELb1ELb1ELb1ELb0ELb1ELb0ELi2ELi4ELi2ELi2ELb0EEENS1_24CollectiveEpilogueBwdGQAISB_fSE_Li256ELb1ELb1EEENS1_19SingleTileSchedulerILb1ELb0ELb0ELi80EEEEEEEEEvNT_6ParamsE)
        /*01e8*/ 	.word	0x00000004


	//----- nvinfo : EIATTR_FRAME_SIZE
	.align		4
.L_92:
        /*01ec*/ 	.byte	0x04, 0x11
        /*01ee*/ 	.short	(.L_94 - .L_93)
	.align		4
.L_93:
        /*01f0*/ 	.word	index@(_ZN7cutlass13device_kernelIN5flash19enable_sm80_to_sm89INS1_16FlashAttnBwdSm80INS1_25CollectiveMainloopBwdSm80ILi2ELi1EN4cute5tupleIJNS5_1CILi64EEENS7_ILi80EEENS7_ILi192EEEEEENS_10bfloat16_tEfNS_4arch4Sm80ELb0ELb0ELb1ELb1ELb1ELb0ELb1ELb0ELi2ELi4ELi2ELi2ELb0EEENS1_24CollectiveEpilogueBwdGQAISB_fSE_Li256ELb1ELb1EEENS1_19SingleTileSchedulerILb1ELb0ELb0ELi80EEEEEEEEEvNT_6ParamsE)
        /*01f4*/ 	.word	0x00000000


	//----- nvinfo : EIATTR_REGCOUNT
	.align		4
.L_94:
        /*01f8*/ 	.byte	0x04, 0x2f
        /*01fa*/ 	.short	(.L_96 - .L_95)
	.align		4
.L_95:
        /*01fc*/ 	.word	index@(_ZN7cutlass13device_kernelIN5flash19enable_sm80_to_sm89INS1_16FlashAttnBwdSm80INS1_25CollectiveMainloopBwdSm80ILi2ELi1EN4cute5tupleIJNS5_1CILi64EEENS7_ILi80EEENS7_ILi192EEEEEENS_10bfloat16_tEfNS_4arch4Sm80ELb0ELb0ELb1ELb1ELb0ELb0ELb1ELb0ELi2ELi4ELi2ELi2ELb0EEENS1_24CollectiveEpilogueBwdGQAISB_fSE_Li256ELb1ELb0EEENS1_19SingleTileSchedulerILb1ELb0ELb0ELi80EEEEEEEEEvNT_6ParamsE)
        /*0200*/ 	.word	0x00000004


	//----- nvinfo : EIATTR_FRAME_SIZE
	.align		4
.L_96:
        /*0204*/ 	.byte	0x04, 0x11
        /*0206*/ 	.short	(.L_98 - .L_97)
	.align		4
.L_97:
        /*0208*/ 	.word	index@(_ZN7cutlass13device_kernelIN5flash19enable_sm80_to_sm89INS1_16FlashAttnBwdSm80INS1_25CollectiveMainloopBwdSm80ILi2ELi1EN4cute5tupleIJNS5_1CILi64EEENS7_ILi80EEENS7_ILi192EEEEEENS_10bfloat16_tEfNS_4arch4Sm80ELb0ELb0ELb1ELb1ELb0ELb0ELb1ELb0ELi2ELi4ELi2ELi2ELb0EEENS1_24CollectiveEpilogueBwdGQAISB_fSE_Li256ELb1ELb0EEENS1_19SingleTileSchedulerILb1ELb0ELb0ELi80EEEEEEEEEvNT_6ParamsE)
        /*020c*/ 	.word	0x00000000


	//----- nvinfo : EIATTR_REGCOUNT
	.align		4
.L_98:
        /*0210*/ 	.byte	0x04, 0x2f
        /*0212*/ 	.short	(.L_100 - .L_99)
	.align		4
.L_99:
        /*0214*/ 	.word	index@(_ZN7cutlass13device_kernelIN5flash19enable_sm80_to_sm89INS1_16FlashAttnBwdSm80INS1_25CollectiveMainloopBwdSm80ILi2ELi1EN4cute5tupleIJNS5_1CILi64EEENS7_ILi80EEENS7_ILi192EEEEEENS_10bfloat16_tEfNS_4arch4Sm80ELb0ELb0ELb1ELb1ELb1ELb0ELb1ELb0ELi2ELi4ELi2ELi2ELb0EEENS1_21CollectiveEpilogueBwdISB_SC_SE_Li256ELb1ELb1ELi4EEENS1_19SingleTileSchedulerILb1ELb0ELb0ELi80EEEEEEEEEvNT_6ParamsE)
        /*0218*/ 	.word	0x00000004


	//----- nvinfo : EIATTR_FRAME_SIZE
	.align		4
.L_100:
        /*021c*/ 	.byte	0x04, 0x11
        /*021e*/ 	.short	(.L_102 - .L_101)
	.align		4
.L_101:
        /*0220*/ 	.word	index@(_ZN7cutlass13device_kernelIN5flash19enable_sm80_to_sm89INS1_16FlashAttnBwdSm80INS1_25CollectiveMainloopBwdSm80ILi2ELi1EN4cute5tupleIJNS5_1CILi64EEENS7_ILi80EEENS7_ILi192EEEEEENS_10bfloat16_tEfNS_4arch4Sm80ELb0ELb0ELb1ELb1ELb1ELb0ELb1ELb0ELi2ELi4ELi2ELi2ELb0EEENS1_21CollectiveEpilogueBwdISB_SC_SE_Li256ELb1ELb1ELi4EEENS1_19SingleTileSchedulerILb1ELb0ELb0ELi80EEEEEEEEEvNT_6ParamsE)
        /*0224*/ 	.word	0x00000000


	//----- nvinfo : EIATTR_REGCOUNT
	.align		4
.L_102:
        /*0228*/ 	.byte	0x04, 0x2f
        /*022a*/ 	.short	(.L_104 - .L_103)
	.align		4
.L_103:
        /*022c*/ 	.word	index@(_ZN7cutlass13device_kernelIN5flash19enable_sm80_to_sm89INS1_16FlashAttnBwdSm80INS1_25CollectiveMainloopBwdSm80ILi2ELi1EN4cute5tupleIJNS5_1CILi64EEENS7_ILi80EEENS7_ILi192EEEEEENS_10bfloat16_tEfNS_4arch4Sm80ELb0ELb0ELb1ELb1ELb0ELb0ELb1ELb0ELi2ELi4ELi2ELi2ELb0EEENS1_21CollectiveEpilogueBwdISB_SC_SE_Li256ELb1ELb1ELi4EEENS1_19SingleTileSchedulerILb1ELb0ELb0ELi80EEEEEEEEEvNT_6ParamsE)
        /*0230*/ 	.word	0x00000004


	//----- nvinfo : EIATTR_FRAME_SIZE
	.align		4
.L_104:
        /*0234*/ 	.byte	0x04, 0x11
        /*0236*/ 	.short	(.L_106 - .L_105)
	.align		4
.L_105:
        /*0238*/ 	.word	index@(_ZN7cutlass13device_kernelIN5flash19enable_sm80_to_sm89INS1_16FlashAttnBwdSm80INS1_25CollectiveMainloopBwdSm80ILi2ELi1EN4cute5tupleIJNS5_1CILi64EEENS7_ILi80EEENS7_ILi192EEEEEENS_10bfloat16_tEfNS_4arch4Sm80ELb0ELb0ELb1ELb1ELb0ELb0ELb1ELb0ELi2ELi4ELi2ELi2ELb0EEENS1_21CollectiveEpilogueBwdISB_SC_SE_Li256ELb1ELb1ELi4EEENS1_19SingleTileSchedulerILb1ELb0ELb0ELi80EEEEEEEEEvNT_6ParamsE)
        /*023c*/ 	.word	0x00000000


	//----- nvinfo : EIATTR_REGCOUNT
	.align		4
.L_106:
        /*0240*/ 	.byte	0x04, 0x2f
        /*0242*/ 	.short	(.L_108 - .L_107)
	.align		4
.L_107:
        /*0244*/ 	.word	index@(_ZN7cutlass13device_kernelIN5flash19enable_sm80_to_sm89INS1_16FlashAttnBwdSm80INS1_25CollectiveMainloopBwdSm80ILi2ELi1EN4cute5tupleIJNS5_1CILi64EEENS7_ILi80EEENS7_ILi192EEEEEENS_10bfloat16_tEfNS_4arch4Sm80ELb0ELb0ELb1ELb0ELb1ELb0ELb1ELb0ELi2ELi4ELi2ELi2ELb0EEENS1_24CollectiveEpilogueBwdGQAISB_fSE_Li256ELb0ELb1EEENS1_19SingleTileSchedulerILb0ELb0ELb0ELi80EEEEEEEEEvNT_6ParamsE)
        /*0248*/ 	.word	0x00000004


	//----- nvinfo : EIATTR_FRAME_SIZE
	.align		4
.L_108:
        /*024c*/ 	.byte	0x04, 0x11
        /*024e*/ 	.short	(.L_110 - .L_109)
	.align		4
.L_109:
        /*0250*/ 	.word	index@(_ZN7cutlass13device_kernelIN5flash19enable_sm80_to_sm89INS1_16FlashAttnBwdSm80INS1_25CollectiveMainloopBwdSm80ILi2ELi1EN4cute5tupleIJNS5_1CILi64EEENS7_ILi80EEENS7_ILi192EEEEEENS_10bfloat16_tEfNS_4arch4Sm80ELb0ELb0ELb1ELb0ELb1ELb0ELb1ELb0ELi2ELi4ELi2ELi2ELb0EEENS1_24CollectiveEpilogueBwdGQAISB_fSE_Li256ELb0ELb1EEENS1_19SingleTileSchedulerILb0ELb0ELb0ELi80EEEEEEEEEvNT_6ParamsE)
        /*0254*/ 	.word	0x00000000


	//----- nvinfo : EIATTR_REGCOUNT
	.align		4
.L_110:
        /*0258*/ 	.byte	0x04, 0x2f
        /*025a*/ 	.short	(.L_112 - .L_111)
	.align		4
.L_111:
        /*025c*/ 	.word	index@(_ZN7cutlass13device_kernelIN5flash19enable_sm80_to_sm89INS1_16FlashAttnBwdSm80INS1_25CollectiveMainloopBwdSm80ILi2ELi1EN4cute5tupleIJNS5_1CILi64EEENS7_ILi80EEENS7_ILi192EEEEEENS_10bfloat16_tEfNS_4arch4Sm80ELb0ELb0ELb1ELb0ELb0ELb0ELb1ELb0ELi2ELi4ELi2ELi2ELb0EEENS1_24CollectiveEpilogueBwdGQAISB_fSE_Li256ELb0ELb0EEENS1_19SingleTileSchedulerILb0ELb0ELb0ELi80EEEEEEEEEvNT_6ParamsE)
        /*0260*/ 	.word	0x00000004


	//----- nvinfo : EIATTR_FRAME_SIZE
	.align		4
.L_112:
        /*0264*/ 	.byte	0x04, 0x11
        /*0266*/ 	.short	(.L_114 - .L_113)
	.align		4
.L_113:
        /*0268*/ 	.word	index@(_ZN7cutlass13device_kernelIN5flash19enable_sm80_to_sm89INS1_16FlashAttnBwdSm80INS1_25CollectiveMainloopBwdSm80ILi2ELi1EN4cute5tupleIJNS5_1CILi64EEENS7_ILi80EEENS7_ILi192EEEEEENS_10bfloat16_tEfNS_4arch4Sm80ELb0ELb0ELb1ELb0ELb0ELb0ELb1ELb0ELi2ELi4ELi2ELi2ELb0EEENS1_24CollectiveEpilogueBwdGQAISB_fSE_Li256ELb0ELb0EEENS1_19SingleTileSchedulerILb0ELb0ELb0ELi80EEEEEEEEEvNT_6ParamsE)
        /*026c*/ 	.word	0x00000000


	//----- nvinfo : EIATTR_REGCOUNT
	.align		4
.L_114:
        /*0270*/ 	.byte	0x04, 0x2f
        /*0272*/ 	.short	(.L_116 - .L_115)
	.align		4
.L_115:
        /*0274*/ 	.word	index@(_ZN7cutlass13device_kernelIN5flash19enable_sm80_to_sm89INS1_16FlashAttnBwdSm80INS1_25CollectiveMainloopBwdSm80ILi2ELi1EN4cute5tupleIJNS5_1CILi64EEENS7_ILi80EEENS7_ILi192EEEEEENS_10bfloat16_tEfNS_4arch4Sm80ELb0ELb0ELb1ELb0ELb1ELb0ELb1ELb0ELi2ELi4ELi2ELi2ELb0EEENS1_21CollectiveEpilogueBwdISB_SC_SE_Li256ELb0ELb1ELi4EEENS1_19SingleTileSchedulerILb0ELb0ELb0ELi80EEEEEEEEEvNT_6ParamsE)
        /*0278*/ 	.word	0x00000004


	//----- nvinfo : EIATTR_FRAME_SIZE
	.align		4
.L_116:
        /*027c*/ 	.byte	0x04, 0x11
        /*027e*/ 	.short	(.L_118 - .L_117)
	.align		4
.L_117:
        /*0280*/ 	.word	index@(_ZN7cutlass13device_kernelIN5flash19enable_sm80_to_sm89INS1_16FlashAttnBwdSm80INS1_25CollectiveMainloopBwdSm80ILi2ELi1EN4cute5tupleIJNS5_1CILi64EEENS7_ILi80EEENS7_ILi192EEEEEENS_10bfloat16_tEfNS_4arch4Sm80ELb0ELb0ELb1ELb0ELb1ELb0ELb1ELb0ELi2ELi4ELi2ELi2ELb0EEENS1_21CollectiveEpilogueBwdISB_SC_SE_Li256ELb0ELb1ELi4EEENS1_19SingleTileSchedulerILb0ELb0ELb0ELi80EEEEEEEEEvNT_6ParamsE)
        /*0284*/ 	.word	0x00000000


	//----- nvinfo : EIATTR_REGCOUNT
	.align		4
.L_118:
        /*0288*/ 	.byte	0x04, 0x2f
        /*028a*/ 	.short	(.L_120 - .L_119)
	.align		4
.L_119:
        /*028c*/ 	.word	index@(_ZN7cutlass13device_kernelIN5flash19enable_sm80_to_sm89INS1_16FlashAttnBwdSm80INS1_25CollectiveMainloopBwdSm80ILi2ELi1EN4cute5tupleIJNS5_1CILi64EEENS7_ILi80EEENS7_ILi192EEEEEENS_10bfloat16_tEfNS_4arch4Sm80ELb0ELb0ELb1ELb0ELb0ELb0ELb1ELb0ELi2ELi4ELi2ELi2ELb0EEENS1_21CollectiveEpilogueBwdISB_SC_SE_Li256ELb0ELb1ELi4EEENS1_19SingleTileSchedulerILb0ELb0ELb0ELi80EEEEEEEEEvNT_6ParamsE)
        /*0290*/ 	.word	0x00000004


	//----- nvinfo : EIATTR_FRAME_SIZE
	.align		4
.L_120:
        /*0294*/ 	.byte	0x04, 0x11
        /*0296*/ 	.short	(.L_122 - .L_121)
	.align		4
.L_121:
        /*0298*/ 	.word	index@(_ZN7cutlass13device_kernelIN5flash19enable_sm80_to_sm89INS1_16FlashAttnBwdSm80INS1_25CollectiveMainloopBwdSm80ILi2ELi1EN4cute5tupleIJNS5_1CILi64EEENS7_ILi80EEENS7_ILi192EEEEEENS_10bfloat16_tEfNS_4arch4Sm80ELb0ELb0ELb1ELb0ELb0ELb0ELb1ELb0ELi2ELi4ELi2ELi2ELb0EEENS1_21CollectiveEpilogueBwdISB_SC_SE_Li256ELb0ELb1ELi4EEENS1_19SingleTileSchedulerILb0ELb0ELb0ELi80EEEEEEEEEvNT_6ParamsE)
        /*029c*/ 	.word	0x00000000


	//----- nvinfo : EIATTR_REGCOUNT
	.align		4
.L_122:
        /*02a0*/ 	.byte	0x04, 0x2f
        /*02a2*/ 	.short	(.L_124 - .L_123)
	.align		4
.L_123:
        /*02a4*/ 	.word	index@(_ZN7cutlass13device_kernelIN5flash19enable_sm80_to_sm89INS1_16FlashAttnBwdSm80INS1_25CollectiveMainloopBwdSm80ILi1ELi1EN4cute5tupleIJNS5_1CILi64EEES8_NS7_ILi192EEEEEENS_10bfloat16_tEfNS_4arch4Sm80ELb1ELb0ELb1ELb1ELb1ELb0ELb0ELb0ELi2ELi2ELi2ELi2ELb1EEENS1_24CollectiveEpilogueBwdGQAISA_fSD_Li256ELb1ELb1EEENS1_25SingleTileBwdLPTSchedulerILb1ELi64ELb1EEEEEEEEEvNT_6ParamsE)
        /*02a8*/ 	.word	0x00000004


	//----- nvinfo : EIATTR_FRAME_SIZE
	.align		4
.L_124:
        /*02ac*/ 	.byte	0x04, 0x11
        /*02ae*/ 	.short	(.L_126 - .L_125)
	.align		4
.L_125:
        /*02b0*/ 	.word	index@(_ZN7cutlass13device_kernelIN5flash19enable_sm80_to_sm89INS1_16FlashAttnBwdSm80INS1_25CollectiveMainloopBwdSm80ILi1ELi1EN4cute5tupleIJNS5_1CILi64EEES8_NS7_ILi192EEEEEENS_10bfloat16_tEfNS_4arch4Sm80ELb1ELb0ELb1ELb1ELb1ELb0ELb0ELb0ELi2ELi2ELi2ELi2ELb1EEENS1_24CollectiveEpilogueBwdGQAISA_fSD_Li256ELb1ELb1EEENS1_25SingleTileBwdLPTSchedulerILb1ELi64ELb1EEEEEEEEEvNT_6ParamsE)
        /*02b4*/ 	.word	0x00000000


	//----- nvinfo : EIATTR_REGCOUNT
	.align		4
.L_126:
        /*02b8*/ 	.byte	0x04, 0x2f
        /*02ba*/ 	.short	(.L_128 - .L_127)
	.align		4
.L_127:
        /*02bc*/ 	.word	index@(_ZN7cutlass13device_kernelIN5flash19enable_sm80_to_sm89INS1_16FlashAttnBwdSm80INS1_25CollectiveMainloopBwdSm80ILi1ELi1EN4cute5tupleIJNS5_1CILi64EEES8_NS7_ILi192EEEEEENS_10bfloat16_tEfNS_4arch4Sm80ELb1ELb0ELb1ELb1ELb0ELb0ELb0ELb0ELi2ELi2ELi2ELi2ELb1EEENS1_24CollectiveEpilogueBwdGQAISA_fSD_Li256ELb1ELb0EEENS1_25SingleTileBwdLPTSchedulerILb1ELi64ELb0EEEEEEEEEvNT_6ParamsE)
        /*02c0*/ 	.word	0x00000004


	//----- nvinfo : EIATTR_FRAME_SIZE
	.align		4
.L_128:
        /*02c4*/ 	.byte	0x04, 0x11
        /*02c6*/ 	.short	(.L_130 - .L_129)
	.align		4
.L_129:
        /*02c8*/ 	.word	index@(_ZN7cutlass13device_kernelIN5flash19enable_sm80_to_sm89INS1_16FlashAttnBwdSm80INS1_25CollectiveMainloopBwdSm80ILi1ELi1EN4cute5tupleIJNS5_1CILi64EEES8_NS7_ILi192EEEEEENS_10bfloat16_tEfNS_4arch4Sm80ELb1ELb0ELb1ELb1ELb0ELb0ELb0ELb0ELi2ELi2ELi2ELi2ELb1EEENS1_24CollectiveEpilogueBwdGQAISA_fSD_Li256ELb1ELb0EEENS1_25SingleTileBwdLPTSchedulerILb1ELi64ELb0EEEEEEEEEvNT_6ParamsE)
        /*02cc*/ 	.word	0x00000000


	//----- nvinfo : EIATTR_REGCOUNT
	.align		4
.L_130:
        /*02d0*/ 	.byte	0x04, 0x2f
        /*02d2*/ 	.short	(.L_132 - .L_131)
	.align		4
.L_131:
        /*02d4*/ 	.word	index@(_ZN7cutlass13device_kernelIN5flash19enable_sm80_to_sm89INS1_16FlashAttnBwdSm80INS1_25CollectiveMainloopBwdSm80ILi1ELi1EN4cute5tupleIJNS5_1CILi64EEES8_NS7_ILi192EEEEEENS_10bfloat16_tEfNS_4arch4Sm80ELb1ELb0ELb1ELb1ELb1ELb0ELb0ELb0ELi2ELi2ELi2ELi2ELb1EEENS1_21CollectiveEpilogueBwdISA_SB_SD_Li256ELb1ELb0ELi4EEENS1_25SingleTileBwdLPTSchedulerILb1ELi64ELb1EEEEEEEEEvNT_6ParamsE)
        /*02d8*/ 	.word	0x00000004


	//----- nvinfo : EIATTR_FRAME_SIZE
	.align		4
.L_132:
        /*02dc*/ 	.byte	0x04, 0x11
        /*02de*/ 	.short	(.L_134 - .L_133)
	.align		4
.L_133:
        /*02e0*/ 	.word	index@(_ZN7cutlass13device_kernelIN5flash19enable_sm80_to_sm89INS1_16FlashAttnBwdSm80INS1_25CollectiveMainloopBwdSm80ILi1ELi1EN4cute5tupleIJNS5_1CILi64EEES8_NS7_ILi192EEEEEENS_10bfloat16_tEfNS_4arch4Sm80ELb1ELb0ELb1ELb1ELb1ELb0ELb0ELb0ELi2ELi2ELi2ELi2ELb1EEENS1_21CollectiveEpilogueBwdISA_SB_SD_Li256ELb1ELb0ELi4EEENS1_25SingleTileBwdLPTSchedulerILb1ELi64ELb1EEEEEEEEEvNT_6ParamsE)
        /*02e4*/ 	.word	0x00000000


	//----- nvinfo : EIATTR_REGCOUNT
	.align		4
.L_134:
        /*02e8*/ 	.byte	0x04, 0x2f
        /*02ea*/ 	.short	(.L_136 - .L_135)
	.align		4
.L_135:
        /*02ec*/ 	.word	index@(_ZN7cutlass13device_kernelIN5flash19enable_sm80_to_sm89INS1_16FlashAttnBwdSm80INS1_25CollectiveMainloopBwdSm80ILi1ELi1EN4cute5tupleIJNS5_1CILi64EEES8_NS7_ILi192EEEEEENS_10bfloat16_tEfNS_4arch4Sm80ELb1ELb0ELb1ELb1ELb0ELb0ELb0ELb0ELi2ELi2ELi2ELi2ELb1EEENS1_21CollectiveEpilogueBwdISA_SB_SD_Li256ELb1ELb0ELi4EEENS1_25SingleTileBwdLPTSchedulerILb1ELi64ELb0EEEEEEEEEvNT_6ParamsE)
        /*02f0*/ 	.word	0x00000004


	//----- nvinfo : EIATTR_FRAME_SIZE
	.align		4
.L_136:
        /*02f4*/ 	.byte	0x04, 0x11
        /*02f6*/ 	.short	(.L_138 - .L_137)
	.align		4
.L_137:
        /*02f8*/ 	.word	index@(_ZN7cutlass13device_kernelIN5flash19enable_sm80_to_sm89INS1_16FlashAttnBwdSm80INS1_25CollectiveMainloopBwdSm80ILi1ELi1EN4cute5tupleIJNS5_1CILi64EEES8_NS7_ILi192EEEEEENS_10bfloat16_tEfNS_4arch4Sm80ELb1ELb0ELb1ELb1ELb0ELb0ELb0ELb0ELi2ELi2ELi2ELi2ELb1EEENS1_21CollectiveEpilogueBwdISA_SB_SD_Li256ELb1ELb0ELi4EEENS1_25SingleTileBwdLPTSchedulerILb1ELi64ELb0EEEEEEEEEvNT_6ParamsE)
        /*02fc*/ 	.word	0x00000000


	//----- nvinfo : EIATTR_REGCOUNT
	.align		4
.L_138:
        /*0300*/ 	.byte	0x04, 0x2f
        /*0302*/ 	.short	(.L_140 - .L_139)
	.align		4
.L_139:
        /*0304*/ 	.word	index@(_ZN7cutlass13device_kernelIN5flash19enable_sm80_to_sm89INS1_16FlashAttnBwdSm80INS1_25CollectiveMainloopBwdSm80ILi1ELi1EN4cute5tupleIJNS5_1CILi64EEES8_NS7_ILi192EEEEEENS_10bfloat16_tEfNS_4arch4Sm80ELb1ELb0ELb1ELb0ELb1ELb0ELb0ELb0ELi2ELi2ELi2ELi2ELb1EEENS1_24CollectiveEpilogueBwdGQAISA_fSD_Li256ELb0ELb1EEENS1_25SingleTileBwdLPTSchedulerILb0ELi64ELb1EEEEEEEEEvNT_6ParamsE)
        /*0308*/ 	.word	0x00000004


	//----- nvinfo : EIATTR_FRAME_SIZE
	.align		4
.L_140:
        /*030c*/ 	.byte	0x04, 0x11
        /*030e*/ 	.short	(.L_142 - .L_141)
	.align		4
.L_141:
        /*0310*/ 	.word	index@(_ZN7cutlass13device_kernelIN5flash19enable_sm80_to_sm89INS1_16FlashAttnBwdSm80INS1_25CollectiveMainloopBwdSm80ILi1ELi1EN4cute5tupleIJNS5_1CILi64EEES8_NS7_ILi192EEEEEENS_10bfloat16_tEfNS_4arch4Sm80ELb1ELb0ELb1ELb0ELb1ELb0ELb0ELb0ELi2ELi2ELi2ELi2ELb1EEENS1_24CollectiveEpilogueBwdGQAISA_fSD_Li256ELb0ELb1EEENS1_25SingleTileBwdLPTSchedulerILb0ELi64ELb1EEEEEEEEEvNT_6ParamsE)
        /*0314*/ 	.word	0x00000000


	//----- nvinfo : EIATTR_REGCOUNT
	.align		4
.L_142:
        /*0318*/ 	.byte	0x04, 0x2f
        /*031a*/ 	.short	(.L_144 - .L_143)
	.align		4
.L_143:
        /*031c*/ 	.word	index@(_ZN7cutlass13device_kernelIN5flash19enable_sm80_to_sm89INS1_16FlashAttnBwdSm80INS1_25CollectiveMainloopBwdSm80ILi1ELi1EN4cute5tupleIJNS5_1CILi64EEES8_NS7_ILi192EEEEEENS_10bfloat16_tEfNS_4arch4Sm80ELb1ELb0ELb1ELb0ELb0ELb0ELb0ELb0ELi2ELi2ELi2ELi2ELb1EEENS1_24CollectiveEpilogueBwdGQAISA_fSD_Li256ELb0ELb0EEENS1_25SingleTileBwdLPTSchedulerILb0ELi64ELb0EEEEEEEEEvNT_6ParamsE)
        /*0320*/ 	.word	0x00000004


	//----- nvinfo : EIATTR_FRAME_SIZE
	.align		4
.L_144:
        /*0324*/ 	.byte	0x04, 0x11
        /*0326*/ 	.short	(.L_146 - .L_145)
	.align		4
.L_145:
        /*0328*/ 	.word	index@(_ZN7cutlass13device_kernelIN5flash19enable_sm80_to_sm89INS1_16FlashAttnBwdSm80INS1_25CollectiveMainloopBwdSm80ILi1ELi1EN4cute5tupleIJNS5_1CILi64EEES8_NS7_ILi192EEEEEENS_10bfloat16_tEfNS_4arch4Sm80ELb1ELb0ELb1ELb0ELb0ELb0ELb0ELb0ELi2ELi2ELi2ELi2ELb1EEENS1_24CollectiveEpilogueBwdGQAISA_fSD_Li256ELb0ELb0EEENS1_25SingleTileBwdLPTSchedulerILb0ELi64ELb0EEEEEEEEEvNT_6ParamsE)
        /*032c*/ 	.word	0x00000000


	//----- nvinfo : EIATTR_REGCOUNT
	.align		4
.L_146:
        /*0330*/ 	.byte	0x04, 0x2f
        /*0332*/ 	.short	(.L_148 - .L_147)
	.align		4
.L_147:
        /*0334*/ 	.word	index@(_ZN7cutlass13device_kernelIN5flash19enable_sm80_to_sm89INS1_16FlashAttnBwdSm80INS1_25CollectiveMainloopBwdSm80ILi1ELi1EN4cute5tupleIJNS5_1CILi64EEES8_NS7_ILi192EEEEEENS_10bfloat16_tEfNS_4arch4Sm80ELb1ELb0ELb1ELb0ELb1ELb0ELb0ELb0ELi2ELi2ELi2ELi2ELb1EEENS1_21CollectiveEpilogueBwdISA_SB_SD_Li256ELb0ELb0ELi4EEENS1_25SingleTileBwdLPTSchedulerILb0ELi64ELb1EEEEEEEEEvNT_6ParamsE)
        /*0338*/ 	.word	0x00000004


	//----- nvinfo : EIATTR_FRAME_SIZE
	.align		4
.L_148:
        /*033c*/ 	.byte	0x04, 0x11
        /*033e*/ 	.short	(.L_150 - .L_149)
	.align		4
.L_149:
        /*0340*/ 	.word	index@(_ZN7cutlass13device_kernelIN5flash19enable_sm80_to_sm89INS1_16FlashAttnBwdSm80INS1_25CollectiveMainloopBwdSm80ILi1ELi1EN4cute5tupleIJNS5_1CILi64EEES8_NS7_ILi192EEEEEENS_10bfloat16_tEfNS_4arch4Sm80ELb1ELb0ELb1ELb0ELb1ELb0ELb0ELb0ELi2ELi2ELi2ELi2ELb1EEENS1_21CollectiveEpilogueBwdISA_SB_SD_Li256ELb0ELb0ELi4EEENS1_25SingleTileBwdLPTSchedulerILb0ELi64ELb1EEEEEEEEEvNT_6ParamsE)
        /*0344*/ 	.word	0x00000000


	//----- nvinfo : EIATTR_REGCOUNT
	.align		4
.L_150:
        /*0348*/ 	.byte	0x04, 0x2f
        /*034a*/ 	.short	(.L_152 - .L_151)
	.align		4
.L_151:
        /*034c*/ 	.word	index@(_ZN7cutlass13device_kernelIN5flash19enable_sm80_to_sm89INS1_16FlashAttnBwdSm80INS1_25CollectiveMainloopBwdSm80ILi1ELi1EN4cute5tupleIJNS5_1CILi64EEES8_NS7_ILi192EEEEEENS_10bfloat16_tEfNS_4arch4Sm80ELb1ELb0ELb1ELb0ELb0ELb0ELb0ELb0ELi2ELi2ELi2ELi2ELb1EEENS1_21CollectiveEpilogueBwdISA_SB_SD_Li256ELb0ELb0ELi4EEENS1_25SingleTileBwdLPTSchedulerILb0ELi64ELb0EEEEEEEEEvNT_6ParamsE)
        /*0350*/ 	.word	0x00000004


	//----- nvinfo : EIATTR_FRAME_SIZE
	.align		4
.L_152:
        /*0354*/ 	.byte	0x04, 0x11
        /*0356*/ 	.short	(.L_154 - .L_153)
	.align		4
.L_153:
        /*0358*/ 	.word	index@(_ZN7cutlass13device_kernelIN5flash19enable_sm80_to_sm89INS1_16FlashAttnBwdSm80INS1_25CollectiveMainloopBwdSm80ILi1ELi1EN4cute5tupleIJNS5_1CILi64EEES8_NS7_ILi192EEEEEENS_10bfloat16_tEfNS_4arch4Sm80ELb1ELb0ELb1ELb0ELb0ELb0ELb0ELb0ELi2ELi2ELi2ELi2ELb1EEENS1_21CollectiveEpilogueBwdISA_SB_SD_Li256ELb0ELb0ELi4EEENS1_25SingleTileBwdLPTSchedulerILb0ELi64ELb0EEEEEEEEEvNT_6ParamsE)
        /*035c*/ 	.word	0x00000000


	//----- nvinfo : EIATTR_REGCOUNT
	.align		4
.L_154:
        /*0360*/ 	.byte	0x04, 0x2f
        /*0362*/ 	.short	(.L_156 - .L_155)
	.align		4
.L_155:
        /*0364*/ 	.word	index@(_ZN7cutlass13device_kernelIN5flash19enable_sm80_to_sm89INS1_16FlashAttnBwdSm80INS1_25CollectiveMainloopBwdSm80ILi1ELi1EN4cute5tupleIJNS5_1CILi64EEES8_NS7_ILi192EEEEEENS_10bfloat16_tEfNS_4arch4Sm80ELb0ELb1ELb1ELb1ELb1ELb0ELb0ELb0ELi2ELi2ELi2ELi2ELb1EEENS1_24CollectiveEpilogueBwdGQAISA_fSD_Li256ELb1ELb1EEENS1_19SingleTileSchedulerILb1ELb0ELb0ELi64EEEEEEEEEvNT_6ParamsE)
        /*0368*/ 	.word	0x00000004


	//----- nvinfo : EIATTR_FRAME_SIZE
	.align		4
.L_156:
        /*036c*/ 	.byte	0x04, 0x11
        /*036e*/ 	.short	(.L_158 - .L_157)
	.align		4
.L_157:
        /*0370*/ 	.word	index@(_ZN7cutlass13device_kernelIN5flash19enable_sm80_to_sm89INS1_16FlashAttnBwdSm80INS1_25CollectiveMainloopBwdSm80ILi1ELi1EN4cute5tupleIJNS5_1CILi64EEES8_NS7_ILi192EEEEEENS_10bfloat16_tEfNS_4arch4Sm80ELb0ELb1ELb1ELb1ELb1ELb0ELb0ELb0ELi2ELi2ELi2ELi2ELb1EEENS1_24CollectiveEpilogueBwdGQAISA_fSD_Li256ELb1ELb1EEENS1_19SingleTileSchedulerILb1ELb0ELb0ELi64EEEEEEEEEvNT_6ParamsE)
        /*0374*/ 	.word	0x00000000


	//----- nvinfo : EIATTR_REGCOUNT
	.align		4
.L_158:
        /*0378*/ 	.byte	0x04, 0x2f
        /*037a*/ 	.short	(.L_160 - .L_159)
	.align		4
.L_159:
        /*037c*/ 	.word	index@(_ZN7cutlass13device_kernelIN5flash19enable_sm80_to_sm89INS1_16FlashAttnBwdSm80INS1_25CollectiveMainloopBwdSm80ILi1ELi1EN4cute5tupleIJNS5_1CILi64EEES8_NS7_ILi192EEEEEENS_10bfloat16_tEfNS_4arch4Sm80ELb0ELb1ELb1ELb1ELb0ELb0ELb0ELb0ELi2ELi2ELi2ELi2ELb1EEENS1_24CollectiveEpilogueBwdGQAISA_fSD_Li256ELb1ELb0EEENS1_19SingleTileSchedulerILb1ELb0ELb0ELi64EEEEEEEEEvNT_6ParamsE)
        /*0380*/ 	.word	0x00000004


	//----- nvinfo : EIATTR_FRAME_SIZE
	.align		4
.L_160:
        /*0384*/ 	.byte	0x04, 0x11
        /*0386*/ 	.short	(.L_162 - .L_161)
	.align		4
.L_161:
        /*0388*/ 	.word	index@(_ZN7cutlass13device_kernelIN5flash19enable_sm80_to_sm89INS1_16FlashAttnBwdSm80INS1_25CollectiveMainloopBwdSm80ILi1ELi1EN4cute5tupleIJNS5_1CILi64EEES8_NS7_ILi192EEEEEENS_10bfloat16_tEfNS_4arch4Sm80ELb0ELb1ELb1ELb1ELb0ELb0ELb0ELb0ELi2ELi2ELi2ELi2ELb1EEENS1_24CollectiveEpilogueBwdGQAISA_fSD_Li256ELb1ELb0EEENS1_19SingleTileSchedulerILb1ELb0ELb0ELi64EEEEEEEEEvNT_6ParamsE)
        /*038c*/ 	.word	0x00000000


	//----- nvinfo : EIATTR_REGCOUNT
	.align		4
.L_162:
        /*0390*/ 	.byte	0x04, 0x2f
        /*0392*/ 	.short	(.L_164 - .L_163)
	.align		4
.L_163:
        /*0394*/ 	.word	index@(_ZN7cutlass13device_kernelIN5flash19enable_sm80_to_sm89INS1_16FlashAttnBwdSm80INS1_25CollectiveMainloopBwdSm80ILi1ELi1EN4cute5tupleIJNS5_1CILi64EEES8_NS7_ILi192EEEEEENS_10bfloat16_tEfNS_4arch4Sm80ELb0ELb1ELb1ELb1ELb1ELb0ELb0ELb0ELi2ELi2ELi2ELi2ELb1EEENS1_21CollectiveEpilogueBwdISA_SB_SD_Li256ELb1ELb0ELi4EEENS1_19SingleTileSchedulerILb1ELb0ELb0ELi64EEEEEEEEEvNT_6ParamsE)
        /*0398*/ 	.word	0x00000004


	//----- nvinfo : EIATTR_FRAME_SIZE
	.align		4
.L_164:
        /*039c*/ 	.byte	0x04, 0x11
        /*039e*/ 	.short	(.L_166 - .L_165)
	.align		4
.L_165:
        /*03a0*/ 	.word	index@(_ZN7cutlass13device_kernelIN5flash19enable_sm80_to_sm89INS1_16FlashAttnBwdSm80INS1_25CollectiveMainloopBwdSm80ILi1ELi1EN4cute5tupleIJNS5_1CILi64EEES8_NS7_ILi192EEEEEENS_10bfloat16_tEfNS_4arch4Sm80ELb0ELb1ELb1ELb1ELb1ELb0ELb0ELb0ELi2ELi2ELi2ELi2ELb1EEENS1_21CollectiveEpilogueBwdISA_SB_SD_Li256ELb1ELb0ELi4EEENS1_19SingleTileSchedulerILb1ELb0ELb0ELi64EEEEEEEEEvNT_6ParamsE)
        /*03a4*/ 	.word	0x00000000


	//----- nvinfo : EIATTR_REGCOUNT
	.align		4
.L_166:
        /*03a8*/ 	.byte	0x04, 0x2f
        /*03aa*/ 	.short	(.L_168 - .L_167)
	.align		4
.L_167:
        /*03ac*/ 	.word	index@(_ZN7cutlass13device_kernelIN5flash19enable_sm80_to_sm89INS1_16FlashAttnBwdSm80INS1_25CollectiveMainloopBwdSm80ILi1ELi1EN4cute5tupleIJNS5_1CILi64EEES8_NS7_ILi192EEEEEENS_10bfloat16_tEfNS_4arch4Sm80ELb0ELb1ELb1ELb1ELb0ELb0ELb0ELb0ELi2ELi2ELi2ELi2ELb1EEENS1_21CollectiveEpilogueBwdISA_SB_SD_Li256ELb1ELb0ELi4EEENS1_19SingleTileSchedulerILb1ELb0ELb0ELi64EEEEEEEEEvNT_6ParamsE)
        /*03b0*/ 	.word	0x00000004


	//----- nvinfo : EIATTR_FRAME_SIZE
	.align		4
.L_168:
        /*03b4*/ 	.byte	0x04, 0x11
        /*03b6*/ 	.short	(.L_170 - .L_169)
	.align		4
.L_169:
        /*03b8*/ 	.word	index@(_ZN7cutlass13device_kernelIN5flash19enable_sm80_to_sm89INS1_16FlashAttnBwdSm80INS1_25CollectiveMainloopBwdSm80ILi1ELi1EN4cute5tupleIJNS5_1CILi64EEES8_NS7_ILi192EEEEEENS_10bfloat16_tEfNS_4arch4Sm80ELb0ELb1ELb1ELb1ELb0ELb0ELb0ELb0ELi2ELi2ELi2ELi2ELb1EEENS1_21CollectiveEpilogueBwdISA_SB_SD_Li256ELb1ELb0ELi4EEENS1_19SingleTileSchedulerILb1ELb0ELb0ELi64EEEEEEEEEvNT_6ParamsE)
        /*03bc*/ 	.word	0x00000000


	//----- nvinfo : EIATTR_REGCOUNT
	.align		4
.L_170:
        /*03c0*/ 	.byte	0x04, 0x2f
        /*03c2*/ 	.short	(.L_172 - .L_171)
	.align		4
.L_171:
        /*03c4*/ 	.word	index@(_ZN7cutlass13device_kernelIN5flash19enable_sm80_to_sm89INS1_16FlashAttnBwdSm80INS1_25CollectiveMainloopBwdSm80ILi1ELi1EN4cute5tupleIJNS5_1CILi64EEES8_NS7_ILi192EEEEEENS_10bfloat16_tEfNS_4arch4Sm80ELb0ELb1ELb1ELb0ELb1ELb0ELb0ELb0ELi2ELi2ELi2ELi2ELb1EEENS1_24CollectiveEpilogueBwdGQAISA_fSD_Li256ELb0ELb1EEENS1_19SingleTileSchedulerILb0ELb0ELb0ELi64EEEEEEEEEvNT_6ParamsE)
        /*03c8*/ 	.word	0x00000004


	//----- nvinfo : EIATTR_FRAME_SIZE
	.align		4
.L_172:
        /*03cc*/ 	.byte	0x04, 0x11
        /*03ce*/ 	.short	(.L_174 - .L_173)
	.align		4
.L_173:
        /*03d0*/ 	.word	index@(_ZN7cutlass13device_kernelIN5flash19enable_sm80_to_sm89INS1_16FlashAttnBwdSm80INS1_25CollectiveMainloopBwdSm80ILi1ELi1EN4cute5tupleIJNS5_1CILi64EEES8_NS7_ILi192EEEEEENS_10bfloat16_tEfNS_4arch4Sm80ELb0ELb1ELb1ELb0ELb1ELb0ELb0ELb0ELi2ELi2ELi2ELi2ELb1EEENS1_24CollectiveEpilogueBwdGQAISA_fSD_Li256ELb0ELb1EEENS1_19SingleTileSchedulerILb0ELb0ELb0ELi64EEEEEEEEEvNT_6ParamsE)
        /*03d4*/ 	.word	0x00000000


	//----- nvinfo : EIATTR_REGCOUNT
	.align		4
.L_174:
        /*03d8*/ 	.byte	0x04, 0x2f
        /*03da*/ 	.short	(.L_176 - .L_175)
	.align		4
.L_175:
        /*03dc*/ 	.word	index@(_ZN7cutlass13device_kernelIN5flash19enable_sm80_to_sm89INS1_16FlashAttnBwdSm80INS1_25CollectiveMainloopBwdSm80ILi1ELi1EN4cute5tupleIJNS5_1CILi64EEES8_NS7_ILi192EEEEEENS_10bfloat16_tEfNS_4arch4Sm80ELb0ELb1ELb1ELb0ELb0ELb0ELb0ELb0ELi2ELi2ELi2ELi2ELb1EEENS1_24CollectiveEpilogueBwdGQAISA_fSD_Li256ELb0ELb0EEENS1_19SingleTileSchedulerILb0ELb0ELb0ELi64EEEEEEEEEvNT_6ParamsE)
        /*03e0*/ 	.word	0x00000004


	//----- nvinfo : EIATTR_FRAME_SIZE
	.align		4
.L_176:
        /*03e4*/ 	.byte	0x04, 0x11
        /*03e6*/ 	.short	(.L_178 - .L_177)
	.align		4
.L_177:
        /*03e8*/ 	.word	index@(_ZN7cutlass13device_kernelIN5flash19enable_sm80_to_sm89INS1_16FlashAttnBwdSm80INS1_25CollectiveMainloopBwdSm80ILi1ELi1EN4cute5tupleIJNS5_1CILi64EEES8_NS7_ILi192EEEEEENS_10bfloat16_tEfNS_4arch4Sm80ELb0ELb1ELb1ELb0ELb0ELb0ELb0ELb0ELi2ELi2ELi2ELi2ELb1EEENS1_24CollectiveEpilogueBwdGQAISA_fSD_Li256ELb0ELb0EEENS1_19SingleTileSchedulerILb0ELb0ELb0ELi64EEEEEEEEEvNT_6ParamsE)
        /*03ec*/ 	.word	0x00000000


	//----- nvinfo : EIATTR_REGCOUNT
	.align		4
.L_178:
        /*03f0*/ 	.byte	0x04, 0x2f
        /*03f2*/ 	.short	(.L_180 - .L_179)
	.align		4
.L_179:
        /*03f4*/ 	.word	index@(_ZN7cutlass13device_kernelIN5flash19enable_sm80_to_sm89INS1_16FlashAttnBwdSm80INS1_25CollectiveMainloopBwdSm80ILi1ELi1EN4cute5tupleIJNS5_1CILi64EEES8_NS7_ILi192EEEEEENS_10bfloat16_tEfNS_4arch4Sm80ELb0ELb1ELb1ELb0ELb1ELb0ELb0ELb0ELi2ELi2ELi2ELi2ELb1EEENS1_21CollectiveEpilogueBwdISA_SB_SD_Li256ELb0ELb0ELi4EEENS1_19SingleTileSchedulerILb0ELb0ELb0ELi64EEEEEEEEEvNT_6ParamsE)
        /*03f8*/ 	.word	0x00000004


	//----- nvinfo : EIATTR_FRAME_SIZE
	.align		4
.L_180:
        /*03fc*/ 	.byte	0x04, 0x11
        /*03fe*/ 	.short	(.L_182 - .L_181)
	.align		4
.L_181:
        /*0400*/ 	.word	index@(_ZN7cutlass13device_kernelIN5flash19enable_sm80_to_sm89INS1_16FlashAttnBwdSm80INS1_25CollectiveMainloopBwdSm80ILi1ELi1EN4cute5tupleIJNS5_1CILi64EEES8_NS7_ILi192EEEEEENS_10bfloat16_tEfNS_4arch4Sm80ELb0ELb1ELb1ELb0ELb1ELb0ELb0ELb0ELi2ELi2ELi2ELi2ELb1EEENS1_21CollectiveEpilogueBwdISA_SB_SD_Li256ELb0ELb0ELi4EEENS1_19SingleTileSchedulerILb0ELb0ELb0ELi64EEEEEEEEEvNT_6ParamsE)
        /*0404*/ 	.word	0x00000000


	//----- nvinfo : EIATTR_REGCOUNT
	.align		4
.L_182:
        /*0408*/ 	.byte	0x04, 0x2f
        /*040a*/ 	.short	(.L_184 - .L_183)
	.align		4
.L_183:
        /*040c*/ 	.word	index@(_ZN7cutlass13device_kernelIN5flash19enable_sm80_to_sm89INS1_16FlashAttnBwdSm80INS1_25CollectiveMainloopBwdSm80ILi1ELi1EN4cute5tupleIJNS5_1CILi64EEES8_NS7_ILi192EEEEEENS_10bfloat16_tEfNS_4arch4Sm80ELb0ELb1ELb1ELb0ELb0ELb0ELb0ELb0ELi2ELi2ELi2ELi2ELb1EEENS1_21CollectiveEpilogueBwdISA_SB_SD_Li256ELb0ELb0ELi4EEENS1_19SingleTileSchedulerILb0ELb0ELb0ELi64EEEEEEEEEvNT_6ParamsE)
        /*0410*/ 	.word	0x00000004


	//----- nvinfo : EIATTR_FRAME_SIZE
	.align		4
.L_184:
        /*0414*/ 	.byte	0x04, 0x11
        /*0416*/ 	.short	(.L_186 - .L_185)
	.align		4
.L_185:
        /*0418*/ 	.word	index@(_ZN7cutlass13device_kernelIN5flash19enable_sm80_to_sm89INS1_16FlashAttnBwdSm80INS1_25CollectiveMainloopBwdSm80ILi1ELi1EN4cute5tupleIJNS5_1CILi64EEES8_NS7_ILi192EEEEEENS_10bfloat16_tEfNS_4arch4Sm80ELb0ELb1ELb1ELb0ELb0ELb0ELb0ELb0ELi2ELi2ELi2ELi2ELb1EEENS1_21CollectiveEpilogueBwdISA_SB_SD_Li256ELb0ELb0ELi4EEENS1_19SingleTileSchedulerILb0ELb0ELb0ELi64EEEEEEEEEvNT_6ParamsE)
        /*041c*/ 	.word	0x00000000


	//----- nvinfo : EIATTR_REGCOUNT
	.align		4
.L_186:
        /*0420*/ 	.byte	0x04, 0x2f
        /*0422*/ 	.short	(.L_188 - .L_187)
	.align		4
.L_187:
        /*0424*/ 	.word	index@(_ZN7cutlass13device_kernelIN5flash19enable_sm80_to_sm89INS1_16FlashAttnBwdSm80INS1_25CollectiveMainloopBwdSm80ILi1ELi1EN4cute5tupleIJNS5_1CILi64EEES8_NS7_ILi192EEEEEENS_10bfloat16_tEfNS_4arch4Sm80ELb0ELb0ELb1ELb1ELb1ELb0ELb0ELb0ELi2ELi2ELi2ELi2ELb1EEENS1_24CollectiveEpilogueBwdGQAISA_fSD_Li256ELb1ELb1EEENS1_19SingleTileSchedulerILb1ELb0ELb0ELi64EEEEEEEEEvNT_6ParamsE)
        /*0428*/ 	.word	0x00000004


	//----- nvinfo : EIATTR_FRAME_SIZE
	.align		4
.L_188:
        /*042c*/ 	.byte	0x04, 0x11
        /*042e*/ 	.short	(.L_190 - .L_189)
	.align		4
.L_189:
        /*0430*/ 	.word	index@(_ZN7cutlass13device_kernelIN5flash19enable_sm80_to_sm89INS1_16FlashAttnBwdSm80INS1_25CollectiveMainloopBwdSm80ILi1ELi1EN4cute5tupleIJNS5_1CILi64EEES8_NS7_ILi192EEEEEENS_10bfloat16_tEfNS_4arch4Sm80ELb0ELb0ELb1ELb1ELb1ELb0ELb0ELb0ELi2ELi2ELi2ELi2ELb1EEENS1_24CollectiveEpilogueBwdGQAISA_fSD_Li256ELb1ELb1EEENS1_19SingleTileSchedulerILb1ELb0ELb0ELi64EEEEEEEEEvNT_6ParamsE)
        /*0434*/ 	.word	0x00000000


	//----- nvinfo : EIATTR_REGCOUNT
	.align		4
.L_190:
        /*0438*/ 	.byte	0x04, 0x2f
        /*043a*/ 	.short	(.L_192 - .L_191)
	.align		4
.L_191:
        /*043c*/ 	.word	index@(_ZN7cutlass13device_kernelIN5flash19enable_sm80_to_sm89INS1_16FlashAttnBwdSm80INS1_25CollectiveMainloopBwdSm80ILi1ELi1EN4cute5tupleIJNS5_1CILi64EEES8_NS7_ILi192EEEEEENS_10bfloat16_tEfNS_4arch4Sm80ELb0ELb0ELb1ELb1ELb0ELb0ELb0ELb0ELi2ELi2ELi2ELi2ELb1EEENS1_24CollectiveEpilogueBwdGQAISA_fSD_Li256ELb1ELb0EEENS1_19SingleTileSchedulerILb1ELb0ELb0ELi64EEEEEEEEEvNT_6ParamsE)
        /*0440*/ 	.word	0x00000004


	//----- nvinfo : EIATTR_FRAME_SIZE
	.align		4
.L_192:
        /*0444*/ 	.byte	0x04, 0x11
        /*0446*/ 	.short	(.L_194 - .L_193)
	.align		4
.L_193:
        /*0448*/ 	.word	index@(_ZN7cutlass13device_kernelIN5flash19enable_sm80_to_sm89INS1_16FlashAttnBwdSm80INS1_25CollectiveMainloopBwdSm80ILi1ELi1EN4cute5tupleIJNS5_1CILi64EEES8_NS7_ILi192EEEEEENS_10bfloat16_tEfNS_4arch4Sm80ELb0ELb0ELb1ELb1ELb0ELb0ELb0ELb0ELi2ELi2ELi2ELi2ELb1EEENS1_24CollectiveEpilogueBwdGQAISA_fSD_Li256ELb1ELb0EEENS1_19SingleTileSchedulerILb1ELb0ELb0ELi64EEEEEEEEEvNT_6ParamsE)
        /*044c*/ 	.word	0x00000000


	//----- nvinfo : EIATTR_REGCOUNT
	.align		4
.L_194:
        /*0450*/ 	.byte	0x04, 0x2f
        /*0452*/ 	.short	(.L_196 - .L_195)
	.align		4
.L_195:
        /*0454*/ 	.word	index@(_ZN7cutlass13device_kernelIN5flash19enable_sm80_to_sm89INS1_16FlashAttnBwdSm80INS1_25CollectiveMainloopBwdSm80ILi1ELi1EN4cute5tupleIJNS5_1CILi64EEES8_NS7_ILi192EEEEEENS_10bfloat16_tEfNS_4arch4Sm80ELb0ELb0ELb1ELb1ELb1ELb0ELb0ELb0ELi2ELi2ELi2ELi2ELb1EEENS1_21CollectiveEpilogueBwdISA_SB_SD_Li256ELb1ELb0ELi4EEENS1_19SingleTileSchedulerILb1ELb0ELb0ELi64EEEEEEEEEvNT_6ParamsE)
        /*0458*/ 	.word	0x00000004


	//----- nvinfo : EIATTR_FRAME_SIZE
	.align		4
.L_196:
        /*045c*/ 	.byte	0x04, 0x11
        /*045e*/ 	.short	(.L_198 - .L_197)
	.align		4
.L_197:
        /*0460*/ 	.word	index@(_ZN7cutlass13device_kernelIN5flash19enable_sm80_to_sm89INS1_16FlashAttnBwdSm80INS1_25CollectiveMainloopBwdSm80ILi1ELi1EN4cute5tupleIJNS5_1CILi64EEES8_NS7_ILi192EEEEEENS_10bfloat16_tEfNS_4arch4Sm80ELb0ELb0ELb1ELb1ELb1ELb0ELb0ELb0ELi2ELi2ELi2ELi2ELb1EEENS1_21CollectiveEpilogueBwdISA_SB_SD_Li256ELb1ELb0ELi4EEENS1_19SingleTileSchedulerILb1ELb0ELb0ELi64EEEEEEEEEvNT_6ParamsE)
        /*0464*/ 	.word	0x00000000


	//----- nvinfo : EIATTR_REGCOUNT
	.align		4
.L_198:
        /*0468*/ 	.byte	0x04, 0x2f
        /*046a*/ 	.short	(.L_200 - .L_199)
	.align		4
.L_199:
        /*046c*/ 	.word	index@(_ZN7cutlass13device_kernelIN5flash19enable_sm80_to_sm89INS1_16FlashAttnBwdSm80INS1_25CollectiveMainloopBwdSm80ILi1ELi1EN4cute5tupleIJNS5_1CILi64EEES8_NS7_ILi192EEEEEENS_10bfloat16_tEfNS_4arch4Sm80ELb0ELb0ELb1ELb1ELb0ELb0ELb0ELb0ELi2ELi2ELi2ELi2ELb1EEENS1_21CollectiveEpilogueBwdISA_SB_SD_Li256ELb1ELb0ELi4EEENS1_19SingleTileSchedulerILb1ELb0ELb0ELi64EEEEEEEEEvNT_6ParamsE)
        /*0470*/ 	.word	0x00000004


	//----- nvinfo : EIATTR_FRAME_SIZE
	.align		4
.L_200:
        /*0474*/ 	.byte	0x04, 0x11
        /*0476*/ 	.short	(.L_202 - .L_201)
	.align		4
.L_201:
        /*0478*/ 	.word	index@(_ZN7cutlass13device_kernelIN5flash19enable_sm80_to_sm89INS1_16FlashAttnBwdSm80INS1_25CollectiveMainloopBwdSm80ILi1ELi1EN4cute5tupleIJNS5_1CILi64EEES8_NS7_ILi192EEEEEENS_10bfloat16_tEfNS_4arch4Sm80ELb0ELb0ELb1ELb1ELb0ELb0ELb0ELb0ELi2ELi2ELi2ELi2ELb1EEENS1_21CollectiveEpilogueBwdISA_SB_SD_Li256ELb1ELb0ELi4EEENS1_19SingleTileSchedulerILb1ELb0ELb0ELi64EEEEEEEEEvNT_6ParamsE)
        /*047c*/ 	.word	0x00000000


	//----- nvinfo : EIATTR_REGCOUNT
	.align		4
.L_202:
        /*0480*/ 	.byte	0x04, 0x2f
        /*0482*/ 	.short	(.L_204 - .L_203)
	.align		4
.L_203:
        /*0484*/ 	.word	index@(_ZN7cutlass13device_kernelIN5flash19enable_sm80_to_sm89INS1_16FlashAttnBwdSm80INS1_25CollectiveMainloopBwdSm80ILi1ELi1EN4cute5tupleIJNS5_1CILi64EEES8_NS7_ILi192EEEEEENS_10bfloat16_tEfNS_4arch4Sm80ELb0ELb0ELb1ELb0ELb1ELb0ELb0ELb0ELi2ELi2ELi2ELi2ELb1EEENS1_24CollectiveEpilogueBwdGQAISA_fSD_Li256ELb0ELb1EEENS1_19SingleTileSchedulerILb0ELb0ELb0ELi64EEEEEEEEEvNT_6ParamsE)
        /*0488*/ 	.word	0x00000004


	//----- nvinfo : EIATTR_FRAME_SIZE
	.align		4
.L_204:
        /*048c*/ 	.byte	0x04, 0x11
        /*048e*/ 	.short	(.L_206 - .L_205)
	.align		4
.L_205:
        /*0490*/ 	.word	index@(_ZN7cutlass13device_kernelIN5flash19enable_sm80_to_sm89INS1_16FlashAttnBwdSm80INS1_25CollectiveMainloopBwdSm80ILi1ELi1EN4cute5tupleIJNS5_1CILi64EEES8_NS7_ILi192EEEEEENS_10bfloat16_tEfNS_4arch4Sm80ELb0ELb0ELb1ELb0ELb1ELb0ELb0ELb0ELi2ELi2ELi2ELi2ELb1EEENS1_24CollectiveEpilogueBwdGQAISA_fSD_Li256ELb0ELb1EEENS1_19SingleTileSchedulerILb0ELb0ELb0ELi64EEEEEEEEEvNT_6ParamsE)
        /*0494*/ 	.word	0x00000000


	//----- nvinfo : EIATTR_REGCOUNT
	.align		4
.L_206:
        /*0498*/ 	.byte	0x04, 0x2f
        /*049a*/ 	.short	(.L_208 - .L_207)
	.align		4
.L_207:
        /*049c*/ 	.word	index@(_ZN7cutlass13device_kernelIN5flash19enable_sm80_to_sm89INS1_16FlashAttnBwdSm80INS1_25CollectiveMainloopBwdSm80ILi1ELi1EN4cute5tupleIJNS5_1CILi64EEES8_NS7_ILi192EEEEEENS_10bfloat16_tEfNS_4arch4Sm80ELb0ELb0ELb1ELb0ELb0ELb0ELb0ELb0ELi2ELi2ELi2ELi2ELb1EEENS1_24CollectiveEpilogueBwdGQAISA_fSD_Li256ELb0ELb0EEENS1_19SingleTileSchedulerILb0ELb0ELb0ELi64EEEEEEEEEvNT_6ParamsE)
        /*04a0*/ 	.word	0x00000004


	//----- nvinfo : EIATTR_FRAME_SIZE
	.align		4
.L_208:
        /*04a4*/ 	.byte	0x04, 0x11
        /*04a6*/ 	.short	(.L_210 - .L_209)
	.align		4
.L_209:
        /*04a8*/ 	.word	index@(_ZN7cutlass13device_kernelIN5flash19enable_sm80_to_sm89INS1_16FlashAttnBwdSm80INS1_25CollectiveMainloopBwdSm80ILi1ELi1EN4cute5tupleIJNS5_1CILi64EEES8_NS7_ILi192EEEEEENS_10bfloat16_tEfNS_4arch4Sm80ELb0ELb0ELb1ELb0ELb0ELb0ELb0ELb0ELi2ELi2ELi2ELi2ELb1EEENS1_24CollectiveEpilogueBwdGQAISA_fSD_Li256ELb0ELb0EEENS1_19SingleTileSchedulerILb0ELb0ELb0ELi64EEEEEEEEEvNT_6ParamsE)
        /*04ac*/ 	.word	0x00000000


	//----- nvinfo : EIATTR_REGCOUNT
	.align		4
.L_210:
        /*04b0*/ 	.byte	0x04, 0x2f
        /*04b2*/ 	.short	(.L_212 - .L_211)
	.align		4
.L_211:
        /*04b4*/ 	.word	index@(_ZN7cutlass13device_kernelIN5flash19enable_sm80_to_sm89INS1_16FlashAttnBwdSm80INS1_25CollectiveMainloopBwdSm80ILi1ELi1EN4cute5tupleIJNS5_1CILi64EEES8_NS7_ILi192EEEEEENS_10bfloat16_tEfNS_4arch4Sm80ELb0ELb0ELb1ELb0ELb1ELb0ELb0ELb0ELi2ELi2ELi2ELi2ELb1EEENS1_21CollectiveEpilogueBwdISA_SB_SD_Li256ELb0ELb0ELi4EEENS1_19SingleTileSchedulerILb0ELb0ELb0ELi64EEEEEEEEEvNT_6ParamsE)
        /*04b8*/ 	.word	0x00000004


	//----- nvinfo : EIATTR_FRAME_SIZE
	.align		4
.L_212:
        /*04bc*/ 	.byte	0x04, 0x11
        /*04be*/ 	.short	(.L_214 - .L_213)
	.align		4
.L_213:
        /*04c0*/ 	.word	index@(_ZN7cutlass13device_kernelIN5flash19enable_sm80_to_sm89INS1_16FlashAttnBwdSm80INS1_25CollectiveMainloopBwdSm80ILi1ELi1EN4cute5tupleIJNS5_1CILi64EEES8_NS7_ILi192EEEEEENS_10bfloat16_tEfNS_4arch4Sm80ELb0ELb0ELb1ELb0ELb1ELb0ELb0ELb0ELi2ELi2ELi2ELi2ELb1EEENS1_21CollectiveEpilogueBwdISA_SB_SD_Li256ELb0ELb0ELi4EEENS1_19SingleTileSchedulerILb0ELb0ELb0ELi64EEEEEEEEEvNT_6ParamsE)
        /*04c4*/ 	.word	0x00000000


	//----- nvinfo : EIATTR_REGCOUNT
	.align		4
.L_214:
        /*04c8*/ 	.byte	0x04, 0x2f
        /*04ca*/ 	.short	(.L_216 - .L_215)
	.align		4
.L_215:
        /*04cc*/ 	.word	index@(_ZN7cutlass13device_kernelIN5flash19enable_sm80_to_sm89INS1_16FlashAttnBwdSm80INS1_25CollectiveMainloopBwdSm80ILi1ELi1EN4cute5tupleIJNS5_1CILi64EEES8_NS7_ILi192EEEEEENS_10bfloat16_tEfNS_4arch4Sm80ELb0ELb0ELb1ELb0ELb0ELb0ELb0ELb0ELi2ELi2ELi2ELi2ELb1EEENS1_21CollectiveEpilogueBwdISA_SB_SD_Li256ELb0ELb0ELi4EEENS1_19SingleTileSchedulerILb0ELb0ELb0ELi64EEEEEEEEEvNT_6ParamsE)
        /*04d0*/ 	.word	0x00000004


	//----- nvinfo : EIATTR_FRAME_SIZE
	.align		4
.L_216:
        /*04d4*/ 	.byte	0x04, 0x11
        /*04d6*/ 	.short	(.L_218 - .L_217)
	.align		4
.L_217:
        /*04d8*/ 	.word	index@(_ZN7cutlass13device_kernelIN5flash19enable_sm80_to_sm89INS1_16FlashAttnBwdSm80INS1_25CollectiveMainloopBwdSm80ILi1ELi1EN4cute5tupleIJNS5_1CILi64EEES8_NS7_ILi192EEEEEENS_10bfloat16_tEfNS_4arch4Sm80ELb0ELb0ELb1ELb0ELb0ELb0ELb0ELb0ELi2ELi2ELi2ELi2ELb1EEENS1_21CollectiveEpilogueBwdISA_SB_SD_Li256ELb0ELb0ELi4EEENS1_19SingleTileSchedulerILb0ELb0ELb0ELi64EEEEEEEEEvNT_6ParamsE)
        /*04dc*/ 	.word	0x00000000


	//----- nvinfo : EIATTR_MIN_STACK_SIZE
	.align		4
.L_218:
        /*04e0*/ 	.byte	0x04, 0x12
        /*04e2*/ 	.short	(.L_220 - .L_219)
	.align		4
.L_219:
        /*04e4*/ 	.word	index@(_ZN7cutlass13device_kernelIN5flash19enable_sm80_to_sm89INS1_16FlashAttnBwdSm80INS1_25CollectiveMainloopBwdSm80ILi1ELi1EN4cute5tupleIJNS5_1CILi64EEES8_NS7_ILi192EEEEEENS_10bfloat16_tEfNS_4arch4Sm80ELb0ELb0ELb1ELb0ELb0ELb0ELb0ELb0ELi2ELi2ELi2ELi2ELb1EEENS1_21CollectiveEpilogueBwdISA_SB_SD_Li256ELb0ELb0ELi4EEENS1_19SingleTileSchedulerILb0ELb0ELb0ELi64EEEEEEEEEvNT_6ParamsE)
        /*04e8*/ 	.word	0x00000000


	//----- nvinfo : EIATTR_MIN_STACK_SIZE
	.align		4
.L_220:
        /*04ec*/ 	.byte	0x04, 0x12
        /*04ee*/ 	.short	(.L_222 - .L_221)
	.align		4
.L_221:
        /*04f0*/ 	.word	index@(_ZN7cutlass13device_kernelIN5flash19enable_sm80_to_sm89INS1_16FlashAttnBwdSm80INS1_25CollectiveMainloopBwdSm80ILi1ELi1EN4cute5tupleIJNS5_1CILi64EEES8_NS7_ILi192EEEEEENS_10bfloat16_tEfNS_4arch4Sm80ELb0ELb0ELb1ELb0ELb1ELb0ELb0ELb0ELi2ELi2ELi2ELi2ELb1EEENS1_21CollectiveEpilogueBwdISA_SB_SD_Li256ELb0ELb0ELi4EEENS1_19SingleTileSchedulerILb0ELb0ELb0ELi64EEEEEEEEEvNT_6ParamsE)
        /*04f4*/ 	.word	0x00000000


	//----- nvinfo : EIATTR_MIN_STACK_SIZE
	.align		4
.L_222:
        /*04f8*/ 	.byte	0x04, 0x12
        /*04fa*/ 	.short	(.L_224 - .L_223)
	.align		4
.L_223:
        /*04fc*/ 	.word	index@(_ZN7cutlass13device_kernelIN5flash19enable_sm80_to_sm89INS1_16FlashAttnBwdSm80INS1_25CollectiveMainloopBwdSm80ILi1ELi1EN4cute5tupleIJNS5_1CILi64EEES8_NS7_ILi192EEEEEENS_10bfloat16_tEfNS_4arch4Sm80ELb0ELb0ELb1ELb0ELb0ELb0ELb0ELb0ELi2ELi2ELi2ELi2ELb1EEENS1_24CollectiveEpilogueBwdGQAISA_fSD_Li256ELb0ELb0EEENS1_19SingleTileSchedulerILb0ELb0ELb0ELi64EEEEEEEEEvNT_6ParamsE)
        /*0500*/ 	.word	0x00000000


	//----- nvinfo : EIATTR_MIN_STACK_SIZE
	.align		4
.L_224:
        /*0504*/ 	.byte	0x04, 0x12
        /*0506*/ 	.short	(.L_226 - .L_225)
	.align		4
.L_225:
        /*0508*/ 	.word	index@(_ZN7cutlass13device_kernelIN5flash19enable_sm80_to_sm89INS1_16FlashAttnBwdSm80INS1_25CollectiveMainloopBwdSm80ILi1ELi1EN4cute5tupleIJNS5_1CILi64EEES8_NS7_ILi192EEEEEENS_10bfloat16_tEfNS_4arch4Sm80ELb0ELb0ELb1ELb0ELb1ELb0ELb0ELb0ELi2ELi2ELi2ELi2ELb1EEENS1_24CollectiveEpilogueBwdGQAISA_fSD_Li256ELb0ELb1EEENS1_19SingleTileSchedulerILb0ELb0ELb0ELi64EEEEEEEEEvNT_6ParamsE)
        /*050c*/ 	.word	0x00000000


	//----- nvinfo : EIATTR_MIN_STACK_SIZE
	.align		4
.L_226:
        /*0510*/ 	.byte	0x04, 0x12
        /*0512*/ 	.short	(.L_228 - .L_227)
	.align		4
.L_227:
        /*0514*/ 	.word	index@(_ZN7cutlass13device_kernelIN5flash19enable_sm80_to_sm89INS1_16FlashAttnBwdSm80INS1_25CollectiveMainloopBwdSm80ILi1ELi1EN4cute5tupleIJNS5_1CILi64EEES8_NS7_ILi192EEEEEENS_10bfloat16_tEfNS_4arch4Sm80ELb0ELb0ELb1ELb1ELb0ELb0ELb0ELb0ELi2ELi2ELi2ELi2ELb1EEENS1_21CollectiveEpilogueBwdISA_SB_SD_Li256ELb1ELb0ELi4EEENS1_19SingleTileSchedulerILb1ELb0ELb0ELi64EEEEEEEEEvNT_6ParamsE)
        /*0518*/ 	.word	0x00000000


	//----- nvinfo : EIATTR_MIN_STACK_SIZE
	.align		4
.L_228:
        /*051c*/ 	.byte	0x04, 0x12
        /*051e*/ 	.short	(.L_230 - .L_229)
	.align		4
.L_229:
        /*0520*/ 	.word	index@(_ZN7cutlass13device_kernelIN5flash19enable_sm80_to_sm89INS1_16FlashAttnBwdSm80INS1_25CollectiveMainloopBwdSm80ILi1ELi1EN4cute5tupleIJNS5_1CILi64EEES8_NS7_ILi192EEEEEENS_10bfloat16_tEfNS_4arch4Sm80ELb0ELb0ELb1ELb1ELb1ELb0ELb0ELb0ELi2ELi2ELi2ELi2ELb1EEENS1_21CollectiveEpilogueBwdISA_SB_SD_Li256ELb1ELb0ELi4EEENS1_19SingleTileSchedulerILb1ELb0ELb0ELi64EEEEEEEEEvNT_6ParamsE)
        /*0524*/ 	.word	0x00000000


	//----- nvinfo : EIATTR_MIN_STACK_SIZE
	.align		4
.L_230:
        /*0528*/ 	.byte	0x04, 0x12
        /*052a*/ 	.short	(.L_232 - .L_231)
	.align		4
.L_231:
        /*052c*/ 	.word	index@(_ZN7cutlass13device_kernelIN5flash19enable_sm80_to_sm89INS1_16FlashAttnBwdSm80INS1_25CollectiveMainloopBwdSm80ILi1ELi1EN4cute5tupleIJNS5_1CILi64EEES8_NS7_ILi192EEEEEENS_10bfloat16_tEfNS_4arch4Sm80ELb0ELb0ELb1ELb1ELb0ELb0ELb0ELb0ELi2ELi2ELi2ELi2ELb1EEENS1_24CollectiveEpilogueBwdGQAISA_fSD_Li256ELb1ELb0EEENS1_19SingleTileSchedulerILb1ELb0ELb0ELi64EEEEEEEEEvNT_6ParamsE)
        /*0530*/ 	.word	0x00000000


	//----- nvinfo : EIATTR_MIN_STACK_SIZE
	.align		4
.L_232:
        /*0534*/ 	.byte	0x04, 0x12
        /*0536*/ 	.short	(.L_234 - .L_233)
	.align		4
.L_233:
        /*0538*/ 	.word	index@(_ZN7cutlass13device_kernelIN5flash19enable_sm80_to_sm89INS1_16FlashAttnBwdSm80INS1_25CollectiveMainloopBwdSm80ILi1ELi1EN4cute5tupleIJNS5_1CILi64EEES8_NS7_ILi192EEEEEENS_10bfloat16_tEfNS_4arch4Sm80ELb0ELb0ELb1ELb1ELb1ELb0ELb0ELb0ELi2ELi2ELi2ELi2ELb1EEENS1_24CollectiveEpilogueBwdGQAISA_fSD_Li256ELb1ELb1EEENS1_19SingleTileSchedulerILb1ELb0ELb0ELi64EEEEEEEEEvNT_6ParamsE)
        /*053c*/ 	.word	0x00000000


	//----- nvinfo : EIATTR_MIN_STACK_SIZE
	.align		4
.L_234:
        /*0540*/ 	.byte	0x04, 0x12
        /*0542*/ 	.short	(.L_236 - .L_235)
	.align		4
.L_235:
        /*0544*/ 	.word	index@(_ZN7cutlass13device_kernelIN5flash19enable_sm80_to_sm89INS1_16FlashAttnBwdSm80INS1_25CollectiveMainloopBwdSm80ILi1ELi1EN4cute5tupleIJNS5_1CILi64EEES8_NS7_ILi192EEEEEENS_10bfloat16_tEfNS_4arch4Sm80ELb0ELb1ELb1ELb0ELb0ELb0ELb0ELb0ELi2ELi2ELi2ELi2ELb1EEENS1_21CollectiveEpilogueBwdISA_SB_SD_Li256ELb0ELb0ELi4EEENS1_19SingleTileSchedulerILb0ELb0ELb0ELi64EEEEEEEEEvNT_6ParamsE)
        /*0548*/ 	.word	0x00000000


	//----- nvinfo : EIATTR_MIN_STACK_SIZE
	.align		4
.L_236:
        /*054c*/ 	.byte	0x04, 0x12
        /*054e*/ 	.short	(.L_238 - .L_237)
	.align		4
.L_237:
        /*0550*/ 	.word	index@(_ZN7cutlass13device_kernelIN5flash19enable_sm80_to_sm89INS1_16FlashAttnBwdSm80INS1_25CollectiveMainloopBwdSm80ILi1ELi1EN4cute5tupleIJNS5_1CILi64EEES8_NS7_ILi192EEEEEENS_10bfloat16_tEfNS_4arch4Sm80ELb0ELb1ELb1ELb0ELb1ELb0ELb0ELb0ELi2ELi2ELi2ELi2ELb1EEENS1_21CollectiveEpilogueBwdISA_SB_SD_Li256ELb0ELb0ELi4EEENS1_19SingleTileSchedulerILb0ELb0ELb0ELi64EEEEEEEEEvNT_6ParamsE)
        /*0554*/ 	.word	0x00000000


	//----- nvinfo : EIATTR_MIN_STACK_SIZE
	.align		4
.L_238:
        /*0558*/ 	.byte	0x04, 0x12
        /*055a*/ 	.short	(.L_240 - .L_239)
	.align		4
.L_239:
        /*055c*/ 	.word	index@(_ZN7cutlass13device_kernelIN5flash19enable_sm80_to_sm89INS1_16FlashAttnBwdSm80INS1_25CollectiveMainloopBwdSm80ILi1ELi1EN4cute5tupleIJNS5_1CILi64EEES8_NS7_ILi192EEEEEENS_10bfloat16_tEfNS_4arch4Sm80ELb0ELb1ELb1ELb0ELb0ELb0ELb0ELb0ELi2ELi2ELi2ELi2ELb1EEENS1_24CollectiveEpilogueBwdGQAISA_fSD_Li256ELb0ELb0EEENS1_19SingleTileSchedulerILb0ELb0ELb0ELi64EEEEEEEEEvNT_6ParamsE)
        /*0560*/ 	.word	0x00000000


	//----- nvinfo : EIATTR_MIN_STACK_SIZE
	.align		4
.L_240:
        /*0564*/ 	.byte	0x04, 0x12
        /*0566*/ 	.short	(.L_242 - .L_241)
	.align		4
.L_241:
        /*0568*/ 	.word	index@(_ZN7cutlass13device_kernelIN5flash19enable_sm80_to_sm89INS1_16FlashAttnBwdSm80INS1_25CollectiveMainloopBwdSm80ILi1ELi1EN4cute5tupleIJNS5_1CILi64EEES8_NS7_ILi192EEEEEENS_10bfloat16_tEfNS_4arch4Sm80ELb0ELb1ELb1ELb0ELb1ELb0ELb0ELb0ELi2ELi2ELi2ELi2ELb1EEENS1_24CollectiveEpilogueBwdGQAISA_fSD_Li256ELb0ELb1EEENS1_19SingleTileSchedulerILb0ELb0ELb0ELi64EEEEEEEEEvNT_6ParamsE)
        /*056c*/ 	.word	0x00000000


	//----- nvinfo : EIATTR_MIN_STACK_SIZE
	.align		4
.L_242:
        /*0570*/ 	.byte	0x04, 0x12
        /*0572*/ 	.short	(.L_244 - .L_243)
	.align		4
.L_243:
        /*0574*/ 	.word	index@(_ZN7cutlass13device_kernelIN5flash19enable_sm80_to_sm89INS1_16FlashAttnBwdSm80INS1_25CollectiveMainloopBwdSm80ILi1ELi1EN4cute5tupleIJNS5_1CILi64EEES8_NS7_ILi192EEEEEENS_10bfloat16_tEfNS_4arch4Sm80ELb0ELb1ELb1ELb1ELb0ELb0ELb0ELb0ELi2ELi2ELi2ELi2ELb1EEENS1_21CollectiveEpilogueBwdISA_SB_SD_Li256ELb1ELb0ELi4EEENS1_19SingleTileSchedulerILb1ELb0ELb0ELi64EEEEEEEEEvNT_6ParamsE)
        /*0578*/ 	.word	0x00000000


	//----- nvinfo : EIATTR_MIN_STACK_SIZE
	.align		4
.L_244:
        /*057c*/ 	.byte	0x04, 0x12
        /*057e*/ 	.short	(.L_246 - .L_245)
	.align		4
.L_245:
        /*0580*/ 	.word	index@(_ZN7cutlass13device_kernelIN5flash19enable_sm80_to_sm89INS1_16FlashAttnBwdSm80INS1_25CollectiveMainloopBwdSm80ILi1ELi1EN4cute5tupleIJNS5_1CILi64EEES8_NS7_ILi192EEEEEENS_10bfloat16_tEfNS_4arch4Sm80ELb0ELb1ELb1ELb1ELb1ELb0ELb0ELb0ELi2ELi2ELi2ELi2ELb1EEENS1_21CollectiveEpilogueBwdISA_SB_SD_Li256ELb1ELb0ELi4EEENS1_19SingleTileSchedulerILb1ELb0ELb0ELi64EEEEEEEEEvNT_6ParamsE)
        /*0584*/ 	.word	0x00000000


	//----- nvinfo : EIATTR_MIN_STACK_SIZE
	.align		4
.L_246:
        /*0588*/ 	.byte	0x04, 0x12
        /*058a*/ 	.short	(.L_248 - .L_247)
	.align		4
.L_247:
        /*058c*/ 	.word	index@(_ZN7cutlass13device_kernelIN5flash19enable_sm80_to_sm89INS1_16FlashAttnBwdSm80INS1_25CollectiveMainloopBwdSm80ILi1ELi1EN4cute5tupleIJNS5_1CILi64EEES8_NS7_ILi192EEEEEENS_10bfloat16_tEfNS_4arch4Sm80ELb0ELb1ELb1ELb1ELb0ELb0ELb0ELb0ELi2ELi2ELi2ELi2ELb1EEENS1_24CollectiveEpilogueBwdGQAISA_fSD_Li256ELb1ELb0EEENS1_19SingleTileSchedulerILb1ELb0ELb0ELi64EEEEEEEEEvNT_6ParamsE)
        /*0590*/ 	.word	0x00000000


	//----- nvinfo : EIATTR_MIN_STACK_SIZE
	.align		4
.L_248:
        /*0594*/ 	.byte	0x04, 0x12
        /*0596*/ 	.short	(.L_250 - .L_249)
	.align		4
.L_249:
        /*0598*/ 	.word	index@(_ZN7cutlass13device_kernelIN5flash19enable_sm80_to_sm89INS1_16FlashAttnBwdSm80INS1_25CollectiveMainloopBwdSm80ILi1ELi1EN4cute5tupleIJNS5_1CILi64EEES8_NS7_ILi192EEEEEENS_10bfloat16_tEfNS_4arch4Sm80ELb0ELb1ELb1ELb1ELb1ELb0ELb0ELb0ELi2ELi2ELi2ELi2ELb1EEENS1_24CollectiveEpilogueBwdGQAISA_fSD_Li256ELb1ELb1EEENS1_19SingleTileSchedulerILb1ELb0ELb0ELi64EEEEEEEEEvNT_6ParamsE)
        /*059c*/ 	.word	0x00000000


	//----- nvinfo : EIATTR_MIN_STACK_SIZE
	.align		4
.L_250:
        /*05a0*/ 	.byte	0x04, 0x12
        /*05a2*/ 	.short	(.L_252 - .L_251)
	.align		4
.L_251:
        /*05a4*/ 	.word	index@(_ZN7cutlass13device_kernelIN5flash19enable_sm80_to_sm89INS1_16FlashAttnBwdSm80INS1_25CollectiveMainloopBwdSm80ILi1ELi1EN4cute5tupleIJNS5_1CILi64EEES8_NS7_ILi192EEEEEENS_10bfloat16_tEfNS_4arch4Sm80ELb1ELb0ELb1ELb0ELb0ELb0ELb0ELb0ELi2ELi2ELi2ELi2ELb1EEENS1_21CollectiveEpilogueBwdISA_SB_SD_Li256ELb0ELb0ELi4EEENS1_25SingleTileBwdLPTSchedulerILb0ELi64ELb0EEEEEEEEEvNT_6ParamsE)
        /*05a8*/ 	.word	0x00000000


	//----- nvinfo : EIATTR_MIN_STACK_SIZE
	.align		4
.L_252:
        /*05ac*/ 	.byte	0x04, 0x12
        /*05ae*/ 	.short	(.L_254 - .L_253)
	.align		4
.L_253:
        /*05b0*/ 	.word	index@(_ZN7cutlass13device_kernelIN5flash19enable_sm80_to_sm89INS1_16FlashAttnBwdSm80INS1_25CollectiveMainloopBwdSm80ILi1ELi1EN4cute5tupleIJNS5_1CILi64EEES8_NS7_ILi192EEEEEENS_10bfloat16_tEfNS_4arch4Sm80ELb1ELb0ELb1ELb0ELb1ELb0ELb0ELb0ELi2ELi2ELi2ELi2ELb1EEENS1_21CollectiveEpilogueBwdISA_SB_SD_Li256ELb0ELb0ELi4EEENS1_25SingleTileBwdLPTSchedulerILb0ELi64ELb1EEEEEEEEEvNT_6ParamsE)
        /*05b4*/ 	.word	0x00000000


	//----- nvinfo : EIATTR_MIN_STACK_SIZE
	.align		4
.L_254:
        /*05b8*/ 	.byte	0x04, 0x12
        /*05ba*/ 	.short	(.L_256 - .L_255)
	.align		4
.L_255:
        /*05bc*/ 	.word	index@(_ZN7cutlass13device_kernelIN5flash19enable_sm80_to_sm89INS1_16FlashAttnBwdSm80INS1_25CollectiveMainloopBwdSm80ILi1ELi1EN4cute5tupleIJNS5_1CILi64EEES8_NS7_ILi192EEEEEENS_10bfloat16_tEfNS_4arch4Sm80ELb1ELb0ELb1ELb0ELb0ELb0ELb0ELb0ELi2ELi2ELi2ELi2ELb1EEENS1_24CollectiveEpilogueBwdGQAISA_fSD_Li256ELb0ELb0EEENS1_25SingleTileBwdLPTSchedulerILb0ELi64ELb0EEEEEEEEEvNT_6ParamsE)
        /*05c0*/ 	.word	0x00000000


	//----- nvinfo : EIATTR_MIN_STACK_SIZE
	.align		4
.L_256:
        /*05c4*/ 	.byte	0x04, 0x12
        /*05c6*/ 	.short	(.L_258 - .L_257)
	.align		4
.L_257:
        /*05c8*/ 	.word	index@(_ZN7cutlass13device_kernelIN5flash19enable_sm80_to_sm89INS1_16FlashAttnBwdSm80INS1_25CollectiveMainloopBwdSm80ILi1ELi1EN4cute5tupleIJNS5_1CILi64EEES8_NS7_ILi192EEEEEENS_10bfloat16_tEfNS_4arch4Sm80ELb1ELb0ELb1ELb0ELb1ELb0ELb0ELb0ELi2ELi2ELi2ELi2ELb1EEENS1_24CollectiveEpilogueBwdGQAISA_fSD_Li256ELb0ELb1EEENS1_25SingleTileBwdLPTSchedulerILb0ELi64ELb1EEEEEEEEEvNT_6ParamsE)
        /*05cc*/ 	.word	0x00000000


	//----- nvinfo : EIATTR_MIN_STACK_SIZE
	.align		4
.L_258:
        /*05d0*/ 	.byte	0x04, 0x12
        /*05d2*/ 	.short	(.L_260 - .L_259)
	.align		4
.L_259:
        /*05d4*/ 	.word	index@(_ZN7cutlass13device_kernelIN5flash19enable_sm80_to_sm89INS1_16FlashAttnBwdSm80INS1_25CollectiveMainloopBwdSm80ILi1ELi1EN4cute5tupleIJNS5_1CILi64EEES8_NS7_ILi192EEEEEENS_10bfloat16_tEfNS_4arch4Sm80ELb1ELb0ELb1ELb1ELb0ELb0ELb0ELb0ELi2ELi2ELi2ELi2ELb1EEENS1_21CollectiveEpilogueBwdISA_SB_SD_Li256ELb1ELb0ELi4EEENS1_25SingleTileBwdLPTSchedulerILb1ELi64ELb0EEEEEEEEEvNT_6ParamsE)
        /*05d8*/ 	.word	0x00000000


	//----- nvinfo : EIATTR_MIN_STACK_SIZE
	.align		4
.L_260:
        /*05dc*/ 	.byte	0x04, 0x12
        /*05de*/ 	.short	(.L_262 - .L_261)
	.align		4
.L_261:
        /*05e0*/ 	.word	index@(_ZN7cutlass13device_kernelIN5flash19enable_sm80_to_sm89INS1_16FlashAttnBwdSm80INS1_25CollectiveMainloopBwdSm80ILi1ELi1EN4cute5tupleIJNS5_1CILi64EEES8_NS7_ILi192EEEEEENS_10bfloat16_tEfNS_4arch4Sm80ELb1ELb0ELb1ELb1ELb1ELb0ELb0ELb0ELi2ELi2ELi2ELi2ELb1EEENS1_21CollectiveEpilogueBwdISA_SB_SD_Li256ELb1ELb0ELi4EEENS1_25SingleTileBwdLPTSchedulerILb1ELi64ELb1EEEEEEEEEvNT_6ParamsE)
        /*05e4*/ 	.word	0x00000000


	//----- nvinfo : EIATTR_MIN_STACK_SIZE
	.align		4
.L_262:
        /*05e8*/ 	.byte	0x04, 0x12
        /*05ea*/ 	.short	(.L_264 - .L_263)
	.align		4
.L_263:
        /*05ec*/ 	.word	index@(_ZN7cutlass13device_kernelIN5flash19enable_sm80_to_sm89INS1_16FlashAttnBwdSm80INS1_25CollectiveMainloopBwdSm80ILi1ELi1EN4cute5tupleIJNS5_1CILi64EEES8_NS7_ILi192EEEEEENS_10bfloat16_tEfNS_4arch4Sm80ELb1ELb0ELb1ELb1ELb0ELb0ELb0ELb0ELi2ELi2ELi2ELi2ELb1EEENS1_24CollectiveEpilogueBwdGQAISA_fSD_Li256ELb1ELb0EEENS1_25SingleTileBwdLPTSchedulerILb1ELi64ELb0EEEEEEEEEvNT_6ParamsE)
        /*05f0*/ 	.word	0x00000000


	//----- nvinfo : EIATTR_MIN_STACK_SIZE
	.align		4
.L_264:
        /*05f4*/ 	.byte	0x04, 0x12
        /*05f6*/ 	.short	(.L_266 - .L_265)
	.align		4
.L_265:
        /*05f8*/ 	.word	index@(_ZN7cutlass13device_kernelIN5flash19enable_sm80_to_sm89INS1_16FlashAttnBwdSm80INS1_25CollectiveMainloopBwdSm80ILi1ELi1EN4cute5tupleIJNS5_1CILi64EEES8_NS7_ILi192EEEEEENS_10bfloat16_tEfNS_4arch4Sm80ELb1ELb0ELb1ELb1ELb1ELb0ELb0ELb0ELi2ELi2ELi2ELi2ELb1EEENS1_24CollectiveEpilogueBwdGQAISA_fSD_Li256ELb1ELb1EEENS1_25SingleTileBwdLPTSchedulerILb1ELi64ELb1EEEEEEEEEvNT_6ParamsE)
        /*05fc*/ 	.word	0x00000000


	//----- nvinfo : EIATTR_MIN_STACK_SIZE
	.align		4
.L_266:
        /*0600*/ 	.byte	0x04, 0x12
        /*0602*/ 	.short	(.L_268 - .L_267)
	.align		4
.L_267:
        /*0604*/ 	.word	index@(_ZN7cutlass13device_kernelIN5flash19enable_sm80_to_sm89INS1_16FlashAttnBwdSm80INS1_25CollectiveMainloopBwdSm80ILi2ELi1EN4cute5tupleIJNS5_1CILi64EEENS7_ILi80EEENS7_ILi192EEEEEENS_10bfloat16_tEfNS_4arch4Sm80ELb0ELb0ELb1ELb0ELb0ELb0ELb1ELb0ELi2ELi4ELi2ELi2ELb0EEENS1_21CollectiveEpilogueBwdISB_SC_SE_Li256ELb0ELb1ELi4EEENS1_19SingleTileSchedulerILb0ELb0ELb0ELi80EEEEEEEEEvNT_6ParamsE)
        /*0608*/ 	.word	0x00000000


	//----- nvinfo : EIATTR_MIN_STACK_SIZE
	.align		4
.L_268:
        /*060c*/ 	.byte	0x04, 0x12
        /*060e*/ 	.short	(.L_270 - .L_269)
	.align		4
.L_269:
        /*0610*/ 	.word	index@(_ZN7cutlass13device_kernelIN5flash19enable_sm80_to_sm89INS1_16FlashAttnBwdSm80INS1_25CollectiveMainloopBwdSm80ILi2ELi1EN4cute5tupleIJNS5_1CILi64EEENS7_ILi80EEENS7_ILi192EEEEEENS_10bfloat16_tEfNS_4arch4Sm80ELb0ELb0ELb1ELb0ELb1ELb0ELb1ELb0ELi2ELi4ELi2ELi2ELb0EEENS1_21CollectiveEpilogueBwdISB_SC_SE_Li256ELb0ELb1ELi4EEENS1_19SingleTileSchedulerILb0ELb0ELb0ELi80EEEEEEEEEvNT_6ParamsE)
        /*0614*/ 	.word	0x00000000


	//----- nvinfo : EIATTR_MIN_STACK_SIZE
	.align		4
.L_270:
        /*0618*/ 	.byte	0x04, 0x12
        /*061a*/ 	.short	(.L_272 - .L_271)
	.align		4
.L_271:
        /*061c*/ 	.word	index@(_ZN7cutlass13device_kernelIN5flash19enable_sm80_to_sm89INS1_16FlashAttnBwdSm80INS1_25CollectiveMainloopBwdSm80ILi2ELi1EN4cute5tupleIJNS5_1CILi64EEENS7_ILi80EEENS7_ILi192EEEEEENS_10bfloat16_tEfNS_4arch4Sm80ELb0ELb0ELb1ELb0ELb0ELb0ELb1ELb0ELi2ELi4ELi2ELi2ELb0EEENS1_24CollectiveEpilogueBwdGQAISB_fSE_Li256ELb0ELb0EEENS1_19SingleTileSchedulerILb0ELb0ELb0ELi80EEEEEEEEEvNT_6ParamsE)
        /*0620*/ 	.word	0x00000000


	//----- nvinfo : EIATTR_MIN_STACK_SIZE
	.align		4
.L_272:
        /*0624*/ 	.byte	0x04, 0x12
        /*0626*/ 	.short	(.L_274 - .L_273)
	.align		4
.L_273:
        /*0628*/ 	.word	index@(_ZN7cutlass13device_kernelIN5flash19enable_sm80_to_sm89INS1_16FlashAttnBwdSm80INS1_25CollectiveMainloopBwdSm80ILi2ELi1EN4cute5tupleIJNS5_1CILi64EEENS7_ILi80EEENS7_ILi192EEEEEENS_10bfloat16_tEfNS_4arch4Sm80ELb0ELb0ELb1ELb0ELb1ELb0ELb1ELb0ELi2ELi4ELi2ELi2ELb0EEENS1_24CollectiveEpilogueBwdGQAISB_fSE_Li256ELb0ELb1EEENS1_19SingleTileSchedulerILb0ELb0ELb0ELi80EEEEEEEEEvNT_6ParamsE)
        /*062c*/ 	.word	0x00000000


	//----- nvinfo : EIATTR_MIN_STACK_SIZE
	.align		4
.L_274:
        /*0630*/ 	.byte	0x04, 0x12
        /*0632*/ 	.short	(.L_276 - .L_275)
	.align		4
.L_275:
        /*0634*/ 	.word	index@(_ZN7cutlass13device_kernelIN5flash19enable_sm80_to_sm89INS1_16FlashAttnBwdSm80INS1_25CollectiveMainloopBwdSm80ILi2ELi1EN4cute5tupleIJNS5_1CILi64EEENS7_ILi80EEENS7_ILi192EEEEEENS_10bfloat16_tEfNS_4arch4Sm80ELb0ELb0ELb1ELb1ELb0ELb0ELb1ELb0ELi2ELi4ELi2ELi2ELb0EEENS1_21CollectiveEpilogueBwdISB_SC_SE_Li256ELb1ELb1ELi4EEENS1_19SingleTileSchedulerILb1ELb0ELb0ELi80EEEEEEEEEvNT_6ParamsE)
        /*0638*/ 	.word	0x00000000


	//----- nvinfo : EIATTR_MIN_STACK_SIZE
	.align		4
.L_276:
        /*063c*/ 	.byte	0x04, 0x12
        /*063e*/ 	.short	(.L_278 - .L_277)
	.align		4
.L_277:
        /*0640*/ 	.word	index@(_ZN7cutlass13device_kernelIN5flash19enable_sm80_to_sm89INS1_16FlashAttnBwdSm80INS1_25CollectiveMainloopBwdSm80ILi2ELi1EN4cute5tupleIJNS5_1CILi64EEENS7_ILi80EEENS7_ILi192EEEEEENS_10bfloat16_tEfNS_4arch4Sm80ELb0ELb0ELb1ELb1ELb1ELb0ELb1ELb0ELi2ELi4ELi2ELi2ELb0EEENS1_21CollectiveEpilogueBwdISB_SC_SE_Li256ELb1ELb1ELi4EEENS1_19SingleTileSchedulerILb1ELb0ELb0ELi80EEEEEEEEEvNT_6ParamsE)
        /*0644*/ 	.word	0x00000000


	//----- nvinfo : EIATTR_MIN_STACK_SIZE
	.align		4
.L_278:
        /*0648*/ 	.byte	0x04, 0x12
        /*064a*/ 	.short	(.L_280 - .L_279)
	.align		4
.L_279:
        /*064c*/ 	.word	index@(_ZN7cutlass13device_kernelIN5flash19enable_sm80_to_sm89INS1_16FlashAttnBwdSm80INS1_25CollectiveMainloopBwdSm80ILi2ELi1EN4cute5tupleIJNS5_1CILi64EEENS7_ILi80EEENS7_ILi192EEEEEENS_10bfloat16_tEfNS_4arch4Sm80ELb0ELb0ELb1ELb1ELb0ELb0ELb1ELb0ELi2ELi4ELi2ELi2ELb0EEENS1_24CollectiveEpilogueBwdGQAISB_fSE_Li256ELb1ELb0EEENS1_19SingleTileSchedulerILb1ELb0ELb0ELi80EEEEEEEEEvNT_6ParamsE)
        /*0650*/ 	.word	0x00000000


	//----- nvinfo : EIATTR_MIN_STACK_SIZE
	.align		4
.L_280:
        /*0654*/ 	.byte	0x04, 0x12
        /*0656*/ 	.short	(.L_282 - .L_281)
	.align		4
.L_281:
        /*0658*/ 	.word	index@(_ZN7cutlass13device_kernelIN5flash19enable_sm80_to_sm89INS1_16FlashAttnBwdSm80INS1_25CollectiveMainloopBwdSm80ILi2ELi1EN4cute5tupleIJNS5_1CILi64EEENS7_ILi80EEENS7_ILi192EEEEEENS_10bfloat16_tEfNS_4arch4Sm80ELb0ELb0ELb1ELb1ELb1ELb0ELb1ELb0ELi2ELi4ELi2ELi2ELb0EEENS1_24CollectiveEpilogueBwdGQAISB_fSE_Li256ELb1ELb1EEENS1_19SingleTileSchedulerILb1ELb0ELb0ELi80EEEEEEEEEvNT_6ParamsE)
        /*065c*/ 	.word	0x00000000


	//----- nvinfo : EIATTR_MIN_STACK_SIZE
	.align		4
.L_282:
        /*0660*/ 	.byte	0x04, 0x12
        /*0662*/ 	.short	(.L_284 - .L_283)
	.align		4
.L_283:
        /*0664*/ 	.word	index@(_ZN7cutlass13device_kernelIN5flash19enable_sm80_to_sm89INS1_16FlashAttnBwdSm80INS1_25CollectiveMainloopBwdSm80ILi2ELi1EN4cute5tupleIJNS5_1CILi64EEENS7_ILi80EEENS7_ILi192EEEEEENS_10bfloat16_tEfNS_4arch4Sm80ELb0ELb1ELb1ELb0ELb0ELb0ELb1ELb0ELi2ELi4ELi2ELi2ELb0EEENS1_21CollectiveEpilogueBwdISB_SC_SE_Li256ELb0ELb1ELi4EEENS1_19SingleTileSchedulerILb0ELb0ELb0ELi80EEEEEEEEEvNT_6ParamsE)
        /*0668*/ 	.word	0x00000000


	//----- nvinfo : EIATTR_MIN_STACK_SIZE
	.align		4
.L_284:
        /*066c*/ 	.byte	0x04, 0x12
        /*066e*/ 	.short	(.L_286 - .L_285)
	.align		4
.L_285:
        /*0670*/ 	.word	index@(_ZN7cutlass13device_kernelIN5flash19enable_sm80_to_sm89INS1_16FlashAttnBwdSm80INS1_25CollectiveMainloopBwdSm80ILi2ELi1EN4cute5tupleIJNS5_1CILi64EEENS7_ILi80EEENS7_ILi192EEEEEENS_10bfloat16_tEfNS_4arch4Sm80ELb0ELb1ELb1ELb0ELb1ELb0ELb1ELb0ELi2ELi4ELi2ELi2ELb0EEENS1_21CollectiveEpilogueBwdISB_SC_SE_Li256ELb0ELb1ELi4EEENS1_19SingleTileSchedulerILb0ELb0ELb0ELi80EEEEEEEEEvNT_6ParamsE)
        /*0674*/ 	.word	0x00000000


	//----- nvinfo : EIATTR_MIN_STACK_SIZE
	.align		4
.L_286:
        /*0678*/ 	.byte	0x04, 0x12
        /*067a*/ 	.short	(.L_288 - .L_287)
	.align		4
.L_287:
        /*067c*/ 	.word	index@(_ZN7cutlass13device_kernelIN5flash19enable_sm80_to_sm89INS1_16FlashAttnBwdSm80INS1_25CollectiveMainloopBwdSm80ILi2ELi1EN4cute5tupleIJNS5_1CILi64EEENS7_ILi80EEENS7_ILi192EEEEEENS_10bfloat16_tEfNS_4arch4Sm80ELb0ELb1ELb1ELb0ELb0ELb0ELb1ELb0ELi2ELi4ELi2ELi2ELb0EEENS1_24CollectiveEpilogueBwdGQAISB_fSE_Li256ELb0ELb0EEENS1_19SingleTileSchedulerILb0ELb0ELb0ELi80EEEEEEEEEvNT_6ParamsE)
        /*0680*/ 	.word	0x00000000


	//----- nvinfo : EIATTR_MIN_STACK_SIZE
	.align		4
.L_288:
        /*0684*/ 	.byte	0x04, 0x12
        /*0686*/ 	.short	(.L_290 - .L_289)
	.align		4
.L_289:
        /*0688*/ 	.word	index@(_ZN7cutlass13device_kernelIN5flash19enable_sm80_to_sm89INS1_16FlashAttnBwdSm80INS1_25CollectiveMainloopBwdSm80ILi2ELi1EN4cute5tupleIJNS5_1CILi64EEENS7_ILi80EEENS7_ILi192EEEEEENS_10bfloat16_tEfNS_4arch4Sm80ELb0ELb1ELb1ELb0ELb1ELb0ELb1ELb0ELi2ELi4ELi2ELi2ELb0EEENS1_24CollectiveEpilogueBwdGQAISB_fSE_Li256ELb0ELb1EEENS1_19SingleTileSchedulerILb0ELb0ELb0ELi80EEEEEEEEEvNT_6ParamsE)
        /*068c*/ 	.word	0x00000000


	//----- nvinfo : EIATTR_MIN_STACK_SIZE
	.align		4
.L_290:
        /*0690*/ 	.byte	0x04, 0x12
        /*0692*/ 	.short	(.L_292 - .L_291)
	.align		4
.L_291:
        /*0694*/ 	.word	index@(_ZN7cutlass13device_kernelIN5flash19enable_sm80_to_sm89INS1_16FlashAttnBwdSm80INS1_25CollectiveMainloopBwdSm80ILi2ELi1EN4cute5tupleIJNS5_1CILi64EEENS7_ILi80EEENS7_ILi192EEEEEENS_10bfloat16_tEfNS_4arch4Sm80ELb0ELb1ELb1ELb1ELb0ELb0ELb1ELb0ELi2ELi4ELi2ELi2ELb0EEENS1_21CollectiveEpilogueBwdISB_SC_SE_Li256ELb1ELb1ELi4EEENS1_19SingleTileSchedulerILb1ELb0ELb0ELi80EEEEEEEEEvNT_6ParamsE)
        /*0698*/ 	.word	0x00000000


	//----- nvinfo : EIATTR_MIN_STACK_SIZE
	.align		4
.L_292:
        /*069c*/ 	.byte	0x04, 0x12
        /*069e*/ 	.short	(.L_294 - .L_293)
	.align		4
.L_293:
        /*06a0*/ 	.word	index@(_ZN7cutlass13device_kernelIN5flash19enable_sm80_to_sm89INS1_16FlashAttnBwdSm80INS1_25CollectiveMainloopBwdSm80ILi2ELi1EN4cute5tupleIJNS5_1CILi64EEENS7_ILi80EEENS7_ILi192EEEEEENS_10bfloat16_tEfNS_4arch4Sm80ELb0ELb1ELb1ELb1ELb1ELb0ELb1ELb0ELi2ELi4ELi2ELi2ELb0EEENS1_21CollectiveEpilogueBwdISB_SC_SE_Li256ELb1ELb1ELi4EEENS1_19SingleTileSchedulerILb1ELb0ELb0ELi80EEEEEEEEEvNT_6ParamsE)
        /*06a4*/ 	.word	0x00000000


	//----- nvinfo : EIATTR_MIN_STACK_SIZE
	.align		4
.L_294:
        /*06a8*/ 	.byte	0x04, 0x12
        /*06aa*/ 	.short	(.L_296 - .L_295)
	.align		4
.L_295:
        /*06ac*/ 	.word	index@(_ZN7cutlass13device_kernelIN5flash19enable_sm80_to_sm89INS1_16FlashAttnBwdSm80INS1_25CollectiveMainloopBwdSm80ILi2ELi1EN4cute5tupleIJNS5_1CILi64EEENS7_ILi80EEENS7_ILi192EEEEEENS_10bfloat16_tEfNS_4arch4Sm80ELb0ELb1ELb1ELb1ELb0ELb0ELb1ELb0ELi2ELi4ELi2ELi2ELb0EEENS1_24CollectiveEpilogueBwdGQAISB_fSE_Li256ELb1ELb0EEENS1_19SingleTileSchedulerILb1ELb0ELb0ELi80EEEEEEEEEvNT_6ParamsE)
        /*06b0*/ 	.word	0x00000000


	//----- nvinfo : EIATTR_MIN_STACK_SIZE
	.align		4
.L_296:
        /*06b4*/ 	.byte	0x04, 0x12
        /*06b6*/ 	.short	(.L_298 - .L_297)
	.align		4
.L_297:
        /*06b8*/ 	.word	index@(_ZN7cutlass13device_kernelIN5flash19enable_sm80_to_sm89INS1_16FlashAttnBwdSm80INS1_25CollectiveMainloopBwdSm80ILi2ELi1EN4cute5tupleIJNS5_1CILi64EEENS7_ILi80EEENS7_ILi192EEEEEENS_10bfloat16_tEfNS_4arch4Sm80ELb0ELb1ELb1ELb1ELb1ELb0ELb1ELb0ELi2ELi4ELi2ELi2ELb0EEENS1_24CollectiveEpilogueBwdGQAISB_fSE_Li256ELb1ELb1EEENS1_19SingleTileSchedulerILb1ELb0ELb0ELi80EEEEEEEEEvNT_6ParamsE)
        /*06bc*/ 	.word	0x00000000


	//----- nvinfo : EIATTR_MIN_STACK_SIZE
	.align		4
.L_298:
        /*06c0*/ 	.byte	0x04, 0x12
        /*06c2*/ 	.short	(.L_300 - .L_299)
	.align		4
.L_299:
        /*06c4*/ 	.word	index@(_ZN7cutlass13device_kernelIN5flash19enable_sm80_to_sm89INS1_16FlashAttnBwdSm80INS1_25CollectiveMainloopBwdSm80ILi2ELi1EN4cute5tupleIJNS5_1CILi64EEENS7_ILi80EEENS7_ILi192EEEEEENS_10bfloat16_tEfNS_4arch4Sm80ELb1ELb0ELb1ELb0ELb0ELb0ELb1ELb0ELi2ELi4ELi2ELi2ELb0EEENS1_21CollectiveEpilogueBwdISB_SC_SE_Li256ELb0ELb1ELi4EEENS1_25SingleTileBwdLPTSchedulerILb0ELi80ELb0EEEEEEEEEvNT_6ParamsE)
        /*06c8*/ 	.word	0x00000000


	//----- nvinfo : EIATTR_MIN_STACK_SIZE
	.align		4
.L_300:
        /*06cc*/ 	.byte	0x04, 0x12
        /*06ce*/ 	.short	(.L_302 - .L_301)
	.align		4
.L_301:
        /*06d0*/ 	.word	index@(_ZN7cutlass13device_kernelIN5flash19enable_sm80_to_sm89INS1_16FlashAttnBwdSm80INS1_25CollectiveMainloopBwdSm80ILi2ELi1EN4cute5tupleIJNS5_1CILi64EEENS7_ILi80EEENS7_ILi192EEEEEENS_10bfloat16_tEfNS_4arch4Sm80ELb1ELb0ELb1ELb0ELb1ELb0ELb1ELb0ELi2ELi4ELi2ELi2ELb0EEENS1_21CollectiveEpilogueBwdISB_SC_SE_Li256ELb0ELb1ELi4EEENS1_25SingleTileBwdLPTSchedulerILb0ELi80ELb1EEEEEEEEEvNT_6ParamsE)
        /*06d4*/ 	.word	0x00000000


	//----- nvinfo : EIATTR_MIN_STACK_SIZE
	.align		4
.L_302:
        /*06d8*/ 	.byte	0x04, 0x12
        /*06da*/ 	.short	(.L_304 - .L_303)
	.align		4
.L_303:
        /*06dc*/ 	.word	index@(_ZN7cutlass13device_kernelIN5flash19enable_sm80_to_sm89INS1_16FlashAttnBwdSm80INS1_25CollectiveMainloopBwdSm80ILi2ELi1EN4cute5tupleIJNS5_1CILi64EEENS7_ILi80EEENS7_ILi192EEEEEENS_10bfloat16_tEfNS_4arch4Sm80ELb1ELb0ELb1ELb0ELb0ELb0ELb1ELb0ELi2ELi4ELi2ELi2ELb0EEENS1_24CollectiveEpilogueBwdGQAISB_fSE_Li256ELb0ELb0EEENS1_25SingleTileBwdLPTSchedulerILb0ELi80ELb0EEEEEEEEEvNT_6ParamsE)
        /*06e0*/ 	.word	0x00000000


	//----- nvinfo : EIATTR_MIN_STACK_SIZE
	.align		4
.L_304:
        /*06e4*/ 	.byte	0x04, 0x12
        /*06e6*/ 	.short	(.L_306 - .L_305)
	.align		4
.L_305:
        /*06e8*/ 	.word	index@(_ZN7cutlass13device_kernelIN5flash19enable_sm80_to_sm89INS1_16FlashAttnBwdSm80INS1_25CollectiveMainloopBwdSm80ILi2ELi1EN4cute5tupleIJNS5_1CILi64EEENS7_ILi80EEENS7_ILi192EEEEEENS_10bfloat16_tEfNS_4arch4Sm80ELb1ELb0ELb1ELb0ELb1ELb0ELb1ELb0ELi2ELi4ELi2ELi2ELb0EEENS1_24CollectiveEpilogueBwdGQAISB_fSE_Li256ELb0ELb1EEENS1_25SingleTileBwdLPTSchedulerILb0ELi80ELb1EEEEEEEEEvNT_6ParamsE)
        /*06ec*/ 	.word	0x00000000


	//----- nvinfo : EIATTR_MIN_STACK_SIZE
	.align		4
.L_306:
        /*06f0*/ 	.byte	0x04, 0x12
        /*06f2*/ 	.short	(.L_308 - .L_307)
	.align		4
.L_307:
        /*06f4*/ 	.word	index@(_ZN7cutlass13device_kernelIN5flash22FlashAttnBwdPreprocessIN4cute5tupleIJNS3_1CILi64EEENS5_ILi192EEEEEENS_10bfloat16_tEfNS_4arch4Sm80ELb1ELb0EEEEEvNT_6ParamsE)
        /*06f8*/ 	.word	0x00000000


	//----- nvinfo : EIATTR_MIN_STACK_SIZE
	.align		4
.L_308:
        /*06fc*/ 	.byte	0x04, 0x12
        /*06fe*/ 	.short	(.L_310 - .L_309)
	.align		4
.L_309:
        /*0700*/ 	.word	index@(_ZN7cutlass13device_kernelIN5flash19enable_sm80_to_sm89INS1_16FlashAttnBwdSm80INS1_25CollectiveMainloopBwdSm80ILi2ELi1EN4cute5tupleIJNS5_1CILi64EEENS7_ILi80EEENS7_ILi192EEEEEENS_10bfloat16_tEfNS_4arch4Sm80ELb1ELb0ELb1ELb1ELb0ELb0ELb1ELb0ELi2ELi4ELi2ELi2ELb0EEENS1_21CollectiveEpilogueBwdISB_SC_SE_Li256ELb1ELb1ELi4EEENS1_25SingleTileBwdLPTSchedulerILb1ELi80ELb0EEEEEEEEEvNT_6ParamsE)
        /*0704*/ 	.word	0x00000000


	//----- nvinfo : EIATTR_MIN_STACK_SIZE
	.align		4
.L_310:
        /*0708*/ 	.byte	0x04, 0x12
        /*070a*/ 	.short	(.L_312 - .L_311)
	.align		4
.L_311:
        /*070c*/ 	.word	index@(_ZN7cutlass13device_kernelIN5flash19enable_sm80_to_sm89INS1_16FlashAttnBwdSm80INS1_25CollectiveMainloopBwdSm80ILi2ELi1EN4cute5tupleIJNS5_1CILi64EEENS7_ILi80EEENS7_ILi192EEEEEENS_10bfloat16_tEfNS_4arch4Sm80ELb1ELb0ELb1ELb1ELb1ELb0ELb1ELb0ELi2ELi4ELi2ELi2ELb0EEENS1_21CollectiveEpilogueBwdISB_SC_SE_Li256ELb1ELb1ELi4EEENS1_25SingleTileBwdLPTSchedulerILb1ELi80ELb1EEEEEEEEEvNT_6ParamsE)
        /*0710*/ 	.word	0x00000000


	//----- nvinfo : EIATTR_MIN_STACK_SIZE
	.align		4
.L_312:
        /*0714*/ 	.byte	0x04, 0x12
        /*0716*/ 	.short	(.L_314 - .L_313)
	.align		4
.L_313:
        /*0718*/ 	.word	index@(_ZN7cutlass13device_kernelIN5flash19enable_sm80_to_sm89INS1_16FlashAttnBwdSm80INS1_25CollectiveMainloopBwdSm80ILi2ELi1EN4cute5tupleIJNS5_1CILi64EEENS7_ILi80EEENS7_ILi192EEEEEENS_10bfloat16_tEfNS_4arch4Sm80ELb1ELb0ELb1ELb1ELb0ELb0ELb1ELb0ELi2ELi4ELi2ELi2ELb0EEENS1_24CollectiveEpilogueBwdGQAISB_fSE_Li256ELb1ELb0EEENS1_25SingleTileBwdLPTSchedulerILb1ELi80ELb0EEEEEEEEEvNT_6ParamsE)
        /*071c*/ 	.word	0x00000000


	//----- nvinfo : EIATTR_MIN_STACK_SIZE
	.align		4
.L_314:
        /*0720*/ 	.byte	0x04, 0x12
        /*0722*/ 	.short	(.L_316 - .L_315)
	.align		4
.L_315:
        /*0724*/ 	.word	index@(_ZN7cutlass13device_kernelIN5flash32FlashAttnBwdPostprocessConvertdQIN4cute5tupleIJNS3_1CILi80EEENS5_ILi192EEEEEENS_10bfloat16_tEfNS_4arch4Sm80ELi256ENS3_8TiledMMAINS3_8MMA_AtomIJNS3_30SM80_16x8x16_F32BF16BF16F32_TNEEEENS3_6LayoutINS4_IJNS5_ILi4EEENS5_ILi2EEENS5_ILi1EEEEEENS4_IJSJ_SH_NS5_ILi0EEEEEEEENS4_IJNS5_ILi64EEENS5_ILi16EEESP_EEEEELb1EEEEEvNT_6ParamsE)
        /*0728*/ 	.word	0x00000000


	//----- nvinfo : EIATTR_MIN_STACK_SIZE
	.align		4
.L_316:
        /*072c*/ 	.byte	0x04, 0x12
        /*072e*/ 	.short	(.L_318 - .L_317)
	.align		4
.L_317:
        /*0730*/ 	.word	index@(_ZN7cutlass13device_kernelIN5flash32FlashAttnBwdPostprocessConvertdQIN4cute5tupleIJNS3_1CILi64EEENS5_ILi192EEEEEENS_10bfloat16_tEfNS_4arch4Sm80ELi256ENS3_8TiledMMAINS3_8MMA_AtomIJNS3_30SM80_16x8x16_F32BF16BF16F32_TNEEEENS3_6LayoutINS4_IJNS5_ILi2EEENS5_ILi4EEENS5_ILi1EEEEEENS4_IJSJ_SH_NS5_ILi0EEEEEEEENS4_IJNS5_ILi32EEES6_NS5_ILi16EEEEEEEELb0EEEEEvNT_6ParamsE)
        /*0734*/ 	.word	0x00000000


	//----- nvinfo : EIATTR_MIN_STACK_SIZE
	.align		4
.L_318:
        /*0738*/ 	.byte	0x04, 0x12
        /*073a*/ 	.short	(.L_320 - .L_319)
	.align		4
.L_319:
        /*073c*/ 	.word	index@(_ZN7cutlass13device_kernelIN5flash19enable_sm80_to_sm89INS1_16FlashAttnBwdSm80INS1_25CollectiveMainloopBwdSm80ILi2ELi1EN4cute5tupleIJNS5_1CILi64EEENS7_ILi80EEENS7_ILi192EEEEEENS_10bfloat16_tEfNS_4arch4Sm80ELb1ELb0ELb1ELb1ELb1ELb0ELb1ELb0ELi2ELi4ELi2ELi2ELb0EEENS1_24CollectiveEpilogueBwdGQAISB_fSE_Li256ELb1ELb1EEENS1_25SingleTileBwdLPTSchedulerILb1ELi80ELb1EEEEEEEEEvNT_6ParamsE)
        /*0740*/ 	.word	0x00000000


	//----- nvinfo : EIATTR_MIN_STACK_SIZE
	.align		4
.L_320:
        /*0744*/ 	.byte	0x04, 0x12
        /*0746*/ 	.short	(.L_322 - .L_321)
	.align		4
.L_321:
        /*0748*/ 	.word	index@(_ZN7cutlass13device_kernelIN5flash22FlashAttnBwdPreprocessIN4cute5tupleIJNS3_1CILi64EEENS5_ILi192EEEEEENS_10bfloat16_tEfNS_4arch4Sm80ELb1ELb1EEEEEvNT_6ParamsE)
        /*074c*/ 	.word	0x00000000
.L_322:


//--------------------- .nv.compat                --------------------------
	.section	.nv.compat,"",@"SHT_CUDA_COMPAT_INFO"
	.align	4
        /*0000*/ 	.byte	0x02, 0x09, 0x01, 0x00, 0x02, 0x02, 0x01, 0x00, 0x02, 0x05, 0x05, 0x00, 0x03, 0x07, 0x01, 0x01
        /*0010*/ 	.byte	0x02, 0x03, 0x00, 0x00, 0x02, 0x06, 0x01, 0x00, 0x04, 0x0b, 0x08, 0x00, 0x00, 0x00, 0x00, 0x00
        /*0020*/ 	.byte	0x00, 0x00, 0x00, 0x00


//--------------------- .nv.info._ZN7cutlass13device_kernelIN5flash19enable_sm80_to_sm89INS1_16FlashAttnBwdSm80INS1_25CollectiveMainloopBwdSm80ILi1ELi1EN4cute5tupleIJNS5_1CILi64EEES8_NS7_ILi192EEEEEENS_10bfloat16_tEfNS_4arch4Sm80ELb0ELb0ELb1ELb0ELb0ELb0ELb0ELb0ELi2ELi2ELi2ELi2ELb1EEENS1_21CollectiveEpilogueBwdISA_SB_SD_Li256ELb0ELb0ELi4EEENS1_19SingleTileSchedulerILb0ELb0ELb0ELi64EEEEEEEEEvNT_6ParamsE --------------------------
	.section	.nv.info._ZN7cutlass13device_kernelIN5flash19enable_sm80_to_sm89INS1_16FlashAttnBwdSm80INS1_25CollectiveMainloopBwdSm80ILi1ELi1EN4cute5tupleIJNS5_1CILi64EEES8_NS7_ILi192EEEEEENS_10bfloat16_tEfNS_4arch4Sm80ELb0ELb0ELb1ELb0ELb0ELb0ELb0ELb0ELi2ELi2ELi2ELi2ELb1EEENS1_21CollectiveEpilogueBwdISA_SB_SD_Li256ELb0ELb0ELi4EEENS1_19SingleTileSchedulerILb0ELb0ELb0ELi64EEEEEEEEEvNT_6ParamsE,"",@"SHT_CUDA_INFO"
	.sectionflags	@""
	.align	4


	//----- nvinfo : EIATTR_CUDA_API_VERSION
	.align		4
        /*0000*/ 	.byte	0x04, 0x37
        /*0002*/ 	.short	(.L_324 - .L_323)
.L_323:
        /*0004*/ 	.word	0x00000082


	//----- nvinfo : EIATTR_KPARAM_INFO
	.align		4
.L_324:
        /*0008*/ 	.byte	0x04, 0x17
        /*000a*/ 	.short	(.L_326 - .L_325)
.L_325:
        /*000c*/ 	.word	0x00000000
        /*0010*/ 	.short	0x0000
        /*0012*/ 	.short	0x0000
        /*0014*/ 	.byte	0x00, 0xf0, 0xc1, 0x09


	//----- nvinfo : EIATTR_SPARSE_MMA_MASK
	.align		4
.L_326:
        /*0018*/ 	.byte	0x03, 0x50
        /*001a*/ 	.short	0x0000


	//----- nvinfo : EIATTR_MAXREG_COUNT
	.align		4
        /*001c*/ 	.byte	0x03, 0x1b
        /*001e*/ 	.short	0x00ff


	//----- nvinfo : EIATTR_MERCURY_ISA_VERSION
	.align		4
        /*0020*/ 	.byte	0x03, 0x5f
        /*0022*/ 	.short	0x0101


	//----- nvinfo : EIATTR_VRC_CTA_INIT_COUNT
	.align		4
        /*0024*/ 	.byte	0x02, 0x4a
	.zero		1
	.zero		1


	//----- nvinfo : EIATTR_EXIT_INSTR_OFFSETS
	.align		4
        /*0028*/ 	.byte	0x04, 0x1c
        /*002a*/ 	.short	(.L_328 - .L_327)


	//   ....[0]....
.L_327:
        /*002c*/ 	.word	0x00000010


	//----- nvinfo : EIATTR_MAX_THREADS
	.align		4
.L_328:
        /*0030*/ 	.byte	0x04, 0x05
        /*0032*/ 	.short	(.L_330 - .L_329)
.L_329:
        /*0034*/ 	.word	0x00000100
        /*0038*/ 	.word	0x00000001
        /*003c*/ 	.word	0x00000001


	//----- nvinfo : EIATTR_CBANK_PARAM_SIZE
	.align		4
.L_330:
        /*0040*/ 	.byte	0x03, 0x19
        /*0042*/ 	.short	0x0270


	//----- nvinfo : EIATTR_PARAM_CBANK
	.align		4
        /*0044*/ 	.byte	0x04, 0x0a
        /*0046*/ 	.short	(.L_332 - .L_331)
	.align		4
.L_331:
        /*0048*/ 	.word	index@(.nv.constant0._ZN7cutlass13device_kernelIN5flash19enable_sm80_to_sm89INS1_16FlashAttnBwdSm80INS1_25CollectiveMainloopBwdSm80ILi1ELi1EN4cute5tupleIJNS5_1CILi64EEES8_NS7_ILi192EEEEEENS_10bfloat16_tEfNS_4arch4Sm80ELb0ELb0ELb1ELb0ELb0ELb0ELb0ELb0ELi2ELi2ELi2ELi2ELb1EEENS1_21CollectiveEpilogueBwdISA_SB_SD_Li256ELb0ELb0ELi4EEENS1_19SingleTileSchedulerILb0ELb0ELb0ELi64EEEEEEEEEvNT_6ParamsE)
        /*004c*/ 	.short	0x0380
        /*004e*/ 	.short	0x0270


	//----- nvinfo : EIATTR_SW_WAR
	.align		4
.L_332:
        /*0050*/ 	.byte	0x04, 0x36
        /*0052*/ 	.short	(.L_334 - .L_333)
.L_333:
        /*0054*/ 	.word	0x00000008
.L_334:


//--------------------- .nv.info._ZN7cutlass13device_kernelIN5flash19enable_sm80_to_sm89INS1_16FlashAttnBwdSm80INS1_25CollectiveMainloopBwdSm80ILi1ELi1EN4cute5tupleIJNS5_1CILi64EEES8_NS7_ILi192EEEEEENS_10bfloat16_tEfNS_4arch4Sm80ELb0ELb0ELb1ELb0ELb1ELb0ELb0ELb0ELi2ELi2ELi2ELi2ELb1EEENS1_21CollectiveEpilogueBwdISA_SB_SD_Li256ELb0ELb0ELi4EEENS1_19SingleTileSchedulerILb0ELb0ELb0ELi64EEEEEEEEEvNT_6ParamsE --------------------------
	.section	.nv.info._ZN7cutlass13device_kernelIN5flash19enable_sm80_to_sm89INS1_16FlashAttnBwdSm80INS1_25CollectiveMainloopBwdSm80ILi1ELi1EN4cute5tupleIJNS5_1CILi64EEES8_NS7_ILi192EEEEEENS_10bfloat16_tEfNS_4arch4Sm80ELb0ELb0ELb1ELb0ELb1ELb0ELb0ELb0ELi2ELi2ELi2ELi2ELb1EEENS1_21CollectiveEpilogueBwdISA_SB_SD_Li256ELb0ELb0ELi4EEENS1_19SingleTileSchedulerILb0ELb0ELb0ELi64EEEEEEEEEvNT_6ParamsE,"",@"SHT_CUDA_INFO"
	.sectionflags	@""
	.align	4


	//----- nvinfo : EIATTR_CUDA_API_VERSION
	.align		4
        /*0000*/ 	.byte	0x04, 0x37
        /*0002*/ 	.short	(.L_336 - .L_335)
.L_335:
        /*0004*/ 	.word	0x00000082


	//----- nvinfo : EIATTR_KPARAM_INFO
	.align		4
.L_336:
        /*0008*/ 	.byte	0x04, 0x17
        /*000a*/ 	.short	(.L_338 - .L_337)
.L_337:
        /*000c*/ 	.word	0x00000000
        /*0010*/ 	.short	0x0000
        /*0012*/ 	.short	0x0000
        /*0014*/ 	.byte	0x00, 0xf0, 0xc1, 0x09


	//----- nvinfo : EIATTR_SPARSE_MMA_MASK
	.align		4
.L_338:
        /*0018*/ 	.byte	0x03, 0x50
        /*001a*/ 	.short	0x0000


	//----- nvinfo : EIATTR_MAXREG_COUNT
	.align		4
        /*001c*/ 	.byte	0x03, 0x1b
        /*001e*/ 	.short	0x00ff


	//----- nvinfo : EIATTR_MERCURY_ISA_VERSION
	.align		4
        /*0020*/ 	.byte	0x03, 0x5f
        /*0022*/ 	.short	0x0101


	//----- nvinfo : EIATTR_VRC_CTA_INIT_COUNT
	.align		4
        /*0024*/ 	.byte	0x02, 0x4a
	.zero		1
	.zero		1


	//----- nvinfo : EIATTR_EXIT_INSTR_OFFSETS
	.align		4
        /*0028*/ 	.byte	0x04, 0x1c
        /*002a*/ 	.short	(.L_340 - .L_339)


	//   ....[0]....
.L_339:
        /*002c*/ 	.word	0x00000010


	//----- nvinfo : EIATTR_MAX_THREADS
	.align		4
.L_340:
        /*0030*/ 	.byte	0x04, 0x05
        /*0032*/ 	.short	(.L_342 - .L_341)
.L_341:
        /*0034*/ 	.word	0x00000100
        /*0038*/ 	.word	0x00000001
        /*003c*/ 	.word	0x00000001


	//----- nvinfo : EIATTR_CBANK_PARAM_SIZE
	.align		4
.L_342:
        /*0040*/ 	.byte	0x03, 0x19
        /*0042*/ 	.short	0x0270


	//----- nvinfo : EIATTR_PARAM_CBANK
	.align		4
        /*0044*/ 	.byte	0x04, 0x0a
        /*0046*/ 	.short	(.L_344 - .L_343)
	.align		4
.L_343:
        /*0048*/ 	.word	index@(.nv.constant0._ZN7cutlass13device_kernelIN5flash19enable_sm80_to_sm89INS1_16FlashAttnBwdSm80INS1_25CollectiveMainloopBwdSm80ILi1ELi1EN4cute5tupleIJNS5_1CILi64EEES8_NS7_ILi192EEEEEENS_10bfloat16_tEfNS_4arch4Sm80ELb0ELb0ELb1ELb0ELb1ELb0ELb0ELb0ELi2ELi2ELi2ELi2ELb1EEENS1_21CollectiveEpilogueBwdISA_SB_SD_Li256ELb0ELb0ELi4EEENS1_19SingleTileSchedulerILb0ELb0ELb0ELi64EEEEEEEEEvNT_6ParamsE)
        /*004c*/ 	.short	0x0380
        /*004e*/ 	.short	0x0270


	//----- nvinfo : EIATTR_SW_WAR
	.align		4
.L_344:
        /*0050*/ 	.byte	0x04, 0x36
        /*0052*/ 	.short	(.L_346 - .L_345)
.L_345:
        /*0054*/ 	.word	0x00000008
.L_346:


//--------------------- .nv.info._ZN7cutlass13device_kernelIN5flash19enable_sm80_to_sm89INS1_16FlashAttnBwdSm80INS1_25CollectiveMainloopBwdSm80ILi1ELi1EN4cute5tupleIJNS5_1CILi64EEES8_NS7_ILi192EEEEEENS_10bfloat16_tEfNS_4arch4Sm80ELb0ELb0ELb1ELb0ELb0ELb0ELb0ELb0ELi2ELi2ELi2ELi2ELb1EEENS1_24CollectiveEpilogueBwdGQAISA_fSD_Li256ELb0ELb0EEENS1_19SingleTileSchedulerILb0ELb0ELb0ELi64EEEEEEEEEvNT_6ParamsE --------------------------
	.section	.nv.info._ZN7cutlass13device_kernelIN5flash19enable_sm80_to_sm89INS1_16FlashAttnBwdSm80INS1_25CollectiveMainloopBwdSm80ILi1ELi1EN4cute5tupleIJNS5_1CILi64EEES8_NS7_ILi192EEEEEENS_10bfloat16_tEfNS_4arch4Sm80ELb0ELb0ELb1ELb0ELb0ELb0ELb0ELb0ELi2ELi2ELi2ELi2ELb1EEENS1_24CollectiveEpilogueBwdGQAISA_fSD_Li256ELb0ELb0EEENS1_19SingleTileSchedulerILb0ELb0ELb0ELi64EEEEEEEEEvNT_6ParamsE,"",@"SHT_CUDA_INFO"
	.sectionflags	@""
	.align	4


	//----- nvinfo : EIATTR_CUDA_API_VERSION
	.align		4
        /*0000*/ 	.byte	0x04, 0x37
        /*0002*/ 	.short	(.L_348 - .L_347)
.L_347:
        /*0004*/ 	.word	0x00000082


	//----- nvinfo : EIATTR_KPARAM_INFO
	.align		4
.L_348:
        /*0008*/ 	.byte	0x04, 0x17
        /*000a*/ 	.short	(.L_350 - .L_349)
.L_349:
        /*000c*/ 	.word	0x00000000
        /*0010*/ 	.short	0x0000
        /*0012*/ 	.short	0x0000
        /*0014*/ 	.byte	0x00, 0xf0, 0xe1, 0x09


	//----- nvinfo : EIATTR_SPARSE_MMA_MASK
	.align		4
.L_350:
        /*0018*/ 	.byte	0x03, 0x50
        /*001a*/ 	.short	0x0000


	//----- nvinfo : EIATTR_MAXREG_COUNT
	.align		4
        /*001c*/ 	.byte	0x03, 0x1b
        /*001e*/ 	.short	0x00ff


	//----- nvinfo : EIATTR_MERCURY_ISA_VERSION
	.align		4
        /*0020*/ 	.byte	0x03, 0x5f
        /*0022*/ 	.short	0x0101


	//----- nvinfo : EIATTR_VRC_CTA_INIT_COUNT
	.align		4
        /*0024*/ 	.byte	0x02, 0x4a
	.zero		1
	.zero		1


	//----- nvinfo : EIATTR_EXIT_INSTR_OFFSETS
	.align		4
        /*0028*/ 	.byte	0x04, 0x1c
        /*002a*/ 	.short	(.L_352 - .L_351)


	//   ....[0]....
.L_351:
        /*002c*/ 	.word	0x00000010


	//----- nvinfo : EIATTR_MAX_THREADS
	.align		4
.L_352:
        /*0030*/ 	.byte	0x04, 0x05
        /*0032*/ 	.short	(.L_354 - .L_353)
.L_353:
        /*0034*/ 	.word	0x00000100
        /*0038*/ 	.word	0x00000001
        /*003c*/ 	.word	0x00000001


	//----- nvinfo : EIATTR_CBANK_PARAM_SIZE
	.align		4
.L_354:
        /*0040*/ 	.byte	0x03, 0x19
        /*0042*/ 	.short	0x0278


	//----- nvinfo : EIATTR_PARAM_CBANK
	.align		4
        /*0044*/ 	.byte	0x04, 0x0a
        /*0046*/ 	.short	(.L_356 - .L_355)
	.align		4
.L_355:
        /*0048*/ 	.word	index@(.nv.constant0._ZN7cutlass13device_kernelIN5flash19enable_sm80_to_sm89INS1_16FlashAttnBwdSm80INS1_25CollectiveMainloopBwdSm80ILi1ELi1EN4cute5tupleIJNS5_1CILi64EEES8_NS7_ILi192EEEEEENS_10bfloat16_tEfNS_4arch4Sm80ELb0ELb0ELb1ELb0ELb0ELb0ELb0ELb0ELi2ELi2ELi2ELi2ELb1EEENS1_24CollectiveEpilogueBwdGQAISA_fSD_Li256ELb0ELb0EEENS1_19SingleTileSchedulerILb0ELb0ELb0ELi64EEEEEEEEEvNT_6ParamsE)
        /*004c*/ 	.short	0x0380
        /*004e*/ 	.short	0x0278


	//----- nvinfo : EIATTR_SW_WAR
	.align		4
.L_356:
        /*0050*/ 	.byte	0x04, 0x36
        /*0052*/ 	.short	(.L_358 - .L_357)
.L_357:
        /*0054*/ 	.word	0x00000008
.L_358:


//--------------------- .nv.info._ZN7cutlass13device_kernelIN5flash19enable_sm80_to_sm89INS1_16FlashAttnBwdSm80INS1_25CollectiveMainloopBwdSm80ILi1ELi1EN4cute5tupleIJNS5_1CILi64EEES8_NS7_ILi192EEEEEENS_10bfloat16_tEfNS_4arch4Sm80ELb0ELb0ELb1ELb0ELb1ELb0ELb0ELb0ELi2ELi2ELi2ELi2ELb1EEENS1_24CollectiveEpilogueBwdGQAISA_fSD_Li256ELb0ELb1EEENS1_19SingleTileSchedulerILb0ELb0ELb0ELi64EEEEEEEEEvNT_6ParamsE --------------------------
	.section	.nv.info._ZN7cutlass13device_kernelIN5flash19enable_sm80_to_sm89INS1_16FlashAttnBwdSm80INS1_25CollectiveMainloopBwdSm80ILi1ELi1EN4cute5tupleIJNS5_1CILi64EEES8_NS7_ILi192EEEEEENS_10bfloat16_tEfNS_4arch4Sm80ELb0ELb0ELb1ELb0ELb1ELb0ELb0ELb0ELi2ELi2ELi2ELi2ELb1EEENS1_24CollectiveEpilogueBwdGQAISA_fSD_Li256ELb0ELb1EEENS1_19SingleTileSchedulerILb0ELb0ELb0ELi64EEEEEEEEEvNT_6ParamsE,"",@"SHT_CUDA_INFO"
	.sectionflags	@""
	.align	4


	//----- nvinfo : EIATTR_CUDA_API_VERSION
	.align		4
        /*0000*/ 	.byte	0x04, 0x37
        /*0002*/ 	.short	(.L_360 - .L_359)
.L_359:
        /*0004*/ 	.word	0x00000082


	//----- nvinfo : EIATTR_KPARAM_INFO
	.align		4
.L_360:
        /*0008*/ 	.byte	0x04, 0x17
        /*000a*/ 	.short	(.L_362 - .L_361)
.L_361:
        /*000c*/ 	.word	0x00000000
        /*0010*/ 	.short	0x0000
        /*0012*/ 	.short	0x0000
        /*0014*/ 	.byte	0x00, 0xf0, 0xe1, 0x09


	//----- nvinfo : EIATTR_SPARSE_MMA_MASK
	.align		4
.L_362:
        /*0018*/ 	.byte	0x03, 0x50
        /*001a*/ 	.short	0x0000


	//----- nvinfo : EIATTR_MAXREG_COUNT
	.align		4
        /*001c*/ 	.byte	0x03, 0x1b
        /*001e*/ 	.short	0x00ff


	//----- nvinfo : EIATTR_MERCURY_ISA_VERSION
	.align		4
        /*0020*/ 	.byte	0x03, 0x5f
        /*0022*/ 	.short	0x0101


	//----- nvinfo : EIATTR_VRC_CTA_INIT_COUNT
	.align		4
        /*0024*/ 	.byte	0x02, 0x4a
	.zero		1
	.zero		1


	//----- nvinfo : EIATTR_EXIT_INSTR_OFFSETS
	.align		4
        /*0028*/ 	.byte	0x04, 0x1c
        /*002a*/ 	.short	(.L_364 - .L_363)


	//   ....[0]....
.L_363:
        /*002c*/ 	.word	0x00000010


	//----- nvinfo : EIATTR_MAX_THREADS
	.align		4
.L_364:
        /*0030*/ 	.byte	0x04, 0x05
        /*0032*/ 	.short	(.L_366 - .L_365)
.L_365:
        /*0034*/ 	.word	0x00000100
        /*0038*/ 	.word	0x00000001
        /*003c*/ 	.word	0x00000001


	//----- nvinfo : EIATTR_CBANK_PARAM_SIZE
	.align		4
.L_366:
        /*0040*/ 	.byte	0x03, 0x19
        /*0042*/ 	.short	0x0278


	//----- nvinfo : EIATTR_PARAM_CBANK
	.align		4
        /*0044*/ 	.byte	0x04, 0x0a
        /*0046*/ 	.short	(.L_368 - .L_367)
	.align		4
.L_367:
        /*0048*/ 	.word	index@(.nv.constant0._ZN7cutlass13device_kernelIN5flash19enable_sm80_to_sm89INS1_16FlashAttnBwdSm80INS1_25CollectiveMainloopBwdSm80ILi1ELi1EN4cute5tupleIJNS5_1CILi64EEES8_NS7_ILi192EEEEEENS_10bfloat16_tEfNS_4arch4Sm80ELb0ELb0ELb1ELb0ELb1ELb0ELb0ELb0ELi2ELi2ELi2ELi2ELb1EEENS1_24CollectiveEpilogueBwdGQAISA_fSD_Li256ELb0ELb1EEENS1_19SingleTileSchedulerILb0ELb0ELb0ELi64EEEEEEEEEvNT_6ParamsE)
        /*004c*/ 	.short	0x0380
        /*004e*/ 	.short	0x0278


	//----- nvinfo : EIATTR_SW_WAR
	.align		4
.L_368:
        /*0050*/ 	.byte	0x04, 0x36
        /*0052*/ 	.short	(.L_370 - .L_369)
.L_369:
        /*0054*/ 	.word	0x00000008
.L_370:


//--------------------- .nv.info._ZN7cutlass13device_kernelIN5flash19enable_sm80_to_sm89INS1_16FlashAttnBwdSm80INS1_25CollectiveMainloopBwdSm80ILi1ELi1EN4cute5tupleIJNS5_1CILi64EEES8_NS7_ILi192EEEEEENS_10bfloat16_tEfNS_4arch4Sm80ELb0ELb0ELb1ELb1ELb0ELb0ELb0ELb0ELi2ELi2ELi2ELi2ELb1EEENS1_21CollectiveEpilogueBwdISA_SB_SD_Li256ELb1ELb0ELi4EEENS1_19SingleTileSchedulerILb1ELb0ELb0ELi64EEEEEEEEEvNT_6ParamsE --------------------------
	.section	.nv.info._ZN7cutlass13device_kernelIN5flash19enable_sm80_to_sm89INS1_16FlashAttnBwdSm80INS1_25CollectiveMainloopBwdSm80ILi1ELi1EN4cute5tupleIJNS5_1CILi64EEES8_NS7_ILi192EEEEEENS_10bfloat16_tEfNS_4arch4Sm80ELb0ELb0ELb1ELb1ELb0ELb0ELb0ELb0ELi2ELi2ELi2ELi2ELb1EEENS1_21CollectiveEpilogueBwdISA_SB_SD_Li256ELb1ELb0ELi4EEENS1_19SingleTileSchedulerILb1ELb0ELb0ELi64EEEEEEEEEvNT_6ParamsE,"",@"SHT_CUDA_INFO"
	.sectionflags	@""
	.align	4


	//----- nvinfo : EIATTR_CUDA_API_VERSION
	.align		4
        /*0000*/ 	.byte	0x04, 0x37
        /*0002*/ 	.short	(.L_372 - .L_371)
.L_371:
        /*0004*/ 	.word	0x00000082


	//----- nvinfo : EIATTR_KPARAM_INFO
	.align		4
.L_372:
        /*0008*/ 	.byte	0x04, 0x17
        /*000a*/ 	.short	(.L_374 - .L_373)
.L_373:
        /*000c*/ 	.word	0x00000000
        /*0010*/ 	.short	0x0000
        /*0012*/ 	.short	0x0000
        /*0014*/ 	.byte	0x00, 0xf0, 0xc1, 0x09


	//----- nvinfo : EIATTR_SPARSE_MMA_MASK
	.align		4
.L_374:
        /*0018*/ 	.byte	0x03, 0x50
        /*001a*/ 	.short	0x0000


	//----- nvinfo : EIATTR_MAXREG_COUNT
	.align		4
        /*001c*/ 	.byte	0x03, 0x1b
        /*001e*/ 	.short	0x00ff


	//----- nvinfo : EIATTR_MERCURY_ISA_VERSION
	.align		4
        /*0020*/ 	.byte	0x03, 0x5f
        /*0022*/ 	.short	0x0101


	//----- nvinfo : EIATTR_VRC_CTA_INIT_COUNT
	.align		4
        /*0024*/ 	.byte	0x02, 0x4a
	.zero		1
	.zero		1


	//----- nvinfo : EIATTR_EXIT_INSTR_OFFSETS
	.align		4
        /*0028*/ 	.byte	0x04, 0x1c
        /*002a*/ 	.short	(.L_376 - .L_375)


	//   ....[0]....
.L_375:
        /*002c*/ 	.word	0x00000010


	//----- nvinfo : EIATTR_MAX_THREADS
	.align		4
.L_376:
        /*0030*/ 	.byte	0x04, 0x05
        /*0032*/ 	.short	(.L_378 - .L_377)
.L_377:
        /*0034*/ 	.word	0x00000100
        /*0038*/ 	.word	0x00000001
        /*003c*/ 	.word	0x00000001


	//----- nvinfo : EIATTR_CBANK_PARAM_SIZE
	.align		4
.L_378:
        /*0040*/ 	.byte	0x03, 0x19
        /*0042*/ 	.short	0x0270


	//----- nvinfo : EIATTR_PARAM_CBANK
	.align		4
        /*0044*/ 	.byte	0x04, 0x0a
        /*0046*/ 	.short	(.L_380 - .L_379)
	.align		4
.L_379:
        /*0048*/ 	.word	index@(.nv.constant0._ZN7cutlass13device_kernelIN5flash19enable_sm80_to_sm89INS1_16FlashAttnBwdSm80INS1_25CollectiveMainloopBwdSm80ILi1ELi1EN4cute5tupleIJNS5_1CILi64EEES8_NS7_ILi192EEEEEENS_10bfloat16_tEfNS_4arch4Sm80ELb0ELb0ELb1ELb1ELb0ELb0ELb0ELb0ELi2ELi2ELi2ELi2ELb1EEENS1_21CollectiveEpilogueBwdISA_SB_SD_Li256ELb1ELb0ELi4EEENS1_19SingleTileSchedulerILb1ELb0ELb0ELi64EEEEEEEEEvNT_6ParamsE)
        /*004c*/ 	.short	0x0380
        /*004e*/ 	.short	0x0270


	//----- nvinfo : EIATTR_SW_WAR
	.align		4
.L_380:
        /*0050*/ 	.byte	0x04, 0x36
        /*0052*/ 	.short	(.L_382 - .L_381)
.L_381:
        /*0054*/ 	.word	0x00000008
.L_382:


//--------------------- .nv.info._ZN7cutlass13device_kernelIN5flash19enable_sm80_to_sm89INS1_16FlashAttnBwdSm80INS1_25CollectiveMainloopBwdSm80ILi1ELi1EN4cute5tupleIJNS5_1CILi64EEES8_NS7_ILi192EEEEEENS_10bfloat16_tEfNS_4arch4Sm80ELb0ELb0ELb1ELb1ELb1ELb0ELb0ELb0ELi2ELi2ELi2ELi2ELb1EEENS1_21CollectiveEpilogueBwdISA_SB_SD_Li256ELb1ELb0ELi4EEENS1_19SingleTileSchedulerILb1ELb0ELb0ELi64EEEEEEEEEvNT_6ParamsE --------------------------
	.section	.nv.info._ZN7cutlass13device_kernelIN5flash19enable_sm80_to_sm89INS1_16FlashAttnBwdSm80INS1_25CollectiveMainloopBwdSm80ILi1ELi1EN4cute5tupleIJNS5_1CILi64EEES8_NS7_ILi192EEEEEENS_10bfloat16_tEfNS_4arch4Sm80ELb0ELb0ELb1ELb1ELb1ELb0ELb0ELb0ELi2ELi2ELi2ELi2ELb1EEENS1_21CollectiveEpilogueBwdISA_SB_SD_Li256ELb1ELb0ELi4EEENS1_19SingleTileSchedulerILb1ELb0ELb0ELi64EEEEEEEEEvNT_6ParamsE,"",@"SHT_CUDA_INFO"
	.sectionflags	@""
	.align	4


	//----- nvinfo : EIATTR_CUDA_API_VERSION
	.align		4
        /*0000*/ 	.byte	0x04, 0x37
        /*0002*/ 	.short	(.L_384 - .L_383)
.L_383:
        /*0004*/ 	.word	0x00000082


	//----- nvinfo : EIATTR_KPARAM_INFO
	.align		4
.L_384:
        /*0008*/ 	.byte	0x04, 0x17
        /*000a*/ 	.short	(.L_386 - .L_385)
.L_385:
        /*000c*/ 	.word	0x00000000
        /*0010*/ 	.short	0x0000
        /*0012*/ 	.short	0x0000
        /*0014*/ 	.byte	0x00, 0xf0, 0xc1, 0x09


	//----- nvinfo : EIATTR_SPARSE_MMA_MASK
	.align		4
.L_386:
        /*0018*/ 	.byte	0x03, 0x50
        /*001a*/ 	.short	0x0000


	//----- nvinfo : EIATTR_MAXREG_COUNT
	.align		4
        /*001c*/ 	.byte	0x03, 0x1b
        /*001e*/ 	.short	0x00ff


	//----- nvinfo : EIATTR_MERCURY_ISA_VERSION
	.align		4
        /*0020*/ 	.byte	0x03, 0x5f
        /*0022*/ 	.short	0x0101


	//----- nvinfo : EIATTR_VRC_CTA_INIT_COUNT
	.align		4
        /*0024*/ 	.byte	0x02, 0x4a
	.zero		1
	.zero		1


	//----- nvinfo : EIATTR_EXIT_INSTR_OFFSETS
	.align		4
        /*0028*/ 	.byte	0x04, 0x1c
        /*002a*/ 	.short	(.L_388 - .L_387)


	//   ....[0]....
.L_387:
        /*002c*/ 	.word	0x00000010


	//----- nvinfo : EIATTR_MAX_THREADS
	.align		4
.L_388:
        /*0030*/ 	.byte	0x04, 0x05
        /*0032*/ 	.short	(.L_390 - .L_389)
.L_389:
        /*0034*/ 	.word	0x00000100
        /*0038*/ 	.word	0x00000001
        /*003c*/ 	.word	0x00000001


	//----- nvinfo : EIATTR_CBANK_PARAM_SIZE
	.align		4
.L_390:
        /*0040*/ 	.byte	0x03, 0x19
        /*0042*/ 	.short	0x0270


	//----- nvinfo : EIATTR_PARAM_CBANK
	.align		4
        /*0044*/ 	.byte	0x04, 0x0a
        /*0046*/ 	.short	(.L_392 - .L_391)
	.align		4
.L_391:
        /*0048*/ 	.word	index@(.nv.constant0._ZN7cutlass13device_kernelIN5flash19enable_sm80_to_sm89INS1_16FlashAttnBwdSm80INS1_25CollectiveMainloopBwdSm80ILi1ELi1EN4cute5tupleIJNS5_1CILi64EEES8_NS7_ILi192EEEEEENS_10bfloat16_tEfNS_4arch4Sm80ELb0ELb0ELb1ELb1ELb1ELb0ELb0ELb0ELi2ELi2ELi2ELi2ELb1EEENS1_21CollectiveEpilogueBwdISA_SB_SD_Li256ELb1ELb0ELi4EEENS1_19SingleTileSchedulerILb1ELb0ELb0ELi64EEEEEEEEEvNT_6ParamsE)
        /*004c*/ 	.short	0x0380
        /*004e*/ 	.short	0x0270


	//----- nvinfo : EIATTR_SW_WAR
	.align		4
.L_392:
        /*0050*/ 	.byte	0x04, 0x36
        /*0052*/ 	.short	(.L_394 - .L_393)
.L_393:
        /*0054*/ 	.word	0x00000008
.L_394:


//--------------------- .nv.info._ZN7cutlass13device_kernelIN5flash19enable_sm80_to_sm89INS1_16FlashAttnBwdSm80INS1_25CollectiveMainloopBwdSm80ILi1ELi1EN4cute5tupleIJNS5_1CILi64EEES8_NS7_ILi192EEEEEENS_10bfloat16_tEfNS_4arch4Sm80ELb0ELb0ELb1ELb1ELb0ELb0ELb0ELb0ELi2ELi2ELi2ELi2ELb1EEENS1_24CollectiveEpilogueBwdGQAISA_fSD_Li256ELb1ELb0EEENS1_19SingleTileSchedulerILb1ELb0ELb0ELi64EEEEEEEEEvNT_6ParamsE --------------------------
	.section	.nv.info._ZN7cutlass13device_kernelIN5flash19enable_sm80_to_sm89INS1_16FlashAttnBwdSm80INS1_25CollectiveMainloopBwdSm80ILi1ELi1EN4cute5tupleIJNS5_1CILi64EEES8_NS7_ILi192EEEEEENS_10bfloat16_tEfNS_4arch4Sm80ELb0ELb0ELb1ELb1ELb0ELb0ELb0ELb0ELi2ELi2ELi2ELi2ELb1EEENS1_24CollectiveEpilogueBwdGQAISA_fSD_Li256ELb1ELb0EEENS1_19SingleTileSchedulerILb1ELb0ELb0ELi64EEEEEEEEEvNT_6ParamsE,"",@"SHT_CUDA_INFO"
	.sectionflags	@""
	.align	4


	//----- nvinfo : EIATTR_CUDA_API_VERSION
	.align		4
        /*0000*/ 	.byte	0x04, 0x37
        /*0002*/ 	.short	(.L_396 - .L_395)
.L_395:
        /*0004*/ 	.word	0x00000082


	//----- nvinfo : EIATTR_KPARAM_INFO
	.align		4
.L_396:
        /*0008*/ 	.byte	0x04, 0x17
        /*000a*/ 	.short	(.L_398 - .L_397)
.L_397:
        /*000c*/ 	.word	0x00000000
        /*0010*/ 	.short	0x0000
        /*0012*/ 	.short	0x0000
        /*0014*/ 	.byte	0x00, 0xf0, 0xe1, 0x09


	//----- nvinfo : EIATTR_SPARSE_MMA_MASK
	.align		4
.L_398:
        /*0018*/ 	.byte	0x03, 0x50
        /*001a*/ 	.short	0x0000


	//----- nvinfo : EIATTR_MAXREG_COUNT
	.align		4
        /*001c*/ 	.byte	0x03, 0x1b
        /*001e*/ 	.short	0x00ff


	//----- nvinfo : EIATTR_MERCURY_ISA_VERSION
	.align		4
        /*0020*/ 	.byte	0x03, 0x5f
        /*0022*/ 	.short	0x0101


	//----- nvinfo : EIATTR_VRC_CTA_INIT_COUNT
	.align		4
        /*0024*/ 	.byte	0x02, 0x4a
	.zero		1
	.zero		1


	//----- nvinfo : EIATTR_EXIT_INSTR_OFFSETS
	.align		4
        /*0028*/ 	.byte	0x04, 0x1c
        /*002a*/ 	.short	(.L_400 - .L_399)


	//   ....[0]....
.L_399:
        /*002c*/ 	.word	0x00000010


	//----- nvinfo : EIATTR_MAX_THREADS
	.align		4
.L_400:
        /*0030*/ 	.byte	0x04, 0x05
        /*0032*/ 	.short	(.L_402 - .L_401)
.L_401:
        /*0034*/ 	.word	0x00000100
        /*0038*/ 	.word	0x00000001
        /*003c*/ 	.word	0x00000001


	//----- nvinfo : EIATTR_CBANK_PARAM_SIZE
	.align		4
.L_402:
        /*0040*/ 	.byte	0x03, 0x19
        /*0042*/ 	.short	0x0278


	//----- nvinfo : EIATTR_PARAM_CBANK
	.align		4
        /*0044*/ 	.byte	0x04, 0x0a
        /*0046*/ 	.short	(.L_404 - .L_403)
	.align		4
.L_403:
        /*0048*/ 	.word	index@(.nv.constant0._ZN7cutlass13device_kernelIN5flash19enable_sm80_to_sm89INS1_16FlashAttnBwdSm80INS1_25CollectiveMainloopBwdSm80ILi1ELi1EN4cute5tupleIJNS5_1CILi64EEES8_NS7_ILi192EEEEEENS_10bfloat16_tEfNS_4arch4Sm80ELb0ELb0ELb1ELb1ELb0ELb0ELb0ELb0ELi2ELi2ELi2ELi2ELb1EEENS1_24CollectiveEpilogueBwdGQAISA_fSD_Li256ELb1ELb0EEENS1_19SingleTileSchedulerILb1ELb0ELb0ELi64EEEEEEEEEvNT_6ParamsE)
        /*004c*/ 	.short	0x0380
        /*004e*/ 	.short	0x0278


	//----- nvinfo : EIATTR_SW_WAR
	.align		4
.L_404:
        /*0050*/ 	.byte	0x04, 0x36
        /*0052*/ 	.short	(.L_406 - .L_405)
.L_405:
        /*0054*/ 	.word	0x00000008
.L_406:


//--------------------- .nv.info._ZN7cutlass13device_kernelIN5flash19enable_sm80_to_sm89INS1_16FlashAttnBwdSm80INS1_25CollectiveMainloopBwdSm80ILi1ELi1EN4cute5tupleIJNS5_1CILi64EEES8_NS7_ILi192EEEEEENS_10bfloat16_tEfNS_4arch4Sm80ELb0ELb0ELb1ELb1ELb1ELb0ELb0ELb0ELi2ELi2ELi2ELi2ELb1EEENS1_24CollectiveEpilogueBwdGQAISA_fSD_Li256ELb1ELb1EEENS1_19SingleTileSchedulerILb1ELb0ELb0ELi64EEEEEEEEEvNT_6ParamsE --------------------------
	.section	.nv.info._ZN7cutlass13device_kernelIN5flash19enable_sm80_to_sm89INS1_16FlashAttnBwdSm80INS1_25CollectiveMainloopBwdSm80ILi1ELi1EN4cute5tupleIJNS5_1CILi64EEES8_NS7_ILi192EEEEEENS_10bfloat16_tEfNS_4arch4Sm80ELb0ELb0ELb1ELb1ELb1ELb0ELb0ELb0ELi2ELi2ELi2ELi2ELb1EEENS1_24CollectiveEpilogueBwdGQAISA_fSD_Li256ELb1ELb1EEENS1_19SingleTileSchedulerILb1ELb0ELb0ELi64EEEEEEEEEvNT_6ParamsE,"",@"SHT_CUDA_INFO"
	.sectionflags	@""
	.align	4


	//----- nvinfo : EIATTR_CUDA_API_VERSION
	.align		4
        /*0000*/ 	.byte	0x04, 0x37
        /*0002*/ 	.short	(.L_408 - .L_407)
.L_407:
        /*0004*/ 	.word	0x00000082


	//----- nvinfo : EIATTR_KPARAM_INFO
	.align		4
.L_408:
        /*0008*/ 	.byte	0x04, 0x17
        /*000a*/ 	.short	(.L_410 - .L_409)
.L_409:
        /*000c*/ 	.word	0x00000000
        /*0010*/ 	.short	0x0000
        /*0012*/ 	.short	0x0000
        /*0014*/ 	.byte	0x00, 0xf0, 0xe1, 0x09


	//----- nvinfo : EIATTR_SPARSE_MMA_MASK
	.align		4
.L_410:
        /*0018*/ 	.byte	0x03, 0x50
        /*001a*/ 	.short	0x0000


	//----- nvinfo : EIATTR_MAXREG_COUNT
	.align		4
        /*001c*/ 	.byte	0x03, 0x1b
        /*001e*/ 	.short	0x00ff


	//----- nvinfo : EIATTR_MERCURY_ISA_VERSION
	.align		4
        /*0020*/ 	.byte	0x03, 0x5f
        /*0022*/ 	.short	0x0101


	//----- nvinfo : EIATTR_VRC_CTA_INIT_COUNT
	.align		4
        /*0024*/ 	.byte	0x02, 0x4a
	.zero		1
	.zero		1


	//----- nvinfo : EIATTR_EXIT_INSTR_OFFSETS
	.align		4
        /*0028*/ 	.byte	0x04, 0x1c
        /*002a*/ 	.short	(.L_412 - .L_411)


	//   ....[0]....
.L_411:
        /*002c*/ 	.word	0x00000010


	//----- nvinfo : EIATTR_MAX_THREADS
	.align		4
.L_412:
        /*0030*/ 	.byte	0x04, 0x05
        /*0032*/ 	.short	(.L_414 - .L_413)
.L_413:
        /*0034*/ 	.word	0x00000100
        /*0038*/ 	.word	0x00000001
        /*003c*/ 	.word	0x00000001


	//----- nvinfo : EIATTR_CBANK_PARAM_SIZE
	.align		4
.L_414:
        /*0040*/ 	.byte	0x03, 0x19
        /*0042*/ 	.short	0x0278


	//----- nvinfo : EIATTR_PARAM_CBANK
	.align		4
        /*0044*/ 	.byte	0x04, 0x0a
        /*0046*/ 	.short	(.L_416 - .L_415)
	.align		4
.L_415:
        /*0048*/ 	.word	index@(.nv.constant0._ZN7cutlass13device_kernelIN5flash19enable_sm80_to_sm89INS1_16FlashAttnBwdSm80INS1_25CollectiveMainloopBwdSm80ILi1ELi1EN4cute5tupleIJNS5_1CILi64EEES8_NS7_ILi192EEEEEENS_10bfloat16_tEfNS_4arch4Sm80ELb0ELb0ELb1ELb1ELb1ELb0ELb0ELb0ELi2ELi2ELi2ELi2ELb1EEENS1_24CollectiveEpilogueBwdGQAISA_fSD_Li256ELb1ELb1EEENS1_19SingleTileSchedulerILb1ELb0ELb0ELi64EEEEEEEEEvNT_6ParamsE)
        /*004c*/ 	.short	0x0380
        /*004e*/ 	.short	0x0278


	//----- nvinfo : EIATTR_SW_WAR
	.align		4
.L_416:
        /*0050*/ 	.byte	0x04, 0x36
        /*0052*/ 	.short	(.L_418 - .L_417)
.L_417:
        /*0054*/ 	.word	0x00000008
.L_418:


//--------------------- .nv.info._ZN7cutlass13device_kernelIN5flash19enable_sm80_to_sm89INS1_16FlashAttnBwdSm80INS1_25CollectiveMainloopBwdSm80ILi1ELi1EN4cute5tupleIJNS5_1CILi64EEES8_NS7_ILi192EEEEEENS_10bfloat16_tEfNS_4arch4Sm80ELb0ELb1ELb1ELb0ELb0ELb0ELb0ELb0ELi2ELi2ELi2ELi2ELb1EEENS1_21CollectiveEpilogueBwdISA_SB_SD_Li256ELb0ELb0ELi4EEENS1_19SingleTileSchedulerILb0ELb0ELb0ELi64EEEEEEEEEvNT_6ParamsE --------------------------
	.section	.nv.info._ZN7cutlass13device_kernelIN5flash19enable_sm80_to_sm89INS1_16FlashAttnBwdSm80INS1_25CollectiveMainloopBwdSm80ILi1ELi1EN4cute5tupleIJNS5_1CILi64EEES8_NS7_ILi192EEEEEENS_10bfloat16_tEfNS_4arch4Sm80ELb0ELb1ELb1ELb0ELb0ELb0ELb0ELb0ELi2ELi2ELi2ELi2ELb1EEENS1_21CollectiveEpilogueBwdISA_SB_SD_Li256ELb0ELb0ELi4EEENS1_19SingleTileSchedulerILb0ELb0ELb0ELi64EEEEEEEEEvNT_6ParamsE,"",@"SHT_CUDA_INFO"
	.sectionflags	@""
	.align	4


	//----- nvinfo : EIATTR_CUDA_API_VERSION
	.align		4
        /*0000*/ 	.byte	0x04, 0x37
        /*0002*/ 	.short	(.L_420 - .L_419)
.L_419:
        /*0004*/ 	.word	0x00000082


	//----- nvinfo : EIATTR_KPARAM_INFO
	.align		4
.L_420:
        /*0008*/ 	.byte	0x04, 0x17
        /*000a*/ 	.short	(.L_422 - .L_421)
.L_421:
        /*000c*/ 	.word	0x00000000
        /*0010*/ 	.short	0x0000
        /*0012*/ 	.short	0x0000
        /*0014*/ 	.byte	0x00, 0xf0, 0xc1, 0x09


	//----- nvinfo : EIATTR_SPARSE_MMA_MASK
	.align		4
.L_422:
        /*0018*/ 	.byte	0x03, 0x50
        /*001a*/ 	.short	0x0000


	//----- nvinfo : EIATTR_MAXREG_COUNT
	.align		4
        /*001c*/ 	.byte	0x03, 0x1b
        /*001e*/ 	.short	0x00ff


	//----- nvinfo : EIATTR_MERCURY_ISA_VERSION
	.align		4
        /*0020*/ 	.byte	0x03, 0x5f
        /*0022*/ 	.short	0x0101


	//----- nvinfo : EIATTR_VRC_CTA_INIT_COUNT
	.align		4
        /*0024*/ 	.byte	0x02, 0x4a
	.zero		1
	.zero		1


	//----- nvinfo : EIATTR_EXIT_INSTR_OFFSETS
	.align		4
        /*0028*/ 	.byte	0x04, 0x1c
        /*002a*/ 	.short	(.L_424 - .L_423)


	//   ....[0]....
.L_423:
        /*002c*/ 	.word	0x00000010


	//----- nvinfo : EIATTR_MAX_THREADS
	.align		4
.L_424:
        /*0030*/ 	.byte	0x04, 0x05
        /*0032*/ 	.short	(.L_426 - .L_425)
.L_425:
        /*0034*/ 	.word	0x00000100
        /*0038*/ 	.word	0x00000001
        /*003c*/ 	.word	0x00000001


	//----- nvinfo : EIATTR_CBANK_PARAM_SIZE
	.align		4
.L_426:
        /*0040*/ 	.byte	0x03, 0x19
        /*0042*/ 	.short	0x0270


	//----- nvinfo : EIATTR_PARAM_CBANK
	.align		4
        /*0044*/ 	.byte	0x04, 0x0a
        /*0046*/ 	.short	(.L_428 - .L_427)
	.align		4
.L_427:
        /*0048*/ 	.word	index@(.nv.constant0._ZN7cutlass13device_kernelIN5flash19enable_sm80_to_sm89INS1_16FlashAttnBwdSm80INS1_25CollectiveMainloopBwdSm80ILi1ELi1EN4cute5tupleIJNS5_1CILi64EEES8_NS7_ILi192EEEEEENS_10bfloat16_tEfNS_4arch4Sm80ELb0ELb1ELb1ELb0ELb0ELb0ELb0ELb0ELi2ELi2ELi2ELi2ELb1EEENS1_21CollectiveEpilogueBwdISA_SB_SD_Li256ELb0ELb0ELi4EEENS1_19SingleTileSchedulerILb0ELb0ELb0ELi64EEEEEEEEEvNT_6ParamsE)
        /*004c*/ 	.short	0x0380
        /*004e*/ 	.short	0x0270


	//----- nvinfo : EIATTR_SW_WAR
	.align		4
.L_428:
        /*0050*/ 	.byte	0x04, 0x36
        /*0052*/ 	.short	(.L_430 - .L_429)
.L_429:
        /*0054*/ 	.word	0x00000008
.L_430:


//--------------------- .nv.info._ZN7cutlass13device_kernelIN5flash19enable_sm80_to_sm89INS1_16FlashAttnBwdSm80INS1_25CollectiveMainloopBwdSm80ILi1ELi1EN4cute5tupleIJNS5_1CILi64EEES8_NS7_ILi192EEEEEENS_10bfloat16_tEfNS_4arch4Sm80ELb0ELb1ELb1ELb0ELb1ELb0ELb0ELb0ELi2ELi2ELi2ELi2ELb1EEENS1_21CollectiveEpilogueBwdISA_SB_SD_Li256ELb0ELb0ELi4EEENS1_19SingleTileSchedulerILb0ELb0ELb0ELi64EEEEEEEEEvNT_6ParamsE --------------------------
	.section	.nv.info._ZN7cutlass13device_kernelIN5flash19enable_sm80_to_sm89INS1_16FlashAttnBwdSm80INS1_25CollectiveMainloopBwdSm80ILi1ELi1EN4cute5tupleIJNS5_1CILi64EEES8_NS7_ILi192EEEEEENS_10bfloat16_tEfNS_4arch4Sm80ELb0ELb1ELb1ELb0ELb1ELb0ELb0ELb0ELi2ELi2ELi2ELi2ELb1EEENS1_21CollectiveEpilogueBwdISA_SB_SD_Li256ELb0ELb0ELi4EEENS1_19SingleTileSchedulerILb0ELb0ELb0ELi64EEEEEEEEEvNT_6ParamsE,"",@"SHT_CUDA_INFO"
	.sectionflags	@""
	.align	4


	//----- nvinfo : EIATTR_CUDA_API_VERSION
	.align		4
        /*0000*/ 	.byte	0x04, 0x37
        /*0002*/ 	.short	(.L_432 - .L_431)
.L_431:
        /*0004*/ 	.word	0x00000082


	//----- nvinfo : EIATTR_KPARAM_INFO
	.align		4
.L_432:
        /*0008*/ 	.byte	0x04, 0x17
        /*000a*/ 	.short	(.L_434 - .L_433)
.L_433:
        /*000c*/ 	.word	0x00000000
        /*0010*/ 	.short	0x0000
        /*0012*/ 	.short	0x0000
        /*0014*/ 	.byte	0x00, 0xf0, 0xc1, 0x09


	//----- nvinfo : EIATTR_SPARSE_MMA_MASK
	.align		4
.L_434:
        /*0018*/ 	.byte	0x03, 0x50
        /*001a*/ 	.short	0x0000


	//----- nvinfo : EIATTR_MAXREG_COUNT
	.align		4
        /*001c*/ 	.byte	0x03, 0x1b
        /*001e*/ 	.short	0x00ff


	//----- nvinfo : EIATTR_MERCURY_ISA_VERSION
	.align		4
        /*0020*/ 	.byte	0x03, 0x5f
        /*0022*/ 	.short	0x0101


	//----- nvinfo : EIATTR_VRC_CTA_INIT_COUNT
	.align		4
        /*0024*/ 	.byte	0x02, 0x4a
	.zero		1
	.zero		1


	//----- nvinfo : EIATTR_EXIT_INSTR_OFFSETS
	.align		4
        /*0028*/ 	.byte	0x04, 0x1c
        /*002a*/ 	.short	(.L_436 - .L_435)


	//   ....[0]....
.L_435:
        /*002c*/ 	.word	0x00000010


	//----- nvinfo : EIATTR_MAX_THREADS
	.align		4
.L_436:
        /*0030*/ 	.byte	0x04, 0x05
        /*0032*/ 	.short	(.L_438 - .L_437)
.L_437:
        /*0034*/ 	.word	0x00000100
        /*0038*/ 	.word	0x00000001
        /*003c*/ 	.word	0x00000001


	//----- nvinfo : EIATTR_CBANK_PARAM_SIZE
	.align		4
.L_438:
        /*0040*/ 	.byte	0x03, 0x19
        /*0042*/ 	.short	0x0270


	//----- nvinfo : EIATTR_PARAM_CBANK
	.align		4
        /*0044*/ 	.byte	0x04, 0x0a
        /*0046*/ 	.short	(.L_440 - .L_439)
	.align		4
.L_439:
        /*0048*/ 	.word	index@(.nv.constant0._ZN7cutlass13device_kernelIN5flash19enable_sm80_to_sm89INS1_16FlashAttnBwdSm80INS1_25CollectiveMainloopBwdSm80ILi1ELi1EN4cute5tupleIJNS5_1CILi64EEES8_NS7_ILi192EEEEEENS_10bfloat16_tEfNS_4arch4Sm80ELb0ELb1ELb1ELb0ELb1ELb0ELb0ELb0ELi2ELi2ELi2ELi2ELb1EEENS1_21CollectiveEpilogueBwdISA_SB_SD_Li256ELb0ELb0ELi4EEENS1_19SingleTileSchedulerILb0ELb0ELb0ELi64EEEEEEEEEvNT_6ParamsE)
        /*004c*/ 	.short	0x0380
        /*004e*/ 	.short	0x0270


	//----- nvinfo : EIATTR_SW_WAR
	.align		4
.L_440:
        /*0050*/ 	.byte	0x04, 0x36
        /*0052*/ 	.short	(.L_442 - .L_441)
.L_441:
        /*0054*/ 	.word	0x00000008
.L_442:


//--------------------- .nv.info._ZN7cutlass13device_kernelIN5flash19enable_sm80_to_sm89INS1_16FlashAttnBwdSm80INS1_25CollectiveMainloopBwdSm80ILi1ELi1EN4cute5tupleIJNS5_1CILi64EEES8_NS7_ILi192EEEEEENS_10bfloat16_tEfNS_4arch4Sm80ELb0ELb1ELb1ELb0ELb0ELb0ELb0ELb0ELi2ELi2ELi2ELi2ELb1EEENS1_24CollectiveEpilogueBwdGQAISA_fSD_Li256ELb0ELb0EEENS1_19SingleTileSchedulerILb0ELb0ELb0ELi64EEEEEEEEEvNT_6ParamsE --------------------------
	.section	.nv.info._ZN7cutlass13device_kernelIN5flash19enable_sm80_to_sm89INS1_16FlashAttnBwdSm80INS1_25CollectiveMainloopBwdSm80ILi1ELi1EN4cute5tupleIJNS5_1CILi64EEES8_NS7_ILi192EEEEEENS_10bfloat16_tEfNS_4arch4Sm80ELb0ELb1ELb1ELb0ELb0ELb0ELb0ELb0ELi2ELi2ELi2ELi2ELb1EEENS1_24CollectiveEpilogueBwdGQAISA_fSD_Li256ELb0ELb0EEENS1_19SingleTileSchedulerILb0ELb0ELb0ELi64EEEEEEEEEvNT_6ParamsE,"",@"SHT_CUDA_INFO"
	.sectionflags	@""
	.align	4


	//----- nvinfo : EIATTR_CUDA_API_VERSION
	.align		4
        /*0000*/ 	.byte	0x04, 0x37
        /*0002*/ 	.short	(.L_444 - .L_443)
.L_443:
        /*0004*/ 	.word	0x00000082


	//----- nvinfo : EIATTR_KPARAM_INFO
	.align		4
.L_444:
        /*0008*/ 	.byte	0x04, 0x17
        /*000a*/ 	.short	(.L_446 - .L_445)
.L_445:
        /*000c*/ 	.word	0x00000000
        /*0010*/ 	.short	0x0000
        /*0012*/ 	.short	0x0000
        /*0014*/ 	.byte	0x00, 0xf0, 0xe1, 0x09


	//----- nvinfo : EIATTR_SPARSE_MMA_MASK
	.align		4
.L_446:
        /*0018*/ 	.byte	0x03, 0x50
        /*001a*/ 	.short	0x0000


	//----- nvinfo : EIATTR_MAXREG_COUNT
	.align		4
        /*001c*/ 	.byte	0x03, 0x1b
        /*001e*/ 	.short	0x00ff


	//----- nvinfo : EIATTR_MERCURY_ISA_VERSION
	.align		4
        /*0020*/ 	.byte	0x03, 0x5f
        /*0022*/ 	.short	0x0101


	//----- nvinfo : EIATTR_VRC_CTA_INIT_COUNT
	.align		4
        /*0024*/ 	.byte	0x02, 0x4a
	.zero		1
	.zero		1


	//----- nvinfo : EIATTR_EXIT_INSTR_OFFSETS
	.align		4
        /*0028*/ 	.byte	0x04, 0x1c
        /*002a*/ 	.short	(.L_448 - .L_447)


	//   ....[0]....
.L_447:
        /*002c*/ 	.word	0x00000010


	//----- nvinfo : EIATTR_MAX_THREADS
	.align		4
.L_448:
        /*0030*/ 	.byte	0x04, 0x05
        /*0032*/ 	.short	(.L_450 - .L_449)
.L_449:
        /*0034*/ 	.word	0x00000100
        /*0038*/ 	.word	0x00000001
        /*003c*/ 	.word	0x00000001


	//----- nvinfo : EIATTR_CBANK_PARAM_SIZE
	.align		4
.L_450:
        /*0040*/ 	.byte	0x03, 0x19
        /*0042*/ 	.short	0x0278


	//----- nvinfo : EIATTR_PARAM_CBANK
	.align		4
        /*0044*/ 	.byte	0x04, 0x0a
        /*0046*/ 	.short	(.L_452 - .L_451)
	.align		4
.L_451:
        /*0048*/ 	.word	index@(.nv.constant0._ZN7cutlass13device_kernelIN5flash19enable_sm80_to_sm89INS1_16FlashAttnBwdSm80INS1_25CollectiveMainloopBwdSm80ILi1ELi1EN4cute5tupleIJNS5_1CILi64EEES8_NS7_ILi192EEEEEENS_10bfloat16_tEfNS_4arch4Sm80ELb0ELb1ELb1ELb0ELb0ELb0ELb0ELb0ELi2ELi2ELi2ELi2ELb1EEENS1_24CollectiveEpilogueBwdGQAISA_fSD_Li256ELb0ELb0EEENS1_19SingleTileSchedulerILb0ELb0ELb0ELi64EEEEEEEEEvNT_6ParamsE)
        /*004c*/ 	.short	0x0380
        /*004e*/ 	.short	0x0278


	//----- nvinfo : EIATTR_SW_WAR
	.align		4
.L_452:
        /*0050*/ 	.byte	0x04, 0x36
        /*0052*/ 	.short	(.L_454 - .L_453)
.L_453:
        /*0054*/ 	.word	0x00000008
.L_454:


//--------------------- .nv.info._ZN7cutlass13device_kernelIN5flash19enable_sm80_to_sm89INS1_16FlashAttnBwdSm80INS1_25CollectiveMainloopBwdSm80ILi1ELi1EN4cute5tupleIJNS5_1CILi64EEES8_NS7_ILi192EEEEEENS_10bfloat16_tEfNS_4arch4Sm80ELb0ELb1ELb1ELb0ELb1ELb0ELb0ELb0ELi2ELi2ELi2ELi2ELb1EEENS1_24CollectiveEpilogueBwdGQAISA_fSD_Li256ELb0ELb1EEENS1_19SingleTileSchedulerILb0ELb0ELb0ELi64EEEEEEEEEvNT_6ParamsE --------------------------
	.section	.nv.info._ZN7cutlass13device_kernelIN5flash19enable_sm80_to_sm89INS1_16FlashAttnBwdSm80INS1_25CollectiveMainloopBwdSm80ILi1ELi1EN4cute5tupleIJNS5_1CILi64EEES8_NS7_ILi192EEEEEENS_10bfloat16_tEfNS_4arch4Sm80ELb0ELb1ELb1ELb0ELb1ELb0ELb0ELb0ELi2ELi2ELi2ELi2ELb1EEENS1_24CollectiveEpilogueBwdGQAISA_fSD_Li256ELb0ELb1EEENS1_19SingleTileSchedulerILb0ELb0ELb0ELi64EEEEEEEEEvNT_6ParamsE,"",@"SHT_CUDA_INFO"
	.sectionflags	@""
	.align	4


	//----- nvinfo : EIATTR_CUDA_API_VERSION
	.align		4
        /*0000*/ 	.byte	0x04, 0x37
        /*0002*/ 	.short	(.L_456 - .L_455)
.L_455:
        /*0004*/ 	.word	0x00000082


	//----- nvinfo : EIATTR_KPARAM_INFO
	.align		4
.L_456:
        /*0008*/ 	.byte	0x04, 0x17
        /*000a*/ 	.short	(.L_458 - .L_457)
.L_457:
        /*000c*/ 	.word	0x00000000
        /*0010*/ 	.short	0x0000
        /*0012*/ 	.short	0x0000
        /*0014*/ 	.byte	0x00, 0xf0, 0xe1, 0x09


	//----- nvinfo : EIATTR_SPARSE_MMA_MASK
	.align		4
.L_458:
        /*0018*/ 	.byte	0x03, 0x50
        /*001a*/ 	.short	0x0000


	//----- nvinfo : EIATTR_MAXREG_COUNT
	.align		4
        /*001c*/ 	.byte	0x03, 0x1b
        /*001e*/ 	.short	0x00ff


	//----- nvinfo : EIATTR_MERCURY_ISA_VERSION
	.align		4
        /*0020*/ 	.byte	0x03, 0x5f
        /*0022*/ 	.short	0x0101


	//----- nvinfo : EIATTR_VRC_CTA_INIT_COUNT
	.align		4
        /*0024*/ 	.byte	0x02, 0x4a
	.zero		1
	.zero		1


	//----- nvinfo : EIATTR_EXIT_INSTR_OFFSETS
	.align		4
        /*0028*/ 	.byte	0x04, 0x1c
        /*002a*/ 	.short	(.L_460 - .L_459)


	//   ....[0]....
.L_459:
        /*002c*/ 	.word	0x00000010


	//----- nvinfo : EIATTR_MAX_THREADS
	.align		4
.L_460:
        /*0030*/ 	.byte	0x04, 0x05
        /*0032*/ 	.short	(.L_462 - .L_461)
.L_461:
        /*0034*/ 	.word	0x00000100
        /*0038*/ 	.word	0x00000001
        /*003c*/ 	.word	0x00000001


	//----- nvinfo : EIATTR_CBANK_PARAM_SIZE
	.align		4
.L_462:
        /*0040*/ 	.byte	0x03, 0x19
        /*0042*/ 	.short	0x0278


	//----- nvinfo : EIATTR_PARAM_CBANK
	.align		4
        /*0044*/ 	.byte	0x04, 0x0a
        /*0046*/ 	.short	(.L_464 - .L_463)
	.align		4
.L_463:
        /*0048*/ 	.word	index@(.nv.constant0._ZN7cutlass13device_kernelIN5flash19enable_sm80_to_sm89INS1_16FlashAttnBwdSm80INS1_25CollectiveMainloopBwdSm80ILi1ELi1EN4cute5tupleIJNS5_1CILi64EEES8_NS7_ILi192EEEEEENS_10bfloat16_tEfNS_4arch4Sm80ELb0ELb1ELb1ELb0ELb1ELb0ELb0ELb0ELi2ELi2ELi2ELi2ELb1EEENS1_24CollectiveEpilogueBwdGQAISA_fSD_Li256ELb0ELb1EEENS1_19SingleTileSchedulerILb0ELb0ELb0ELi64EEEEEEEEEvNT_6ParamsE)
        /*004c*/ 	.short	0x0380
        /*004e*/ 	.short	0x0278


	//----- nvinfo : EIATTR_SW_WAR
	.align		4
.L_464:
        /*0050*/ 	.byte	0x04, 0x36
        /*0052*/ 	.short	(.L_466 - .L_465)
.L_465:
        /*0054*/ 	.word	0x00000008
.L_466:


//--------------------- .nv.info._ZN7cutlass13device_kernelIN5flash19enable_sm80_to_sm89INS1_16FlashAttnBwdSm80INS1_25CollectiveMainloopBwdSm80ILi1ELi1EN4cute5tupleIJNS5_1CILi64EEES8_NS7_ILi192EEEEEENS_10bfloat16_tEfNS_4arch4Sm80ELb0ELb1ELb1ELb1ELb0ELb0ELb0ELb0ELi2ELi2ELi2ELi2ELb1EEENS1_21CollectiveEpilogueBwdISA_SB_SD_Li256ELb1ELb0ELi4EEENS1_19SingleTileSchedulerILb1ELb0ELb0ELi64EEEEEEEEEvNT_6ParamsE --------------------------
	.section	.nv.info._ZN7cutlass13device_kernelIN5flash19enable_sm80_to_sm89INS1_16FlashAttnBwdSm80INS1_25CollectiveMainloopBwdSm80ILi1ELi1EN4cute5tupleIJNS5_1CILi64EEES8_NS7_ILi192EEEEEENS_10bfloat16_tEfNS_4arch4Sm80ELb0ELb1ELb1ELb1ELb0ELb0ELb0ELb0ELi2ELi2ELi2ELi2ELb1EEENS1_21CollectiveEpilogueBwdISA_SB_SD_Li256ELb1ELb0ELi4EEENS1_19SingleTileSchedulerILb1ELb0ELb0ELi64EEEEEEEEEvNT_6ParamsE,"",@"SHT_CUDA_INFO"
	.sectionflags	@""
	.align	4


	//----- nvinfo : EIATTR_CUDA_API_VERSION
	.align		4
        /*0000*/ 	.byte	0x04, 0x37
        /*0002*/ 	.short	(.L_468 - .L_467)
.L_467:
        /*0004*/ 	.word	0x00000082


	//----- nvinfo : EIATTR_KPARAM_INFO
	.align		4
.L_468:
        /*0008*/ 	.byte	0x04, 0x17
        /*000a*/ 	.short	(.L_470 - .L_469)
.L_469:
        /*000c*/ 	.word	0x00000000
        /*0010*/ 	.short	0x0000
        /*0012*/ 	.short	0x0000
        /*0014*/ 	.byte	0x00, 0xf0, 0xc1, 0x09


	//----- nvinfo : EIATTR_SPARSE_MMA_MASK
	.align		4
.L_470:
        /*0018*/ 	.byte	0x03, 0x50
        /*001a*/ 	.short	0x0000


	//----- nvinfo : EIATTR_MAXREG_COUNT
	.align		4
        /*001c*/ 	.byte	0x03, 0x1b
        /*001e*/ 	.short	0x00ff


	//----- nvinfo : EIATTR_MERCURY_ISA_VERSION
	.align		4
        /*0020*/ 	.byte	0x03, 0x5f
        /*0022*/ 	.short	0x0101


	//----- nvinfo : EIATTR_VRC_CTA_INIT_COUNT
	.align		4
        /*0024*/ 	.byte	0x02, 0x4a
	.zero		1
	.zero		1


	//----- nvinfo : EIATTR_EXIT_INSTR_OFFSETS
	.align		4
        /*0028*/ 	.byte	0x04, 0x1c
        /*002a*/ 	.short	(.L_472 - .L_471)


	//   ....[0]....
.L_471:
        /*002c*/ 	.word	0x00000010


	//----- nvinfo : EIATTR_MAX_THREADS
	.align		4
.L_472:
        /*0030*/ 	.byte	0x04, 0x05
        /*0032*/ 	.short	(.L_474 - .L_473)
.L_473:
        /*0034*/ 	.word	0x00000100
        /*0038*/ 	.word	0x00000001
        /*003c*/ 	.word	0x00000001


	//----- nvinfo : EIATTR_CBANK_PARAM_SIZE
	.align		4
.L_474:
        /*0040*/ 	.byte	0x03, 0x19
        /*0042*/ 	.short	0x0270


	//----- nvinfo : EIATTR_PARAM_CBANK
	.align		4
        /*0044*/ 	.byte	0x04, 0x0a
        /*0046*/ 	.short	(.L_476 - .L_475)
	.align		4
.L_475:
        /*0048*/ 	.word	index@(.nv.constant0._ZN7cutlass13device_kernelIN5flash19enable_sm80_to_sm89INS1_16FlashAttnBwdSm80INS1_25CollectiveMainloopBwdSm80ILi1ELi1EN4cute5tupleIJNS5_1CILi64EEES8_NS7_ILi192EEEEEENS_10bfloat16_tEfNS_4arch4Sm80ELb0ELb1ELb1ELb1ELb0ELb0ELb0ELb0ELi2ELi2ELi2ELi2ELb1EEENS1_21CollectiveEpilogueBwdISA_SB_SD_Li256ELb1ELb0ELi4EEENS1_19SingleTileSchedulerILb1ELb0ELb0ELi64EEEEEEEEEvNT_6ParamsE)
        /*004c*/ 	.short	0x0380
        /*004e*/ 	.short	0x0270


	//----- nvinfo : EIATTR_SW_WAR
	.align		4
.L_476:
        /*0050*/ 	.byte	0x04, 0x36
        /*0052*/ 	.short	(.L_478 - .L_477)
.L_477:
        /*0054*/ 	.word	0x00000008
.L_478:


//--------------------- .nv.info._ZN7cutlass13device_kernelIN5flash19enable_sm80_to_sm89INS1_16FlashAttnBwdSm80INS1_25CollectiveMainloopBwdSm80ILi1ELi1EN4cute5tupleIJNS5_1CILi64EEES8_NS7_ILi192EEEEEENS_10bfloat16_tEfNS_4arch4Sm80ELb0ELb1ELb1ELb1ELb1ELb0ELb0ELb0ELi2ELi2ELi2ELi2ELb1EEENS1_21CollectiveEpilogueBwdISA_SB_SD_Li256ELb1ELb0ELi4EEENS1_19SingleTileSchedulerILb1ELb0ELb0ELi64EEEEEEEEEvNT_6ParamsE --------------------------
	.section	.nv.info._ZN7cutlass13device_kernelIN5flash19enable_sm80_to_sm89INS1_16FlashAttnBwdSm80INS1_25CollectiveMainloopBwdSm80ILi1ELi1EN4cute5tupleIJNS5_1CILi64EEES8_NS7_ILi192EEEEEENS_10bfloat16_tEfNS_4arch4Sm80ELb0ELb1ELb1ELb1ELb1ELb0ELb0ELb0ELi2ELi2ELi2ELi2ELb1EEENS1_21CollectiveEpilogueBwdISA_SB_SD_Li256ELb1ELb0ELi4EEENS1_19SingleTileSchedulerILb1ELb0ELb0ELi64EEEEEEEEEvNT_6ParamsE,"",@"SHT_CUDA_INFO"
	.sectionflags	@""
	.align	4


	//----- nvinfo : EIATTR_CUDA_API_VERSION
	.align		4
        /*0000*/ 	.byte	0x04, 0x37
        /*0002*/ 	.short	(.L_480 - .L_479)
.L_479:
        /*0004*/ 	.word	0x00000082


	//----- nvinfo : EIATTR_KPARAM_INFO
	.align		4
.L_480:
        /*0008*/ 	.byte	0x04, 0x17
        /*000a*/ 	.short	(.L_482 - .L_481)
.L_481:
        /*000c*/ 	.word	0x00000000
        /*0010*/ 	.short	0x0000
        /*0012*/ 	.short	0x0000
        /*0014*/ 	.byte	0x00, 0xf0, 0xc1, 0x09


	//----- nvinfo : EIATTR_SPARSE_MMA_MASK
	.align		4
.L_482:
        /*0018*/ 	.byte	0x03, 0x50
        /*001a*/ 	.short	0x0000


	//----- nvinfo : EIATTR_MAXREG_COUNT
	.align		4
        /*001c*/ 	.byte	0x03, 0x1b
        /*001e*/ 	.short	0x00ff


	//----- nvinfo : EIATTR_MERCURY_ISA_VERSION
	.align		4
        /*0020*/ 	.byte	0x03, 0x5f
        /*0022*/ 	.short	0x0101


	//----- nvinfo : EIATTR_VRC_CTA_INIT_COUNT
	.align		4
        /*0024*/ 	.byte	0x02, 0x4a
	.zero		1
	.zero		1


	//----- nvinfo : EIATTR_EXIT_INSTR_OFFSETS
	.align		4
        /*0028*/ 	.byte	0x04, 0x1c
        /*002a*/ 	.short	(.L_484 - .L_483)


	//   ....[0]....
.L_483:
        /*002c*/ 	.word	0x00000010


	//----- nvinfo : EIATTR_MAX_THREADS
	.align		4
.L_484:
        /*0030*/ 	.byte	0x04, 0x05
        /*0032*/ 	.short	(.L_486 - .L_485)
.L_485:
        /*0034*/ 	.word	0x00000100
        /*0038*/ 	.word	0x00000001
        /*003c*/ 	.word	0x00000001


	//----- nvinfo : EIATTR_CBANK_PARAM_SIZE
	.align		4
.L_486:
        /*0040*/ 	.byte	0x03, 0x19
        /*0042*/ 	.short	0x0270


	//----- nvinfo : EIATTR_PARAM_CBANK
	.align		4
        /*0044*/ 	.byte	0x04, 0x0a
        /*0046*/ 	.short	(.L_488 - .L_487)
	.align		4
.L_487:
        /*0048*/ 	.word	index@(.nv.constant0._ZN7cutlass13device_kernelIN5flash19enable_sm80_to_sm89INS1_16FlashAttnBwdSm80INS1_25CollectiveMainloopBwdSm80ILi1ELi1EN4cute5tupleIJNS5_1CILi64EEES8_NS7_ILi192EEEEEENS_10bfloat16_tEfNS_4arch4Sm80ELb0ELb1ELb1ELb1ELb1ELb0ELb0ELb0ELi2ELi2ELi2ELi2ELb1EEENS1_21CollectiveEpilogueBwdISA_SB_SD_Li256ELb1ELb0ELi4EEENS1_19SingleTileSchedulerILb1ELb0ELb0ELi64EEEEEEEEEvNT_6ParamsE)
        /*004c*/ 	.short	0x0380
        /*004e*/ 	.short	0x0270


	//----- nvinfo : EIATTR_SW_WAR
	.align		4
.L_488:
        /*0050*/ 	.byte	0x04, 0x36
        /*0052*/ 	.short	(.L_490 - .L_489)
.L_489:
        /*0054*/ 	.word	0x00000008
.L_490:


//--------------------- .nv.info._ZN7cutlass13device_kernelIN5flash19enable_sm80_to_sm89INS1_16FlashAttnBwdSm80INS1_25CollectiveMainloopBwdSm80ILi1ELi1EN4cute5tupleIJNS5_1CILi64EEES8_NS7_ILi192EEEEEENS_10bfloat16_tEfNS_4arch4Sm80ELb0ELb1ELb1ELb1ELb0ELb0ELb0ELb0ELi2ELi2ELi2ELi2ELb1EEENS1_24CollectiveEpilogueBwdGQAISA_fSD_Li256ELb1ELb0EEENS1_19SingleTileSchedulerILb1ELb0ELb0ELi64EEEEEEEEEvNT_6ParamsE --------------------------
	.section	.nv.info._ZN7cutlass13device_kernelIN5flash19enable_sm80_to_sm89INS1_16FlashAttnBwdSm80INS1_25CollectiveMainloopBwdSm80ILi1ELi1EN4cute5tupleIJNS5_1CILi64EEES8_NS7_ILi192EEEEEENS_10bfloat16_tEfNS_4arch4Sm80ELb0ELb1ELb1ELb1ELb0ELb0ELb0ELb0ELi2ELi2ELi2ELi2ELb1EEENS1_24CollectiveEpilogueBwdGQAISA_fSD_Li256ELb1ELb0EEENS1_19SingleTileSchedulerILb1ELb0ELb0ELi64EEEEEEEEEvNT_6ParamsE,"",@"SHT_CUDA_INFO"
	.sectionflags	@""
	.align	4


	//----- nvinfo : EIATTR_CUDA_API_VERSION
	.align		4
        /*0000*/ 	.byte	0x04, 0x37
        /*0002*/ 	.short	(.L_492 - .L_491)
.L_491:
        /*0004*/ 	.word	0x00000082


	//----- nvinfo : EIATTR_KPARAM_INFO
	.align		4
.L_492:
        /*0008*/ 	.byte	0x04, 0x17
        /*000a*/ 	.short	(.L_494 - .L_493)
.L_493:
        /*000c*/ 	.word	0x00000000
        /*0010*/ 	.short	0x0000
        /*0012*/ 	.short	0x0000
        /*0014*/ 	.byte	0x00, 0xf0, 0xe1, 0x09


	//----- nvinfo : EIATTR_SPARSE_MMA_MASK
	.align		4
.L_494:
        /*0018*/ 	.byte	0x03, 0x50
        /*001a*/ 	.short	0x0000


	//----- nvinfo : EIATTR_MAXREG_COUNT
	.align		4
        /*001c*/ 	.byte	0x03, 0x1b
        /*001e*/ 	.short	0x00ff


	//----- nvinfo : EIATTR_MERCURY_ISA_VERSION
	.align		4
        /*0020*/ 	.byte	0x03, 0x5f
        /*0022*/ 	.short	0x0101


	//----- nvinfo : EIATTR_VRC_CTA_INIT_COUNT
	.align		4
        /*0024*/ 	.byte	0x02, 0x4a
	.zero		1
	.zero		1


	//----- nvinfo : EIATTR_EXIT_INSTR_OFFSETS
	.align		4
        /*0028*/ 	.byte	0x04, 0x1c
        /*002a*/ 	.short	(.L_496 - .L_495)


	//   ....[0]....
.L_495:
        /*002c*/ 	.word	0x00000010


	//----- nvinfo : EIATTR_MAX_THREADS
	.align		4
.L_496:
        /*0030*/ 	.byte	0x04, 0x05
        /*0032*/ 	.short	(.L_498 - .L_497)
.L_497:
        /*0034*/ 	.word	0x00000100
        /*0038*/ 	.word	0x00000001
        /*003c*/ 	.word	0x00000001


	//----- nvinfo : EIATTR_CBANK_PARAM_SIZE
	.align		4
.L_498:
        /*0040*/ 	.byte	0x03, 0x19
        /*0042*/ 	.short	0x0278


	//----- nvinfo : EIATTR_PARAM_CBANK
	.align		4
        /*0044*/ 	.byte	0x04, 0x0a
        /*0046*/ 	.short	(.L_500 - .L_499)
	.align		4
.L_499:
        /*0048*/ 	.word	index@(.nv.constant0._ZN7cutlass13device_kernelIN5flash19enable_sm80_to_sm89INS1_16FlashAttnBwdSm80INS1_25CollectiveMainloopBwdSm80ILi1ELi1EN4cute5tupleIJNS5_1CILi64EEES8_NS7_ILi192EEEEEENS_10bfloat16_tEfNS_4arch4Sm80ELb0ELb1ELb1ELb1ELb0ELb0ELb0ELb0ELi2ELi2ELi2ELi2ELb1EEENS1_24CollectiveEpilogueBwdGQAISA_fSD_Li256ELb1ELb0EEENS1_19SingleTileSchedulerILb1ELb0ELb0ELi64EEEEEEEEEvNT_6ParamsE)
        /*004c*/ 	.short	0x0380
        /*004e*/ 	.short	0x0278


	//----- nvinfo : EIATTR_SW_WAR
	.align		4
.L_500:
        /*0050*/ 	.byte	0x04, 0x36
        /*0052*/ 	.short	(.L_502 - .L_501)
.L_501:
        /*0054*/ 	.word	0x00000008
.L_502:


//--------------------- .nv.info._ZN7cutlass13device_kernelIN5flash19enable_sm80_to_sm89INS1_16FlashAttnBwdSm80INS1_25CollectiveMainloopBwdSm80ILi1ELi1EN4cute5tupleIJNS5_1CILi64EEES8_NS7_ILi192EEEEEENS_10bfloat16_tEfNS_4arch4Sm80ELb0ELb1ELb1ELb1ELb1ELb0ELb0ELb0ELi2ELi2ELi2ELi2ELb1EEENS1_24CollectiveEpilogueBwdGQAISA_fSD_Li256ELb1ELb1EEENS1_19SingleTileSchedulerILb1ELb0ELb0ELi64EEEEEEEEEvNT_6ParamsE --------------------------
	.section	.nv.info._ZN7cutlass13device_kernelIN5flash19enable_sm80_to_sm89INS1_16FlashAttnBwdSm80INS1_25CollectiveMainloopBwdSm80ILi1ELi1EN4cute5tupleIJNS5_1CILi64EEES8_NS7_ILi192EEEEEENS_10bfloat16_tEfNS_4arch4Sm80ELb0ELb1ELb1ELb1ELb1ELb0ELb0ELb0ELi2ELi2ELi2ELi2ELb1EEENS1_24CollectiveEpilogueBwdGQAISA_fSD_Li256ELb1ELb1EEENS1_19SingleTileSchedulerILb1ELb0ELb0ELi64EEEEEEEEEvNT_6ParamsE,"",@"SHT_CUDA_INFO"
	.sectionflags	@""
	.align	4


	//----- nvinfo : EIATTR_CUDA_API_VERSION
	.align		4
        /*0000*/ 	.byte	0x04, 0x37
        /*0002*/ 	.short	(.L_504 - .L_503)
.L_503:
        /*0004*/ 	.word	0x00000082


	//----- nvinfo : EIATTR_KPARAM_INFO
	.align		4
.L_504:
        /*0008*/ 	.byte	0x04, 0x17
        /*000a*/ 	.short	(.L_506 - .L_505)
.L_505:
        /*000c*/ 	.word	0x00000000
        /*0010*/ 	.short	0x0000
        /*0012*/ 	.short	0x0000
        /*0014*/ 	.byte	0x00, 0xf0, 0xe1, 0x09


	//----- nvinfo : EIATTR_SPARSE_MMA_MASK
	.align		4
.L_506:
        /*0018*/ 	.byte	0x03, 0x50
        /*001a*/ 	.short	0x0000


	//----- nvinfo : EIATTR_MAXREG_COUNT
	.align		4
        /*001c*/ 	.byte	0x03, 0x1b
        /*001e*/ 	.short	0x00ff


	//----- nvinfo : EIATTR_MERCURY_ISA_VERSION
	.align		4
        /*0020*/ 	.byte	0x03, 0x5f
        /*0022*/ 	.short	0x0101


	//----- nvinfo : EIATTR_VRC_CTA_INIT_COUNT
	.align		4
        /*0024*/ 	.byte	0x02, 0x4a
	.zero		1
	.zero		1


	//----- nvinfo : EIATTR_EXIT_INSTR_OFFSETS
	.align		4
        /*0028*/ 	.byte	0x04, 0x1c
        /*002a*/ 	.short	(.L_508 - .L_507)


	//   ....[0]....
.L_507:
        /*002c*/ 	.word	0x00000010


	//----- nvinfo : EIATTR_MAX_THREADS
	.align		4
.L_508:
        /*0030*/ 	.byte	0x04, 0x05
        /*0032*/ 	.short	(.L_510 - .L_509)
.L_509:
        /*0034*/ 	.word	0x00000100
        /*0038*/ 	.word	0x00000001
        /*003c*/ 	.word	0x00000001


	//----- nvinfo : EIATTR_CBANK_PARAM_SIZE
	.align		4
.L_510:
        /*0040*/ 	.byte	0x03, 0x19
        /*0042*/ 	.short	0x0278


	//----- nvinfo : EIATTR_PARAM_CBANK
	.align		4
        /*0044*/ 	.byte	0x04, 0x0a
        /*0046*/ 	.short	(.L_512 - .L_511)
	.align		4
.L_511:
        /*0048*/ 	.word	index@(.nv.constant0._ZN7cutlass13device_kernelIN5flash19enable_sm80_to_sm89INS1_16FlashAttnBwdSm80INS1_25CollectiveMainloopBwdSm80ILi1ELi1EN4cute5tupleIJNS5_1CILi64EEES8_NS7_ILi192EEEEEENS_10bfloat16_tEfNS_4arch4Sm80ELb0ELb1ELb1ELb1ELb1ELb0ELb0ELb0ELi2ELi2ELi2ELi2ELb1EEENS1_24CollectiveEpilogueBwdGQAISA_fSD_Li256ELb1ELb1EEENS1_19SingleTileSchedulerILb1ELb0ELb0ELi64EEEEEEEEEvNT_6ParamsE)
        /*004c*/ 	.short	0x0380
        /*004e*/ 	.short	0x0278


	//----- nvinfo : EIATTR_SW_WAR
	.align		4
.L_512:
        /*0050*/ 	.byte	0x04, 0x36
        /*0052*/ 	.short	(.L_514 - .L_513)
.L_513:
        /*0054*/ 	.word	0x00000008
.L_514:


//--------------------- .nv.info._ZN7cutlass13device_kernelIN5flash19enable_sm80_to_sm89INS1_16FlashAttnBwdSm80INS1_25CollectiveMainloopBwdSm80ILi1ELi1EN4cute5tupleIJNS5_1CILi64EEES8_NS7_ILi192EEEEEENS_10bfloat16_tEfNS_4arch4Sm80ELb1ELb0ELb1ELb0ELb0ELb0ELb0ELb0ELi2ELi2ELi2ELi2ELb1EEENS1_21CollectiveEpilogueBwdISA_SB_SD_Li256ELb0ELb0ELi4EEENS1_25SingleTileBwdLPTSchedulerILb0ELi64ELb0EEEEEEEEEvNT_6ParamsE --------------------------
	.section	.nv.info._ZN7cutlass13device_kernelIN5flash19enable_sm80_to_sm89INS1_16FlashAttnBwdSm80INS1_25CollectiveMainloopBwdSm80ILi1ELi1EN4cute5tupleIJNS5_1CILi64EEES8_NS7_ILi192EEEEEENS_10bfloat16_tEfNS_4arch4Sm80ELb1ELb0ELb1ELb0ELb0ELb0ELb0ELb0ELi2ELi2ELi2ELi2ELb1EEENS1_21CollectiveEpilogueBwdISA_SB_SD_Li256ELb0ELb0ELi4EEENS1_25SingleTileBwdLPTSchedulerILb0ELi64ELb0EEEEEEEEEvNT_6ParamsE,"",@"SHT_CUDA_INFO"
	.sectionflags	@""
	.align	4


	//----- nvinfo : EIATTR_CUDA_API_VERSION
	.align		4
        /*0000*/ 	.byte	0x04, 0x37
        /*0002*/ 	.short	(.L_516 - .L_515)
.L_515:
        /*0004*/ 	.word	0x00000082


	//----- nvinfo : EIATTR_KPARAM_INFO
	.align		4
.L_516:
        /*0008*/ 	.byte	0x04, 0x17
        /*000a*/ 	.short	(.L_518 - .L_517)
.L_517:
        /*000c*/ 	.word	0x00000000
        /*0010*/ 	.short	0x0000
        /*0012*/ 	.short	0x0000
        /*0014*/ 	.byte	0x00, 0xf0, 0x21, 0x0a


	//----- nvinfo : EIATTR_SPARSE_MMA_MASK
	.align		4
.L_518:
        /*0018*/ 	.byte	0x03, 0x50
        /*001a*/ 	.short	0x0000


	//----- nvinfo : EIATTR_MAXREG_COUNT
	.align		4
        /*001c*/ 	.byte	0x03, 0x1b
        /*001e*/ 	.short	0x00ff


	//----- nvinfo : EIATTR_MERCURY_ISA_VERSION
	.align		4
        /*0020*/ 	.byte	0x03, 0x5f
        /*0022*/ 	.short	0x0101


	//----- nvinfo : EIATTR_VRC_CTA_INIT_COUNT
	.align		4
        /*0024*/ 	.byte	0x02, 0x4a
	.zero		1
	.zero		1


	//----- nvinfo : EIATTR_EXIT_INSTR_OFFSETS
	.align		4
        /*0028*/ 	.byte	0x04, 0x1c
        /*002a*/ 	.short	(.L_520 - .L_519)


	//   ....[0]....
.L_519:
        /*002c*/ 	.word	0x00000010


	//----- nvinfo : EIATTR_MAX_THREADS
	.align		4
.L_520:
        /*0030*/ 	.byte	0x04, 0x05
        /*0032*/ 	.short	(.L_522 - .L_521)
.L_521:
        /*0034*/ 	.word	0x00000100
        /*0038*/ 	.word	0x00000001
        /*003c*/ 	.word	0x00000001


	//----- nvinfo : EIATTR_CBANK_PARAM_SIZE
	.align		4
.L_522:
        /*0040*/ 	.byte	0x03, 0x19
        /*0042*/ 	.short	0x0288


	//----- nvinfo : EIATTR_PARAM_CBANK
	.align		4
        /*0044*/ 	.byte	0x04, 0x0a
        /*0046*/ 	.short	(.L_524 - .L_523)
	.align		4
.L_523:
        /*0048*/ 	.word	index@(.nv.constant0._ZN7cutlass13device_kernelIN5flash19enable_sm80_to_sm89INS1_16FlashAttnBwdSm80INS1_25CollectiveMainloopBwdSm80ILi1ELi1EN4cute5tupleIJNS5_1CILi64EEES8_NS7_ILi192EEEEEENS_10bfloat16_tEfNS_4arch4Sm80ELb1ELb0ELb1ELb0ELb0ELb0ELb0ELb0ELi2ELi2ELi2ELi2ELb1EEENS1_21CollectiveEpilogueBwdISA_SB_SD_Li256ELb0ELb0ELi4EEENS1_25SingleTileBwdLPTSchedulerILb0ELi64ELb0EEEEEEEEEvNT_6ParamsE)
        /*004c*/ 	.short	0x0380
        /*004e*/ 	.short	0x0288


	//----- nvinfo : EIATTR_SW_WAR
	.align		4
.L_524:
        /*0050*/ 	.byte	0x04, 0x36
        /*0052*/ 	.short	(.L_526 - .L_525)
.L_525:
        /*0054*/ 	.word	0x00000008
.L_526:


//--------------------- .nv.info._ZN7cutlass13device_kernelIN5flash19enable_sm80_to_sm89INS1_16FlashAttnBwdSm80INS1_25CollectiveMainloopBwdSm80ILi1ELi1EN4cute5tupleIJNS5_1CILi64EEES8_NS7_ILi192EEEEEENS_10bfloat16_tEfNS_4arch4Sm80ELb1ELb0ELb1ELb0ELb1ELb0ELb0ELb0ELi2ELi2ELi2ELi2ELb1EEENS1_21CollectiveEpilogueBwdISA_SB_SD_Li256ELb0ELb0ELi4EEENS1_25SingleTileBwdLPTSchedulerILb0ELi64ELb1EEEEEEEEEvNT_6ParamsE --------------------------
	.section	.nv.info._ZN7cutlass13device_kernelIN5flash19enable_sm80_to_sm89INS1_16FlashAttnBwdSm80INS1_25CollectiveMainloopBwdSm80ILi1ELi1EN4cute5tupleIJNS5_1CILi64EEES8_NS7_ILi192EEEEEENS_10bfloat16_tEfNS_4arch4Sm80ELb1ELb0ELb1ELb0ELb1ELb0ELb0ELb0ELi2ELi2ELi2ELi2ELb1EEENS1_21CollectiveEpilogueBwdISA_SB_SD_Li256ELb0ELb0ELi4EEENS1_25SingleTileBwdLPTSchedulerILb0ELi64ELb1EEEEEEEEEvNT_6ParamsE,"",@"SHT_CUDA_INFO"
	.sectionflags	@""
	.align	4


	//----- nvinfo : EIATTR_CUDA_API_VERSION
	.align		4
        /*0000*/ 	.byte	0x04, 0x37
        /*0002*/ 	.short	(.L_528 - .L_527)
.L_527:
        /*0004*/ 	.word	0x00000082


	//----- nvinfo : EIATTR_KPARAM_INFO
	.align		4
.L_528:
        /*0008*/ 	.byte	0x04, 0x17
        /*000a*/ 	.short	(.L_530 - .L_529)
.L_529:
        /*000c*/ 	.word	0x00000000
        /*0010*/ 	.short	0x0000
        /*0012*/ 	.short	0x0000
        /*0014*/ 	.byte	0x00, 0xf0, 0x21, 0x0a


	//----- nvinfo : EIATTR_SPARSE_MMA_MASK
	.align		4
.L_530:
        /*0018*/ 	.byte	0x03, 0x50
        /*001a*/ 	.short	0x0000


	//----- nvinfo : EIATTR_MAXREG_COUNT
	.align		4
        /*001c*/ 	.byte	0x03, 0x1b
        /*001e*/ 	.short	0x00ff


	//----- nvinfo : EIATTR_MERCURY_ISA_VERSION
	.align		4
        /*0020*/ 	.byte	0x03, 0x5f
        /*0022*/ 	.short	0x0101


	//----- nvinfo : EIATTR_VRC_CTA_INIT_COUNT
	.align		4
        /*0024*/ 	.byte	0x02, 0x4a
	.zero		1
	.zero		1


	//----- nvinfo : EIATTR_EXIT_INSTR_OFFSETS
	.align		4
        /*0028*/ 	.byte	0x04, 0x1c
        /*002a*/ 	.short	(.L_532 - .L_531)


	//   ....[0]....
.L_531:
        /*002c*/ 	.word	0x00000010


	//----- nvinfo : EIATTR_MAX_THREADS
	.align		4
.L_532:
        /*0030*/ 	.byte	0x04, 0x05
        /*0032*/ 	.short	(.L_534 - .L_533)
.L_533:
        /*0034*/ 	.word	0x00000100
        /*0038*/ 	.word	0x00000001
        /*003c*/ 	.word	0x00000001


	//----- nvinfo : EIATTR_CBANK_PARAM_SIZE
	.align		4
.L_534:
        /*0040*/ 	.byte	0x03, 0x19
        /*0042*/ 	.short	0x0288


	//----- nvinfo : EIATTR_PARAM_CBANK
	.align		4
        /*0044*/ 	.byte	0x04, 0x0a
        /*0046*/ 	.short	(.L_536 - .L_535)
	.align		4
.L_535:
        /*0048*/ 	.word	index@(.nv.constant0._ZN7cutlass13device_kernelIN5flash19enable_sm80_to_sm89INS1_16FlashAttnBwdSm80INS1_25CollectiveMainloopBwdSm80ILi1ELi1EN4cute5tupleIJNS5_1CILi64EEES8_NS7_ILi192EEEEEENS_10bfloat16_tEfNS_4arch4Sm80ELb1ELb0ELb1ELb0ELb1ELb0ELb0ELb0ELi2ELi2ELi2ELi2ELb1EEENS1_21CollectiveEpilogueBwdISA_SB_SD_Li256ELb0ELb0ELi4EEENS1_25SingleTileBwdLPTSchedulerILb0ELi64ELb1EEEEEEEEEvNT_6ParamsE)
        /*004c*/ 	.short	0x0380
        /*004e*/ 	.short	0x0288


	//----- nvinfo : EIATTR_SW_WAR
	.align		4
.L_536:
        /*0050*/ 	.byte	0x04, 0x36
        /*0052*/ 	.short	(.L_538 - .L_537)
.L_537:
        /*0054*/ 	.word	0x00000008
.L_538:


//--------------------- .nv.info._ZN7cutlass13device_kernelIN5flash19enable_sm80_to_sm89INS1_16FlashAttnBwdSm80INS1_25CollectiveMainloopBwdSm80ILi1ELi1EN4cute5tupleIJNS5_1CILi64EEES8_NS7_ILi192EEEEEENS_10bfloat16_tEfNS_4arch4Sm80ELb1ELb0ELb1ELb0ELb0ELb0ELb0ELb0ELi2ELi2ELi2ELi2ELb1EEENS1_24CollectiveEpilogueBwdGQAISA_fSD_Li256ELb0ELb0EEENS1_25SingleTileBwdLPTSchedulerILb0ELi64ELb0EEEEEEEEEvNT_6ParamsE --------------------------
	.section	.nv.info._ZN7cutlass13device_kernelIN5flash19enable_sm80_to_sm89INS1_16FlashAttnBwdSm80INS1_25CollectiveMainloopBwdSm80ILi1ELi1EN4cute5tupleIJNS5_1CILi64EEES8_NS7_ILi192EEEEEENS_10bfloat16_tEfNS_4arch4Sm80ELb1ELb0ELb1ELb0ELb0ELb0ELb0ELb0ELi2ELi2ELi2ELi2ELb1EEENS1_24CollectiveEpilogueBwdGQAISA_fSD_Li256ELb0ELb0EEENS1_25SingleTileBwdLPTSchedulerILb0ELi64ELb0EEEEEEEEEvNT_6ParamsE,"",@"SHT_CUDA_INFO"
	.sectionflags	@""
	.align	4


	//----- nvinfo : EIATTR_CUDA_API_VERSION
	.align		4
        /*0000*/ 	.byte	0x04, 0x37
        /*0002*/ 	.short	(.L_540 - .L_539)
.L_539:
        /*0004*/ 	.word	0x00000082


	//----- nvinfo : EIATTR_KPARAM_INFO
	.align		4
.L_540:
        /*0008*/ 	.byte	0x04, 0x17
        /*000a*/ 	.short	(.L_542 - .L_541)
.L_541:
        /*000c*/ 	.word	0x00000000
        /*0010*/ 	.short	0x0000
        /*0012*/ 	.short	0x0000
        /*0014*/ 	.byte	0x00, 0xf0, 0x41, 0x0a


	//----- nvinfo : EIATTR_SPARSE_MMA_MASK
	.align		4
.L_542:
        /*0018*/ 	.byte	0x03, 0x50
        /*001a*/ 	.short	0x0000


	//----- nvinfo : EIATTR_MAXREG_COUNT
	.align		4
        /*001c*/ 	.byte	0x03, 0x1b
        /*001e*/ 	.short	0x00ff


	//----- nvinfo : EIATTR_MERCURY_ISA_VERSION
	.align		4
        /*0020*/ 	.byte	0x03, 0x5f
        /*0022*/ 	.short	0x0101


	//----- nvinfo : EIATTR_VRC_CTA_INIT_COUNT
	.align		4
        /*0024*/ 	.byte	0x02, 0x4a
	.zero		1
	.zero		1


	//----- nvinfo : EIATTR_EXIT_INSTR_OFFSETS
	.align		4
        /*0028*/ 	.byte	0x04, 0x1c
        /*002a*/ 	.short	(.L_544 - .L_543)


	//   ....[0]....
.L_543:
        /*002c*/ 	.word	0x00000010


	//----- nvinfo : EIATTR_MAX_THREADS
	.align		4
.L_544:
        /*0030*/ 	.byte	0x04, 0x05
        /*0032*/ 	.short	(.L_546 - .L_545)
.L_545:
        /*0034*/ 	.word	0x00000100
        /*0038*/ 	.word	0x00000001
        /*003c*/ 	.word	0x00000001


	//----- nvinfo : EIATTR_CBANK_PARAM_SIZE
	.align		4
.L_546:
        /*0040*/ 	.byte	0x03, 0x19
        /*0042*/ 	.short	0x0290


	//----- nvinfo : EIATTR_PARAM_CBANK
	.align		4
        /*0044*/ 	.byte	0x04, 0x0a
        /*0046*/ 	.short	(.L_548 - .L_547)
	.align		4
.L_547:
        /*0048*/ 	.word	index@(.nv.constant0._ZN7cutlass13device_kernelIN5flash19enable_sm80_to_sm89INS1_16FlashAttnBwdSm80INS1_25CollectiveMainloopBwdSm80ILi1ELi1EN4cute5tupleIJNS5_1CILi64EEES8_NS7_ILi192EEEEEENS_10bfloat16_tEfNS_4arch4Sm80ELb1ELb0ELb1ELb0ELb0ELb0ELb0ELb0ELi2ELi2ELi2ELi2ELb1EEENS1_24CollectiveEpilogueBwdGQAISA_fSD_Li256ELb0ELb0EEENS1_25SingleTileBwdLPTSchedulerILb0ELi64ELb0EEEEEEEEEvNT_6ParamsE)
        /*004c*/ 	.short	0x0380
        /*004e*/ 	.short	0x0290


	//----- nvinfo : EIATTR_SW_WAR
	.align		4
.L_548:
        /*0050*/ 	.byte	0x04, 0x36
        /*0052*/ 	.short	(.L_550 - .L_549)
.L_549:
        /*0054*/ 	.word	0x00000008
.L_550:


//--------------------- .nv.info._ZN7cutlass13device_kernelIN5flash19enable_sm80_to_sm89INS1_16FlashAttnBwdSm80INS1_25CollectiveMainloopBwdSm80ILi1ELi1EN4cute5tupleIJNS5_1CILi64EEES8_NS7_ILi192EEEEEENS_10bfloat16_tEfNS_4arch4Sm80ELb1ELb0ELb1ELb0ELb1ELb0ELb0ELb0ELi2ELi2ELi2ELi2ELb1EEENS1_24CollectiveEpilogueBwdGQAISA_fSD_Li256ELb0ELb1EEENS1_25SingleTileBwdLPTSchedulerILb0ELi64ELb1EEEEEEEEEvNT_6ParamsE --------------------------
	.section	.nv.info._ZN7cutlass13device_kernelIN5flash19enable_sm80_to_sm89INS1_16FlashAttnBwdSm80INS1_25CollectiveMainloopBwdSm80ILi1ELi1EN4cute5tupleIJNS5_1CILi64EEES8_NS7_ILi192EEEEEENS_10bfloat16_tEfNS_4arch4Sm80ELb1ELb0ELb1ELb0ELb1ELb0ELb0ELb0ELi2ELi2ELi2ELi2ELb1EEENS1_24CollectiveEpilogueBwdGQAISA_fSD_Li256ELb0ELb1EEENS1_25SingleTileBwdLPTSchedulerILb0ELi64ELb1EEEEEEEEEvNT_6ParamsE,"",@"SHT_CUDA_INFO"
	.sectionflags	@""
	.align	4


	//----- nvinfo : EIATTR_CUDA_API_VERSION
	.align		4
        /*0000*/ 	.byte	0x04, 0x37
        /*0002*/ 	.short	(.L_552 - .L_551)
.L_551:
        /*0004*/ 	.word	0x00000082


	//----- nvinfo : EIATTR_KPARAM_INFO
	.align		4
.L_552:
        /*0008*/ 	.byte	0x04, 0x17
        /*000a*/ 	.short	(.L_554 - .L_553)
.L_553:
        /*000c*/ 	.word	0x00000000
        /*0010*/ 	.short	0x0000
        /*0012*/ 	.short	0x0000
        /*0014*/ 	.byte	0x00, 0xf0, 0x41, 0x0a


	//----- nvinfo : EIATTR_SPARSE_MMA_MASK
	.align		4
.L_554:
        /*0018*/ 	.byte	0x03, 0x50
        /*001a*/ 	.short	0x0000


	//----- nvinfo : EIATTR_MAXREG_COUNT
	.align		4
        /*001c*/ 	.byte	0x03, 0x1b
        /*001e*/ 	.short	0x00ff


	//----- nvinfo : EIATTR_MERCURY_ISA_VERSION
	.align		4
        /*0020*/ 	.byte	0x03, 0x5f
        /*0022*/ 	.short	0x0101


	//----- nvinfo : EIATTR_VRC_CTA_INIT_COUNT
	.align		4
        /*0024*/ 	.byte	0x02, 0x4a
	.zero		1
	.zero		1


	//----- nvinfo : EIATTR_EXIT_INSTR_OFFSETS
	.align		4
        /*0028*/ 	.byte	0x04, 0x1c
        /*002a*/ 	.short	(.L_556 - .L_555)


	//   ....[0]....
.L_555:
        /*002c*/ 	.word	0x00000010


	//----- nvinfo : EIATTR_MAX_THREADS
	.align		4
.L_556:
        /*0030*/ 	.byte	0x04, 0x05
        /*0032*/ 	.short	(.L_558 - .L_557)
.L_557:
        /*0034*/ 	.word	0x00000100
        /*0038*/ 	.word	0x00000001
        /*003c*/ 	.word	0x00000001


	//----- nvinfo : EIATTR_CBANK_PARAM_SIZE
	.align		4
.L_558:
        /*0040*/ 	.byte	0x03, 0x19
        /*0042*/ 	.short	0x0290


	//----- nvinfo : EIATTR_PARAM_CBANK
	.align		4
        /*0044*/ 	.byte	0x04, 0x0a
        /*0046*/ 	.short	(.L_560 - .L_559)
	.align		4
.L_559:
        /*0048*/ 	.word	index@(.nv.constant0._ZN7cutlass13device_kernelIN5flash19enable_sm80_to_sm89INS1_16FlashAttnBwdSm80INS1_25CollectiveMainloopBwdSm80ILi1ELi1EN4cute5tupleIJNS5_1CILi64EEES8_NS7_ILi192EEEEEENS_10bfloat16_tEfNS_4arch4Sm80ELb1ELb0ELb1ELb0ELb1ELb0ELb0ELb0ELi2ELi2ELi2ELi2ELb1EEENS1_24CollectiveEpilogueBwdGQAISA_fSD_Li256ELb0ELb1EEENS1_25SingleTileBwdLPTSchedulerILb0ELi64ELb1EEEEEEEEEvNT_6ParamsE)
        /*004c*/ 	.short	0x0380
        /*004e*/ 	.short	0x0290


	//----- nvinfo : EIATTR_SW_WAR
	.align		4
.L_560:
        /*0050*/ 	.byte	0x04, 0x36
        /*0052*/ 	.short	(.L_562 - .L_561)
.L_561:
        /*0054*/ 	.word	0x00000008
.L_562:


//--------------------- .nv.info._ZN7cutlass13device_kernelIN5flash19enable_sm80_to_sm89INS1_16FlashAttnBwdSm80INS1_25CollectiveMainloopBwdSm80ILi1ELi1EN4cute5tupleIJNS5_1CILi64EEES8_NS7_ILi192EEEEEENS_10bfloat16_tEfNS_4arch4Sm80ELb1ELb0ELb1ELb1ELb0ELb0ELb0ELb0ELi2ELi2ELi2ELi2ELb1EEENS1_21CollectiveEpilogueBwdISA_SB_SD_Li256ELb1ELb0ELi4EEENS1_25SingleTileBwdLPTSchedulerILb1ELi64ELb0EEEEEEEEEvNT_6ParamsE --------------------------
	.section	.nv.info._ZN7cutlass13device_kernelIN5flash19enable_sm80_to_sm89INS1_16FlashAttnBwdSm80INS1_25CollectiveMainloopBwdSm80ILi1ELi1EN4cute5tupleIJNS5_1CILi64EEES8_NS7_ILi192EEEEEENS_10bfloat16_tEfNS_4arch4Sm80ELb1ELb0ELb1ELb1ELb0ELb0ELb0ELb0ELi2ELi2ELi2ELi2ELb1EEENS1_21CollectiveEpilogueBwdISA_SB_SD_Li256ELb1ELb0ELi4EEENS1_25SingleTileBwdLPTSchedulerILb1ELi64ELb0EEEEEEEEEvNT_6ParamsE,"",@"SHT_CUDA_INFO"
	.sectionflags	@""
	.align	4


	//----- nvinfo : EIATTR_CUDA_API_VERSION
	.align		4
        /*0000*/ 	.byte	0x04, 0x37
        /*0002*/ 	.short	(.L_564 - .L_563)
.L_563:
        /*0004*/ 	.word	0x00000082


	//----- nvinfo : EIATTR_KPARAM_INFO
	.align		4
.L_564:
        /*0008*/ 	.byte	0x04, 0x17
        /*000a*/ 	.short	(.L_566 - .L_565)
.L_565:
        /*000c*/ 	.word	0x00000000
        /*0010*/ 	.short	0x0000
        /*0012*/ 	.short	0x0000
        /*0014*/ 	.byte	0x00, 0xf0, 0x21, 0x0a


	//----- nvinfo : EIATTR_SPARSE_MMA_MASK
	.align		4
.L_566:
        /*0018*/ 	.byte	0x03, 0x50
        /*001a*/ 	.short	0x0000


	//----- nvinfo : EIATTR_MAXREG_COUNT
	.align		4
        /*001c*/ 	.byte	0x03, 0x1b
        /*001e*/ 	.short	0x00ff


	//----- nvinfo : EIATTR_MERCURY_ISA_VERSION
	.align		4
        /*0020*/ 	.byte	0x03, 0x5f
        /*0022*/ 	.short	0x0101


	//----- nvinfo : EIATTR_VRC_CTA_INIT_COUNT
	.align		4
        /*0024*/ 	.byte	0x02, 0x4a
	.zero		1
	.zero		1


	//----- nvinfo : EIATTR_EXIT_INSTR_OFFSETS
	.align		4
        /*0028*/ 	.byte	0x04, 0x1c
        /*002a*/ 	.short	(.L_568 - .L_567)


	//   ....[0]....
.L_567:
        /*002c*/ 	.word	0x00000010


	//----- nvinfo : EIATTR_MAX_THREADS
	.align		4
.L_568:
        /*0030*/ 	.byte	0x04, 0x05
        /*0032*/ 	.short	(.L_570 - .L_569)
.L_569:
        /*0034*/ 	.word	0x00000100
        /*0038*/ 	.word	0x00000001
        /*003c*/ 	.word	0x00000001


	//----- nvinfo : EIATTR_CBANK_PARAM_SIZE
	.align		4
.L_570:
        /*0040*/ 	.byte	0x03, 0x19
        /*0042*/ 	.short	0x0288


	//----- nvinfo : EIATTR_PARAM_CBANK
	.align		4
        /*0044*/ 	.byte	0x04, 0x0a
        /*0046*/ 	.short	(.L_572 - .L_571)
	.align		4
.L_571:
        /*0048*/ 	.word	index@(.nv.constant0._ZN7cutlass13device_kernelIN5flash19enable_sm80_to_sm89INS1_16FlashAttnBwdSm80INS1_25CollectiveMainloopBwdSm80ILi1ELi1EN4cute5tupleIJNS5_1CILi64EEES8_NS7_ILi192EEEEEENS_10bfloat16_tEfNS_4arch4Sm80ELb1ELb0ELb1ELb1ELb0ELb0ELb0ELb0ELi2ELi2ELi2ELi2ELb1EEENS1_21CollectiveEpilogueBwdISA_SB_SD_Li256ELb1ELb0ELi4EEENS1_25SingleTileBwdLPTSchedulerILb1ELi64ELb0EEEEEEEEEvNT_6ParamsE)
        /*004c*/ 	.short	0x0380
        /*004e*/ 	.short	0x0288


	//----- nvinfo : EIATTR_SW_WAR
	.align		4
.L_572:
        /*0050*/ 	.byte	0x04, 0x36
        /*0052*/ 	.short	(.L_574 - .L_573)
.L_573:
        /*0054*/ 	.word	0x00000008
.L_574:


//--------------------- .nv.info._ZN7cutlass13device_kernelIN5flash19enable_sm80_to_sm89INS1_16FlashAttnBwdSm80INS1_25CollectiveMainloopBwdSm80ILi1ELi1EN4cute5tupleIJNS5_1CILi64EEES8_NS7_ILi192EEEEEENS_10bfloat16_tEfNS_4arch4Sm80ELb1ELb0ELb1ELb1ELb1ELb0ELb0ELb0ELi2ELi2ELi2ELi2ELb1EEENS1_21CollectiveEpilogueBwdISA_SB_SD_Li256ELb1ELb0ELi4EEENS1_25SingleTileBwdLPTSchedulerILb1ELi64ELb1EEEEEEEEEvNT_6ParamsE --------------------------
	.section	.nv.info._ZN7cutlass13device_kernelIN5flash19enable_sm80_to_sm89INS1_16FlashAttnBwdSm80INS1_25CollectiveMainloopBwdSm80ILi1ELi1EN4cute5tupleIJNS5_1CILi64EEES8_NS7_ILi192EEEEEENS_10bfloat16_tEfNS_4arch4Sm80ELb1ELb0ELb1ELb1ELb1ELb0ELb0ELb0ELi2ELi2ELi2ELi2ELb1EEENS1_21CollectiveEpilogueBwdISA_SB_SD_Li256ELb1ELb0ELi4EEENS1_25SingleTileBwdLPTSchedulerILb1ELi64ELb1EEEEEEEEEvNT_6ParamsE,"",@"SHT_CUDA_INFO"
	.sectionflags	@""
	.align	4


	//----- nvinfo : EIATTR_CUDA_API_VERSION
	.align		4
        /*0000*/ 	.byte	0x04, 0x37
        /*0002*/ 	.short	(.L_576 - .L_575)
.L_575:
        /*0004*/ 	.word	0x00000082


	//----- nvinfo : EIATTR_KPARAM_INFO
	.align		4
.L_576:
        /*0008*/ 	.byte	0x04, 0x17
        /*000a*/ 	.short	(.L_578 - .L_577)
.L_577:
        /*000c*/ 	.word	0x00000000
        /*0010*/ 	.short	0x0000
        /*0012*/ 	.short	0x0000
        /*0014*/ 	.byte	0x00, 0xf0, 0x21, 0x0a


	//----- nvinfo : EIATTR_SPARSE_MMA_MASK
	.align		4
.L_578:
        /*0018*/ 	.byte	0x03, 0x50
        /*001a*/ 	.short	0x0000


	//----- nvinfo : EIATTR_MAXREG_COUNT
	.align		4
        /*001c*/ 	.byte	0x03, 0x1b
        /*001e*/ 	.short	0x00ff


	//----- nvinfo : EIATTR_MERCURY_ISA_VERSION
	.align		4
        /*0020*/ 	.byte	0x03, 0x5f
        /*0022*/ 	.short	0x0101


	//----- nvinfo : EIATTR_VRC_CTA_INIT_COUNT
	.align		4
        /*0024*/ 	.byte	0x02, 0x4a
	.zero		1
	.zero		1


	//----- nvinfo : EIATTR_EXIT_INSTR_OFFSETS
	.align		4
        /*0028*/ 	.byte	0x04, 0x1c
        /*002a*/ 	.short	(.L_580 - .L_579)


	//   ....[0]....
.L_579:
        /*002c*/ 	.word	0x00000010


	//----- nvinfo : EIATTR_MAX_THREADS
	.align		4
.L_580:
        /*0030*/ 	.byte	0x04, 0x05
        /*0032*/ 	.short	(.L_582 - .L_581)
.L_581:
        /*0034*/ 	.word	0x00000100
        /*0038*/ 	.word	0x00000001
        /*003c*/ 	.word	0x00000001


	//----- nvinfo : EIATTR_CBANK_PARAM_SIZE
	.align		4
.L_582:
        /*0040*/ 	.byte	0x03, 0x19
        /*0042*/ 	.short	0x0288


	//----- nvinfo : EIATTR_PARAM_CBANK
	.align		4
        /*0044*/ 	.byte	0x04, 0x0a
        /*0046*/ 	.short	(.L_584 - .L_583)
	.align		4
.L_583:
        /*0048*/ 	.word	index@(.nv.constant0._ZN7cutlass13device_kernelIN5flash19enable_sm80_to_sm89INS1_16FlashAttnBwdSm80INS1_25CollectiveMainloopBwdSm80ILi1ELi1EN4cute5tupleIJNS5_1CILi64EEES8_NS7_ILi192EEEEEENS_10bfloat16_tEfNS_4arch4Sm80ELb1ELb0ELb1ELb1ELb1ELb0ELb0ELb0ELi2ELi2ELi2ELi2ELb1EEENS1_21CollectiveEpilogueBwdISA_SB_SD_Li256ELb1ELb0ELi4EEENS1_25SingleTileBwdLPTSchedulerILb1ELi64ELb1EEEEEEEEEvNT_6ParamsE)
        /*004c*/ 	.short	0x0380
        /*004e*/ 	.short	0x0288


	//----- nvinfo : EIATTR_SW_WAR
	.align		4
.L_584:
        /*0050*/ 	.byte	0x04, 0x36
        /*0052*/ 	.short	(.L_586 - .L_585)
.L_585:
        /*0054*/ 	.word	0x00000008
.L_586:


//--------------------- .nv.info._ZN7cutlass13device_kernelIN5flash19enable_sm80_to_sm89INS1_16FlashAttnBwdSm80INS1_25CollectiveMainloopBwdSm80ILi1ELi1EN4cute5tupleIJNS5_1CILi64EEES8_NS7_ILi192EEEEEENS_10bfloat16_tEfNS_4arch4Sm80ELb1ELb0ELb1ELb1ELb0ELb0ELb0ELb0ELi2ELi2ELi2ELi2ELb1EEENS1_24CollectiveEpilogueBwdGQAISA_fSD_Li256ELb1ELb0EEENS1_25SingleTileBwdLPTSchedulerILb1ELi64ELb0EEEEEEEEEvNT_6ParamsE --------------------------
	.section	.nv.info._ZN7cutlass13device_kernelIN5flash19enable_sm80_to_sm89INS1_16FlashAttnBwdSm80INS1_25CollectiveMainloopBwdSm80ILi1ELi1EN4cute5tupleIJNS5_1CILi64EEES8_NS7_ILi192EEEEEENS_10bfloat16_tEfNS_4arch4Sm80ELb1ELb0ELb1ELb1ELb0ELb0ELb0ELb0ELi2ELi2ELi2ELi2ELb1EEENS1_24CollectiveEpilogueBwdGQAISA_fSD_Li256ELb1ELb0EEENS1_25SingleTileBwdLPTSchedulerILb1ELi64ELb0EEEEEEEEEvNT_6ParamsE,"",@"SHT_CUDA_INFO"
	.sectionflags	@""
	.align	4


	//----- nvinfo : EIATTR_CUDA_API_VERSION
	.align		4
        /*0000*/ 	.byte	0x04, 0x37
        /*0002*/ 	.short	(.L_588 - .L_587)
.L_587:
        /*0004*/ 	.word	0x00000082


	//----- nvinfo : EIATTR_KPARAM_INFO
	.align		4
.L_588:
        /*0008*/ 	.byte	0x04, 0x17
        /*000a*/ 	.short	(.L_590 - .L_589)
.L_589:
        /*000c*/ 	.word	0x00000000
        /*0010*/ 	.short	0x0000
        /*0012*/ 	.short	0x0000
        /*0014*/ 	.byte	0x00, 0xf0, 0x41, 0x0a


	//----- nvinfo : EIATTR_SPARSE_MMA_MASK
	.align		4
.L_590:
        /*0018*/ 	.byte	0x03, 0x50
        /*001a*/ 	.short	0x0000


	//----- nvinfo : EIATTR_MAXREG_COUNT
	.align		4
        /*001c*/ 	.byte	0x03, 0x1b
        /*001e*/ 	.short	0x00ff


	//----- nvinfo : EIATTR_MERCURY_ISA_VERSION
	.align		4
        /*0020*/ 	.byte	0x03, 0x5f
        /*0022*/ 	.short	0x0101


	//----- nvinfo : EIATTR_VRC_CTA_INIT_COUNT
	.align		4
        /*0024*/ 	.byte	0x02, 0x4a
	.zero		1
	.zero		1


	//----- nvinfo : EIATTR_EXIT_INSTR_OFFSETS
	.align		4
        /*0028*/ 	.byte	0x04, 0x1c
        /*002a*/ 	.short	(.L_592 - .L_591)


	//   ....[0]....
.L_591:
        /*002c*/ 	.word	0x00000010


	//----- nvinfo : EIATTR_MAX_THREADS
	.align		4
.L_592:
        /*0030*/ 	.byte	0x04, 0x05
        /*0032*/ 	.short	(.L_594 - .L_593)
.L_593:
        /*0034*/ 	.word	0x00000100
        /*0038*/ 	.word	0x00000001
        /*003c*/ 	.word	0x00000001


	//----- nvinfo : EIATTR_CBANK_PARAM_SIZE
	.align		4
.L_594:
        /*0040*/ 	.byte	0x03, 0x19
        /*0042*/ 	.short	0x0290


	//----- nvinfo : EIATTR_PARAM_CBANK
	.align		4
        /*0044*/ 	.byte	0x04, 0x0a
        /*0046*/ 	.short	(.L_596 - .L_595)
	.align		4
.L_595:
        /*0048*/ 	.word	index@(.nv.constant0._ZN7cutlass13device_kernelIN5flash19enable_sm80_to_sm89INS1_16FlashAttnBwdSm80INS1_25CollectiveMainloopBwdSm80ILi1ELi1EN4cute5tupleIJNS5_1CILi64EEES8_NS7_ILi192EEEEEENS_10bfloat16_tEfNS_4arch4Sm80ELb1ELb0ELb1ELb1ELb0ELb0ELb0ELb0ELi2ELi2ELi2ELi2ELb1EEENS1_24CollectiveEpilogueBwdGQAISA_fSD_Li256ELb1ELb0EEENS1_25SingleTileBwdLPTSchedulerILb1ELi64ELb0EEEEEEEEEvNT_6ParamsE)
        /*004c*/ 	.short	0x0380
        /*004e*/ 	.short	0x0290


	//----- nvinfo : EIATTR_SW_WAR
	.align		4
.L_596:
        /*0050*/ 	.byte	0x04, 0x36
        /*0052*/ 	.short	(.L_598 - .L_597)
.L_597:
        /*0054*/ 	.word	0x00000008
.L_598:


//--------------------- .nv.info._ZN7cutlass13device_kernelIN5flash19enable_sm80_to_sm89INS1_16FlashAttnBwdSm80INS1_25CollectiveMainloopBwdSm80ILi1ELi1EN4cute5tupleIJNS5_1CILi64EEES8_NS7_ILi192EEEEEENS_10bfloat16_tEfNS_4arch4Sm80ELb1ELb0ELb1ELb1ELb1ELb0ELb0ELb0ELi2ELi2ELi2ELi2ELb1EEENS1_24CollectiveEpilogueBwdGQAISA_fSD_Li256ELb1ELb1EEENS1_25SingleTileBwdLPTSchedulerILb1ELi64ELb1EEEEEEEEEvNT_6ParamsE --------------------------
	.section	.nv.info._ZN7cutlass13device_kernelIN5flash19enable_sm80_to_sm89INS1_16FlashAttnBwdSm80INS1_25CollectiveMainloopBwdSm80ILi1ELi1EN4cute5tupleIJNS5_1CILi64EEES8_NS7_ILi192EEEEEENS_10bfloat16_tEfNS_4arch4Sm80ELb1ELb0ELb1ELb1ELb1ELb0ELb0ELb0ELi2ELi2ELi2ELi2ELb1EEENS1_24CollectiveEpilogueBwdGQAISA_fSD_Li256ELb1ELb1EEENS1_25SingleTileBwdLPTSchedulerILb1ELi64ELb1EEEEEEEEEvNT_6ParamsE,"",@"SHT_CUDA_INFO"
	.sectionflags	@""
	.align	4


	//----- nvinfo : EIATTR_CUDA_API_VERSION
	.align		4
        /*0000*/ 	.byte	0x04, 0x37
        /*0002*/ 	.short	(.L_600 - .L_599)
.L_599:
        /*0004*/ 	.word	0x00000082


	//----- nvinfo : EIATTR_KPARAM_INFO
	.align		4
.L_600:
        /*0008*/ 	.byte	0x04, 0x17
        /*000a*/ 	.short	(.L_602 - .L_601)
.L_601:
        /*000c*/ 	.word	0x00000000
        /*0010*/ 	.short	0x0000
        /*0012*/ 	.short	0x0000
        /*0014*/ 	.byte	0x00, 0xf0, 0x41, 0x0a


	//----- nvinfo : EIATTR_SPARSE_MMA_MASK
	.align		4
.L_602:
        /*0018*/ 	.byte	0x03, 0x50
        /*001a*/ 	.short	0x0000


	//----- nvinfo : EIATTR_MAXREG_COUNT
	.align		4
        /*001c*/ 	.byte	0x03, 0x1b
        /*001e*/ 	.short	0x00ff


	//----- nvinfo : EIATTR_MERCURY_ISA_VERSION
	.align		4
        /*0020*/ 	.byte	0x03, 0x5f
        /*0022*/ 	.short	0x0101


	//----- nvinfo : EIATTR_VRC_CTA_INIT_COUNT
	.align		4
        /*0024*/ 	.byte	0x02, 0x4a
	.zero		1
	.zero		1


	//----- nvinfo : EIATTR_EXIT_INSTR_OFFSETS
	.align		4
        /*0028*/ 	.byte	0x04, 0x1c
        /*002a*/ 	.short	(.L_604 - .L_603)


	//   ....[0]....
.L_603:
        /*002c*/ 	.word	0x00000010


	//----- nvinfo : EIATTR_MAX_THREADS
	.align		4
.L_604:
        /*0030*/ 	.byte	0x04, 0x05
        /*0032*/ 	.short	(.L_606 - .L_605)
.L_605:
        /*0034*/ 	.word	0x00000100
        /*0038*/ 	.word	0x00000001
        /*003c*/ 	.word	0x00000001


	//----- nvinfo : EIATTR_CBANK_PARAM_SIZE
	.align		4
.L_606:
        /*0040*/ 	.byte	0x03, 0x19
        /*0042*/ 	.short	0x0290


	//----- nvinfo : EIATTR_PARAM_CBANK
	.align		4
        /*0044*/ 	.byte	0x04, 0x0a
        /*0046*/ 	.short	(.L_608 - .L_607)
	.align		4
.L_607:
        /*0048*/ 	.word	index@(.nv.constant0._ZN7cutlass13device_kernelIN5flash19enable_sm80_to_sm89INS1_16FlashAttnBwdSm80INS1_25CollectiveMainloopBwdSm80ILi1ELi1EN4cute5tupleIJNS5_1CILi64EEES8_NS7_ILi192EEEEEENS_10bfloat16_tEfNS_4arch4Sm80ELb1ELb0ELb1ELb1ELb1ELb0ELb0ELb0ELi2ELi2ELi2ELi2ELb1EEENS1_24CollectiveEpilogueBwdGQAISA_fSD_Li256ELb1ELb1EEENS1_25SingleTileBwdLPTSchedulerILb1ELi64ELb1EEEEEEEEEvNT_6ParamsE)
        /*004c*/ 	.short	0x0380
        /*004e*/ 	.short	0x0290


	//----- nvinfo : EIATTR_SW_WAR
	.align		4
.L_608:
        /*0050*/ 	.byte	0x04, 0x36
        /*0052*/ 	.short	(.L_610 - .L_609)
.L_609:
        /*0054*/ 	.word	0x00000008
.L_610:


//--------------------- .nv.info._ZN7cutlass13device_kernelIN5flash19enable_sm80_to_sm89INS1_16FlashAttnBwdSm80INS1_25CollectiveMainloopBwdSm80ILi2ELi1EN4cute5tupleIJNS5_1CILi64EEENS7_ILi80EEENS7_ILi192EEEEEENS_10bfloat16_tEfNS_4arch4Sm80ELb0ELb0ELb1ELb0ELb0ELb0ELb1ELb0ELi2ELi4ELi2ELi2ELb0EEENS1_21CollectiveEpilogueBwdISB_SC_SE_Li256ELb0ELb1ELi4EEENS1_19SingleTileSchedulerILb0ELb0ELb0ELi80EEEEEEEEEvNT_6ParamsE --------------------------
	.section	.nv.info._ZN7cutlass13device_kernelIN5flash19enable_sm80_to_sm89INS1_16FlashAttnBwdSm80INS1_25CollectiveMainloopBwdSm80ILi2ELi1EN4cute5tupleIJNS5_1CILi64EEENS7_ILi80EEENS7_ILi192EEEEEENS_10bfloat16_tEfNS_4arch4Sm80ELb0ELb0ELb1ELb0ELb0ELb0ELb1ELb0ELi2ELi4ELi2ELi2ELb0EEENS1_21CollectiveEpilogueBwdISB_SC_SE_Li256ELb0ELb1ELi4EEENS1_19SingleTileSchedulerILb0ELb0ELb0ELi80EEEEEEEEEvNT_6ParamsE,"",@"SHT_CUDA_INFO"
	.sectionflags	@""
	.align	4


	//----- nvinfo : EIATTR_CUDA_API_VERSION
	.align		4
        /*0000*/ 	.byte	0x04, 0x37
        /*0002*/ 	.short	(.L_612 - .L_611)
.L_611:
        /*0004*/ 	.word	0x00000082


	//----- nvinfo : EIATTR_KPARAM_INFO
	.align		4
.L_612:
        /*0008*/ 	.byte	0x04, 0x17
        /*000a*/ 	.short	(.L_614 - .L_613)
.L_613:
        /*000c*/ 	.word	0x00000000
        /*0010*/ 	.short	0x0000
        /*0012*/ 	.short	0x0000
        /*0014*/ 	.byte	0x00, 0xf0, 0xc1, 0x09


	//----- nvinfo : EIATTR_SPARSE_MMA_MASK
	.align		4
.L_614:
        /*0018*/ 	.byte	0x03, 0x50
        /*001a*/ 	.short	0x0000


	//----- nvinfo : EIATTR_MAXREG_COUNT
	.align		4
        /*001c*/ 	.byte	0x03, 0x1b
        /*001e*/ 	.short	0x00ff


	//----- nvinfo : EIATTR_MERCURY_ISA_VERSION
	.align		4
        /*0020*/ 	.byte	0x03, 0x5f
        /*0022*/ 	.short	0x0101


	//----- nvinfo : EIATTR_VRC_CTA_INIT_COUNT
	.align		4
        /*0024*/ 	.byte	0x02, 0x4a
	.zero		1
	.zero		1


	//----- nvinfo : EIATTR_EXIT_INSTR_OFFSETS
	.align		4
        /*0028*/ 	.byte	0x04, 0x1c
        /*002a*/ 	.short	(.L_616 - .L_615)


	//   ....[0]....
.L_615:
        /*002c*/ 	.word	0x00000010


	//----- nvinfo : EIATTR_MAX_THREADS
	.align		4
.L_616:
        /*0030*/ 	.byte	0x04, 0x05
        /*0032*/ 	.short	(.L_618 - .L_617)
.L_617:
        /*0034*/ 	.word	0x00000100
        /*0038*/ 	.word	0x00000001
        /*003c*/ 	.word	0x00000001


	//----- nvinfo : EIATTR_CBANK_PARAM_SIZE
	.align		4
.L_618:
        /*0040*/ 	.byte	0x03, 0x19
        /*0042*/ 	.short	0x0270


	//----- nvinfo : EIATTR_PARAM_CBANK
	.align		4
        /*0044*/ 	.byte	0x04, 0x0a
        /*0046*/ 	.short	(.L_620 - .L_619)
	.align		4
.L_619:
        /*0048*/ 	.word	index@(.nv.constant0._ZN7cutlass13device_kernelIN5flash19enable_sm80_to_sm89INS1_16FlashAttnBwdSm80INS1_25CollectiveMainloopBwdSm80ILi2ELi1EN4cute5tupleIJNS5_1CILi64EEENS7_ILi80EEENS7_ILi192EEEEEENS_10bfloat16_tEfNS_4arch4Sm80ELb0ELb0ELb1ELb0ELb0ELb0ELb1ELb0ELi2ELi4ELi2ELi2ELb0EEENS1_21CollectiveEpilogueBwdISB_SC_SE_Li256ELb0ELb1ELi4EEENS1_19SingleTileSchedulerILb0ELb0ELb0ELi80EEEEEEEEEvNT_6ParamsE)
        /*004c*/ 	.short	0x0380
        /*004e*/ 	.short	0x0270


	//----- nvinfo : EIATTR_SW_WAR
	.align		4
.L_620:
        /*0050*/ 	.byte	0x04, 0x36
        /*0052*/ 	.short	(.L_622 - .L_621)
.L_621:
        /*0054*/ 	.word	0x00000008
.L_622:


//--------------------- .nv.info._ZN7cutlass13device_kernelIN5flash19enable_sm80_to_sm89INS1_16FlashAttnBwdSm80INS1_25CollectiveMainloopBwdSm80ILi2ELi1EN4cute5tupleIJNS5_1CILi64EEENS7_ILi80EEENS7_ILi192EEEEEENS_10bfloat16_tEfNS_4arch4Sm80ELb0ELb0ELb1ELb0ELb1ELb0ELb1ELb0ELi2ELi4ELi2ELi2ELb0EEENS1_21CollectiveEpilogueBwdISB_SC_SE_Li256ELb0ELb1ELi4EEENS1_19SingleTileSchedulerILb0ELb0ELb0ELi80EEEEEEEEEvNT_6ParamsE --------------------------
	.section	.nv.info._ZN7cutlass13device_kernelIN5flash19enable_sm80_to_sm89INS1_16FlashAttnBwdSm80INS1_25CollectiveMainloopBwdSm80ILi2ELi1EN4cute5tupleIJNS5_1CILi64EEENS7_ILi80EEENS7_ILi192EEEEEENS_10bfloat16_tEfNS_4arch4Sm80ELb0ELb0ELb1ELb0ELb1ELb0ELb1ELb0ELi2ELi4ELi2ELi2ELb0EEENS1_21CollectiveEpilogueBwdISB_SC_SE_Li256ELb0ELb1ELi4EEENS1_19SingleTileSchedulerILb0ELb0ELb0ELi80EEEEEEEEEvNT_6ParamsE,"",@"SHT_CUDA_INFO"
	.sectionflags	@""
	.align	4


	//----- nvinfo : EIATTR_CUDA_API_VERSION
	.align		4
        /*0000*/ 	.byte	0x04, 0x37
        /*0002*/ 	.short	(.L_624 - .L_623)
.L_623:
        /*0004*/ 	.word	0x00000082


	//----- nvinfo : EIATTR_KPARAM_INFO
	.align		4
.L_624:
        /*0008*/ 	.byte	0x04, 0x17
        /*000a*/ 	.short	(.L_626 - .L_625)
.L_625:
        /*000c*/ 	.word	0x00000000
        /*0010*/ 	.short	0x0000
        /*0012*/ 	.short	0x0000
        /*0014*/ 	.byte	0x00, 0xf0, 0xc1, 0x09


	//----- nvinfo : EIATTR_SPARSE_MMA_MASK
	.align		4
.L_626:
        /*0018*/ 	.byte	0x03, 0x50
        /*001a*/ 	.short	0x0000


	//----- nvinfo : EIATTR_MAXREG_COUNT
	.align		4
        /*001c*/ 	.byte	0x03, 0x1b
        /*001e*/ 	.short	0x00ff


	//----- nvinfo : EIATTR_MERCURY_ISA_VERSION
	.align		4
        /*0020*/ 	.byte	0x03, 0x5f
        /*0022*/ 	.short	0x0101


	//----- nvinfo : EIATTR_VRC_CTA_INIT_COUNT
	.align		4
        /*0024*/ 	.byte	0x02, 0x4a
	.zero		1
	.zero		1


	//----- nvinfo : EIATTR_EXIT_INSTR_OFFSETS
	.align		4
        /*0028*/ 	.byte	0x04, 0x1c
        /*002a*/ 	.short	(.L_628 - .L_627)


	//   ....[0]....
.L_627:
        /*002c*/ 	.word	0x00000010


	//----- nvinfo : EIATTR_MAX_THREADS
	.align		4
.L_628:
        /*0030*/ 	.byte	0x04, 0x05
        /*0032*/ 	.short	(.L_630 - .L_629)
.L_629:
        /*0034*/ 	.word	0x00000100
        /*0038*/ 	.word	0x00000001
        /*003c*/ 	.word	0x00000001


	//----- nvinfo : EIATTR_CBANK_PARAM_SIZE
	.align		4
.L_630:
        /*0040*/ 	.byte	0x03, 0x19
        /*0042*/ 	.short	0x0270


	//----- nvinfo : EIATTR_PARAM_CBANK
	.align		4
        /*0044*/ 	.byte	0x04, 0x0a
        /*0046*/ 	.short	(.L_632 - .L_631)
	.align		4
.L_631:
        /*0048*/ 	.word	index@(.nv.constant0._ZN7cutlass13device_kernelIN5flash19enable_sm80_to_sm89INS1_16FlashAttnBwdSm80INS1_25CollectiveMainloopBwdSm80ILi2ELi1EN4cute5tupleIJNS5_1CILi64EEENS7_ILi80EEENS7_ILi192EEEEEENS_10bfloat16_tEfNS_4arch4Sm80ELb0ELb0ELb1ELb0ELb1ELb0ELb1ELb0ELi2ELi4ELi2ELi2ELb0EEENS1_21CollectiveEpilogueBwdISB_SC_SE_Li256ELb0ELb1ELi4EEENS1_19SingleTileSchedulerILb0ELb0ELb0ELi80EEEEEEEEEvNT_6ParamsE)
        /*004c*/ 	.short	0x0380
        /*004e*/ 	.short	0x0270


	//----- nvinfo : EIATTR_SW_WAR
	.align		4
.L_632:
        /*0050*/ 	.byte	0x04, 0x36
        /*0052*/ 	.short	(.L_634 - .L_633)
.L_633:
        /*0054*/ 	.word	0x00000008
.L_634:


//--------------------- .nv.info._ZN7cutlass13device_kernelIN5flash19enable_sm80_to_sm89INS1_16FlashAttnBwdSm80INS1_25CollectiveMainloopBwdSm80ILi2ELi1EN4cute5tupleIJNS5_1CILi64EEENS7_ILi80EEENS7_ILi192EEEEEENS_10bfloat16_tEfNS_4arch4Sm80ELb0ELb0ELb1ELb0ELb0ELb0ELb1ELb0ELi2ELi4ELi2ELi2ELb0EEENS1_24CollectiveEpilogueBwdGQAISB_fSE_Li256ELb0ELb0EEENS1_19SingleTileSchedulerILb0ELb0ELb0ELi80EEEEEEEEEvNT_6ParamsE --------------------------
	.section	.nv.info._ZN7cutlass13device_kernelIN5flash19enable_sm80_to_sm89INS1_16FlashAttnBwdSm80INS1_25CollectiveMainloopBwdSm80ILi2ELi1EN4cute5tupleIJNS5_1CILi64EEENS7_ILi80EEENS7_ILi192EEEEEENS_10bfloat16_tEfNS_4arch4Sm80ELb0ELb0ELb1ELb0ELb0ELb0ELb1ELb0ELi2ELi4ELi2ELi2ELb0EEENS1_24CollectiveEpilogueBwdGQAISB_fSE_Li256ELb0ELb0EEENS1_19SingleTileSchedulerILb0ELb0ELb0ELi80EEEEEEEEEvNT_6ParamsE,"",@"SHT_CUDA_INFO"
	.sectionflags	@""
	.align	4


	//----- nvinfo : EIATTR_CUDA_API_VERSION
	.align		4
        /*0000*/ 	.byte	0x04, 0x37
        /*0002*/ 	.short	(.L_636 - .L_635)
.L_635:
        /*0004*/ 	.word	0x00000082


	//----- nvinfo : EIATTR_KPARAM_INFO
	.align		4
.L_636:
        /*0008*/ 	.byte	0x04, 0x17
        /*000a*/ 	.short	(.L_638 - .L_637)
.L_637:
        /*000c*/ 	.word	0x00000000
        /*0010*/ 	.short	0x0000
        /*0012*/ 	.short	0x0000
        /*0014*/ 	.byte	0x00, 0xf0, 0xe1, 0x09


	//----- nvinfo : EIATTR_SPARSE_MMA_MASK
	.align		4
.L_638:
        /*0018*/ 	.byte	0x03, 0x50
        /*001a*/ 	.short	0x0000


	//----- nvinfo : EIATTR_MAXREG_COUNT
	.align		4
        /*001c*/ 	.byte	0x03, 0x1b
        /*001e*/ 	.short	0x00ff


	//----- nvinfo : EIATTR_MERCURY_ISA_VERSION
	.align		4
        /*0020*/ 	.byte	0x03, 0x5f
        /*0022*/ 	.short	0x0101


	//----- nvinfo : EIATTR_VRC_CTA_INIT_COUNT
	.align		4
        /*0024*/ 	.byte	0x02, 0x4a
	.zero		1
	.zero		1


	//----- nvinfo : EIATTR_EXIT_INSTR_OFFSETS
	.align		4
        /*0028*/ 	.byte	0x04, 0x1c
        /*002a*/ 	.short	(.L_640 - .L_639)


	//   ....[0]....
.L_639:
        /*002c*/ 	.word	0x00000010


	//----- nvinfo : EIATTR_MAX_THREADS
	.align		4
.L_640:
        /*0030*/ 	.byte	0x04, 0x05
        /*0032*/ 	.short	(.L_642 - .L_641)
.L_641:
        /*0034*/ 	.word	0x00000100
        /*0038*/ 	.word	0x00000001
        /*003c*/ 	.word	0x00000001


	//----- nvinfo : EIATTR_CBANK_PARAM_SIZE
	.align		4
.L_642:
        /*0040*/ 	.byte	0x03, 0x19
        /*0042*/ 	.short	0x0278


	//----- nvinfo : EIATTR_PARAM_CBANK
	.align		4
        /*0044*/ 	.byte	0x04, 0x0a
        /*0046*/ 	.short	(.L_644 - .L_643)
	.align		4
.L_643:
        /*0048*/ 	.word	index@(.nv.constant0._ZN7cutlass13device_kernelIN5flash19enable_sm80_to_sm89INS1_16FlashAttnBwdSm80INS1_25CollectiveMainloopBwdSm80ILi2ELi1EN4cute5tupleIJNS5_1CILi64EEENS7_ILi80EEENS7_ILi192EEEEEENS_10bfloat16_tEfNS_4arch4Sm80ELb0ELb0ELb1ELb0ELb0ELb0ELb1ELb0ELi2ELi4ELi2ELi2ELb0EEENS1_24CollectiveEpilogueBwdGQAISB_fSE_Li256ELb0ELb0EEENS1_19SingleTileSchedulerILb0ELb0ELb0ELi80EEEEEEEEEvNT_6ParamsE)
        /*004c*/ 	.short	0x0380
        /*004e*/ 	.short	0x0278


	//----- nvinfo : EIATTR_SW_WAR
	.align		4
.L_644:
        /*0050*/ 	.byte	0x04, 0x36
        /*0052*/ 	.short	(.L_646 - .L_645)
.L_645:
        /*0054*/ 	.word	0x00000008
.L_646:


//--------------------- .nv.info._ZN7cutlass13device_kernelIN5flash19enable_sm80_to_sm89INS1_16FlashAttnBwdSm80INS1_25CollectiveMainloopBwdSm80ILi2ELi1EN4cute5tupleIJNS5_1CILi64EEENS7_ILi80EEENS7_ILi192EEEEEENS_10bfloat16_tEfNS_4arch4Sm80ELb0ELb0ELb1ELb0ELb1ELb0ELb1ELb0ELi2ELi4ELi2ELi2ELb0EEENS1_24CollectiveEpilogueBwdGQAISB_fSE_Li256ELb0ELb1EEENS1_19SingleTileSchedulerILb0ELb0ELb0ELi80EEEEEEEEEvNT_6ParamsE --------------------------
	.section	.nv.info._ZN7cutlass13device_kernelIN5flash19enable_sm80_to_sm89INS1_16FlashAttnBwdSm80INS1_25CollectiveMainloopBwdSm80ILi2ELi1EN4cute5tupleIJNS5_1CILi64EEENS7_ILi80EEENS7_ILi192EEEEEENS_10bfloat16_tEfNS_4arch4Sm80ELb0ELb0ELb1ELb0ELb1ELb0ELb1ELb0ELi2ELi4ELi2ELi2ELb0EEENS1_24CollectiveEpilogueBwdGQAISB_fSE_Li256ELb0ELb1EEENS1_19SingleTileSchedulerILb0ELb0ELb0ELi80EEEEEEEEEvNT_6ParamsE,"",@"SHT_CUDA_INFO"
	.sectionflags	@""
	.align	4


	//----- nvinfo : EIATTR_CUDA_API_VERSION
	.align		4
        /*0000*/ 	.byte	0x04, 0x37
        /*0002*/ 	.short	(.L_648 - .L_647)
.L_647:
        /*0004*/ 	.word	0x00000082


	//----- nvinfo : EIATTR_KPARAM_INFO
	.align		4
.L_648:
        /*0008*/ 	.byte	0x04, 0x17
        /*000a*/ 	.short	(.L_650 - .L_649)
.L_649:
        /*000c*/ 	.word	0x00000000
        /*0010*/ 	.short	0x0000
        /*0012*/ 	.short	0x0000
        /*0014*/ 	.byte	0x00, 0xf0, 0xe1, 0x09


	//----- nvinfo : EIATTR_SPARSE_MMA_MASK
	.align		4
.L_650:
        /*0018*/ 	.byte	0x03, 0x50
        /*001a*/ 	.short	0x0000


	//----- nvinfo : EIATTR_MAXREG_COUNT
	.align		4
        /*001c*/ 	.byte	0x03, 0x1b
        /*001e*/ 	.short	0x00ff


	//----- nvinfo : EIATTR_MERCURY_ISA_VERSION
	.align		4
        /*0020*/ 	.byte	0x03, 0x5f
        /*0022*/ 	.short	0x0101


	//----- nvinfo : EIATTR_VRC_CTA_INIT_COUNT
	.align		4
        /*0024*/ 	.byte	0x02, 0x4a
	.zero		1
	.zero		1


	//----- nvinfo : EIATTR_EXIT_INSTR_OFFSETS
	.align		4
        /*0028*/ 	.byte	0x04, 0x1c
        /*002a*/ 	.short	(.L_652 - .L_651)


	//   ....[0]....
.L_651:
        /*002c*/ 	.word	0x00000010


	//----- nvinfo : EIATTR_MAX_THREADS
	.align		4
.L_652:
        /*0030*/ 	.byte	0x04, 0x05
        /*0032*/ 	.short	(.L_654 - .L_653)
.L_653:
        /*0034*/ 	.word	0x00000100
        /*0038*/ 	.word	0x00000001
        /*003c*/ 	.word	0x00000001


	//----- nvinfo : EIATTR_CBANK_PARAM_SIZE
	.align		4
.L_654:
        /*0040*/ 	.byte	0x03, 0x19
        /*0042*/ 	.short	0x0278


	//----- nvinfo : EIATTR_PARAM_CBANK
	.align		4
        /*0044*/ 	.byte	0x04, 0x0a
        /*0046*/ 	.short	(.L_656 - .L_655)
	.align		4
.L_655:
        /*0048*/ 	.word	index@(.nv.constant0._ZN7cutlass13device_kernelIN5flash19enable_sm80_to_sm89INS1_16FlashAttnBwdSm80INS1_25CollectiveMainloopBwdSm80ILi2ELi1EN4cute5tupleIJNS5_1CILi64EEENS7_ILi80EEENS7_ILi192EEEEEENS_10bfloat16_tEfNS_4arch4Sm80ELb0ELb0ELb1ELb0ELb1ELb0ELb1ELb0ELi2ELi4ELi2ELi2ELb0EEENS1_24CollectiveEpilogueBwdGQAISB_fSE_Li256ELb0ELb1EEENS1_19SingleTileSchedulerILb0ELb0ELb0ELi80EEEEEEEEEvNT_6ParamsE)
        /*004c*/ 	.short	0x0380
        /*004e*/ 	.short	0x0278


	//----- nvinfo : EIATTR_SW_WAR
	.align		4
.L_656:
        /*0050*/ 	.byte	0x04, 0x36
        /*0052*/ 	.short	(.L_658 - .L_657)
.L_657:
        /*0054*/ 	.word	0x00000008
.L_658:


//--------------------- .nv.info._ZN7cutlass13device_kernelIN5flash19enable_sm80_to_sm89INS1_16FlashAttnBwdSm80INS1_25CollectiveMainloopBwdSm80ILi2ELi1EN4cute5tupleIJNS5_1CILi64EEENS7_ILi80EEENS7_ILi192EEEEEENS_10bfloat16_tEfNS_4arch4Sm80ELb0ELb0ELb1ELb1ELb0ELb0ELb1ELb0ELi2ELi4ELi2ELi2ELb0EEENS1_21CollectiveEpilogueBwdISB_SC_SE_Li256ELb1ELb1ELi4EEENS1_19SingleTileSchedulerILb1ELb0ELb0ELi80EEEEEEEEEvNT_6ParamsE --------------------------
	.section	.nv.info._ZN7cutlass13device_kernelIN5flash19enable_sm80_to_sm89INS1_16FlashAttnBwdSm80INS1_25CollectiveMainloopBwdSm80ILi2ELi1EN4cute5tupleIJNS5_1CILi64EEENS7_ILi80EEENS7_ILi192EEEEEENS_10bfloat16_tEfNS_4arch4Sm80ELb0ELb0ELb1ELb1ELb0ELb0ELb1ELb0ELi2ELi4ELi2ELi2ELb0EEENS1_21CollectiveEpilogueBwdISB_SC_SE_Li256ELb1ELb1ELi4EEENS1_19SingleTileSchedulerILb1ELb0ELb0ELi80EEEEEEEEEvNT_6ParamsE,"",@"SHT_CUDA_INFO"
	.sectionflags	@""
	.align	4


	//----- nvinfo : EIATTR_CUDA_API_VERSION
	.align		4
        /*0000*/ 	.byte	0x04, 0x37
        /*0002*/ 	.short	(.L_660 - .L_659)
.L_659:
        /*0004*/ 	.word	0x00000082


	//----- nvinfo : EIATTR_KPARAM_INFO
	.align		4
.L_660:
        /*0008*/ 	.byte	0x04, 0x17
        /*000a*/ 	.short	(.L_662 - .L_661)
.L_661:
        /*000c*/ 	.word	0x00000000
        /*0010*/ 	.short	0x0000
        /*0012*/ 	.short	0x0000
        /*0014*/ 	.byte	0x00, 0xf0, 0xc1, 0x09


	//----- nvinfo : EIATTR_SPARSE_MMA_MASK
	.align		4
.L_662:
        /*0018*/ 	.byte	0x03, 0x50
        /*001a*/ 	.short	0x0000


	//----- nvinfo : EIATTR_MAXREG_COUNT
	.align		4
        /*001c*/ 	.byte	0x03, 0x1b
        /*001e*/ 	.short	0x00ff


	//----- nvinfo : EIATTR_MERCURY_ISA_VERSION
	.align		4
        /*0020*/ 	.byte	0x03, 0x5f
        /*0022*/ 	.short	0x0101


	//----- nvinfo : EIATTR_VRC_CTA_INIT_COUNT
	.align		4
        /*0024*/ 	.byte	0x02, 0x4a
	.zero		1
	.zero		1


	//----- nvinfo : EIATTR_EXIT_INSTR_OFFSETS
	.align		4
        /*0028*/ 	.byte	0x04, 0x1c
        /*002a*/ 	.short	(.L_664 - .L_663)


	//   ....[0]....
.L_663:
        /*002c*/ 	.word	0x00000010


	//----- nvinfo : EIATTR_MAX_THREADS
	.align		4
.L_664:
        /*0030*/ 	.byte	0x04, 0x05
        /*0032*/ 	.short	(.L_666 - .L_665)
.L_665:
        /*0034*/ 	.word	0x00000100
        /*0038*/ 	.word	0x00000001
        /*003c*/ 	.word	0x00000001


	//----- nvinfo : EIATTR_CBANK_PARAM_SIZE
	.align		4
.L_666:
        /*0040*/ 	.byte	0x03, 0x19
        /*0042*/ 	.short	0x0270


	//----- nvinfo : EIATTR_PARAM_CBANK
	.align		4
        /*0044*/ 	.byte	0x04, 0x0a
        /*0046*/ 	.short	(.L_668 - .L_667)
	.align		4
.L_667:
        /*0048*/ 	.word	index@(.nv.constant0._ZN7cutlass13device_kernelIN5flash19enable_sm80_to_sm89INS1_16FlashAttnBwdSm80INS1_25CollectiveMainloopBwdSm80ILi2ELi1EN4cute5tupleIJNS5_1CILi64EEENS7_ILi80EEENS7_ILi192EEEEEENS_10bfloat16_tEfNS_4arch4Sm80ELb0ELb0ELb1ELb1ELb0ELb0ELb1ELb0ELi2ELi4ELi2ELi2ELb0EEENS1_21CollectiveEpilogueBwdISB_SC_SE_Li256ELb1ELb1ELi4EEENS1_19SingleTileSchedulerILb1ELb0ELb0ELi80EEEEEEEEEvNT_6ParamsE)
        /*004c*/ 	.short	0x0380
        /*004e*/ 	.short	0x0270


	//----- nvinfo : EIATTR_SW_WAR
	.align		4
.L_668:
        /*0050*/ 	.byte	0x04, 0x36
        /*0052*/ 	.short	(.L_670 - .L_669)
.L_669:
        /*0054*/ 	.word	0x00000008
.L_670:


//--------------------- .nv.info._ZN7cutlass13device_kernelIN5flash19enable_sm80_to_sm89INS1_16FlashAttnBwdSm80INS1_25CollectiveMainloopBwdSm80ILi2ELi1EN4cute5tupleIJNS5_1CILi64EEENS7_ILi80EEENS7_ILi192EEEEEENS_10bfloat16_tEfNS_4arch4Sm80ELb0ELb0ELb1ELb1ELb1ELb0ELb1ELb0ELi2ELi4ELi2ELi2ELb0EEENS1_21CollectiveEpilogueBwdISB_SC_SE_Li256ELb1ELb1ELi4EEENS1_19SingleTileSchedulerILb1ELb0ELb0ELi80EEEEEEEEEvNT_6ParamsE --------------------------
	.section	.nv.info._ZN7cutlass13device_kernelIN5flash19enable_sm80_to_sm89INS1_16FlashAttnBwdSm80INS1_25CollectiveMainloopBwdSm80ILi2ELi1EN4cute5tupleIJNS5_1CILi64EEENS7_ILi80EEENS7_ILi192EEEEEENS_10bfloat16_tEfNS_4arch4Sm80ELb0ELb0ELb1ELb1ELb1ELb0ELb1ELb0ELi2ELi4ELi2ELi2ELb0EEENS1_21CollectiveEpilogueBwdISB_SC_SE_Li256ELb1ELb1ELi4EEENS1_19SingleTileSchedulerILb1ELb0ELb0ELi80EEEEEEEEEvNT_6ParamsE,"",@"SHT_CUDA_INFO"
	.sectionflags	@""
	.align	4


	//----- nvinfo : EIATTR_CUDA_API_VERSION
	.align		4
        /*0000*/ 	.byte	0x04, 0x37
        /*0002*/ 	.short	(.L_672 - .L_671)
.L_671:
        /*0004*/ 	.word	0x00000082


	//----- nvinfo : EIATTR_KPARAM_INFO
	.align		4
.L_672:
        /*0008*/ 	.byte	0x04, 0x17
        /*000a*/ 	.short	(.L_674 - .L_673)
.L_673:
        /*000c*/ 	.word	0x00000000
        /*0010*/ 	.short	0x0000
        /*0012*/ 	.short	0x0000
        /*0014*/ 	.byte	0x00, 0xf0, 0xc1, 0x09


	//----- nvinfo : EIATTR_SPARSE_MMA_MASK
	.align		4
.L_674:
        /*0018*/ 	.byte	0x03, 0x50
        /*001a*/ 	.short	0x0000


	//----- nvinfo : EIATTR_MAXREG_COUNT
	.align		4
        /*001c*/ 	.byte	0x03, 0x1b
        /*001e*/ 	.short	0x00ff


	//----- nvinfo : EIATTR_MERCURY_ISA_VERSION
	.align		4
        /*0020*/ 	.byte	0x03, 0x5f
        /*0022*/ 	.short	0x0101


	//----- nvinfo : EIATTR_VRC_CTA_INIT_COUNT
	.align		4
        /*0024*/ 	.byte	0x02, 0x4a
	.zero		1
	.zero		1


	//----- nvinfo : EIATTR_EXIT_INSTR_OFFSETS
	.align		4
        /*0028*/ 	.byte	0x04, 0x1c
        /*002a*/ 	.short	(.L_676 - .L_675)


	//   ....[0]....
.L_675:
        /*002c*/ 	.word	0x00000010


	//----- nvinfo : EIATTR_MAX_THREADS
	.align		4
.L_676:
        /*0030*/ 	.byte	0x04, 0x05
        /*0032*/ 	.short	(.L_678 - .L_677)
.L_677:
        /*0034*/ 	.word	0x00000100
        /*0038*/ 	.word	0x00000001
        /*003c*/ 	.word	0x00000001


	//----- nvinfo : EIATTR_CBANK_PARAM_SIZE
	.align		4
.L_678:
        /*0040*/ 	.byte	0x03, 0x19
        /*0042*/ 	.short	0x0270


	//----- nvinfo : EIATTR_PARAM_CBANK
	.align		4
        /*0044*/ 	.byte	0x04, 0x0a
        /*0046*/ 	.short	(.L_680 - .L_679)
	.align		4
.L_679:
        /*0048*/ 	.word	index@(.nv.constant0._ZN7cutlass13device_kernelIN5flash19enable_sm80_to_sm89INS1_16FlashAttnBwdSm80INS1_25CollectiveMainloopBwdSm80ILi2ELi1EN4cute5tupleIJNS5_1CILi64EEENS7_ILi80EEENS7_ILi192EEEEEENS_10bfloat16_tEfNS_4arch4Sm80ELb0ELb0ELb1ELb1ELb1ELb0ELb1ELb0ELi2ELi4ELi2ELi2ELb0EEENS1_21CollectiveEpilogueBwdISB_SC_SE_Li256ELb1ELb1ELi4EEENS1_19SingleTileSchedulerILb1ELb0ELb0ELi80EEEEEEEEEvNT_6ParamsE)
        /*004c*/ 	.short	0x0380
        /*004e*/ 	.short	0x0270


	//----- nvinfo : EIATTR_SW_WAR
	.align		4
.L_680:
        /*0050*/ 	.byte	0x04, 0x36
        /*0052*/ 	.short	(.L_682 - .L_681)
.L_681:
        /*0054*/ 	.word	0x00000008
.L_682:


//--------------------- .nv.info._ZN7cutlass13device_kernelIN5flash19enable_sm80_to_sm89INS1_16FlashAttnBwdSm80INS1_25CollectiveMainloopBwdSm80ILi2ELi1EN4cute5tupleIJNS5_1CILi64EEENS7_ILi80EEENS7_ILi192EEEEEENS_10bfloat16_tEfNS_4arch4Sm80ELb0ELb0ELb1ELb1ELb0ELb0ELb1ELb0ELi2ELi4ELi2ELi2ELb0EEENS1_24CollectiveEpilogueBwdGQAISB_fSE_Li256ELb1ELb0EEENS1_19SingleTileSchedulerILb1ELb0ELb0ELi80EEEEEEEEEvNT_6ParamsE --------------------------
	.section	.nv.info._ZN7cutlass13device_kernelIN5flash19enable_sm80_to_sm89INS1_16FlashAttnBwdSm80INS1_25CollectiveMainloopBwdSm80ILi2ELi1EN4cute5tupleIJNS5_1CILi64EEENS7_ILi80EEENS7_ILi192EEEEEENS_10bfloat16_tEfNS_4arch4Sm80ELb0ELb0ELb1ELb1ELb0ELb0ELb1ELb0ELi2ELi4ELi2ELi2ELb0EEENS1_24CollectiveEpilogueBwdGQAISB_fSE_Li256ELb1ELb0EEENS1_19SingleTileSchedulerILb1ELb0ELb0ELi80EEEEEEEEEvNT_6ParamsE,"",@"SHT_CUDA_INFO"
	.sectionflags	@""
	.align	4


	//----- nvinfo : EIATTR_CUDA_API_VERSION
	.align		4
        /*0000*/ 	.byte	0x04, 0x37
        /*0002*/ 	.short	(.L_684 - .L_683)
.L_683:
        /*0004*/ 	.word	0x00000082


	//----- nvinfo : EIATTR_KPARAM_INFO
	.align		4
.L_684:
        /*0008*/ 	.byte	0x04, 0x17
        /*000a*/ 	.short	(.L_686 - .L_685)
.L_685:
        /*000c*/ 	.word	0x00000000
        /*0010*/ 	.short	0x0000
        /*0012*/ 	.short	0x0000
        /*0014*/ 	.byte	0x00, 0xf0, 0xe1, 0x09


	//----- nvinfo : EIATTR_SPARSE_MMA_MASK
	.align		4
.L_686:
        /*0018*/ 	.byte	0x03, 0x50
        /*001a*/ 	.short	0x0000


	//----- nvinfo : EIATTR_MAXREG_COUNT
	.align		4
        /*001c*/ 	.byte	0x03, 0x1b
        /*001e*/ 	.short	0x00ff


	//----- nvinfo : EIATTR_MERCURY_ISA_VERSION
	.align		4
        /*0020*/ 	.byte	0x03, 0x5f
        /*0022*/ 	.short	0x0101


	//----- nvinfo : EIATTR_VRC_CTA_INIT_COUNT
	.align		4
        /*0024*/ 	.byte	0x02, 0x4a
	.zero		1
	.zero		1


	//----- nvinfo : EIATTR_EXIT_INSTR_OFFSETS
	.align		4
        /*0028*/ 	.byte	0x04, 0x1c
        /*002a*/ 	.short	(.L_688 - .L_687)


	//   ....[0]....
.L_687:
        /*002c*/ 	.word	0x00000010


	//----- nvinfo : EIATTR_MAX_THREADS
	.align		4
.L_688:
        /*0030*/ 	.byte	0x04, 0x05
        /*0032*/ 	.short	(.L_690 - .L_689)
.L_689:
        /*0034*/ 	.word	0x00000100
        /*0038*/ 	.word	0x00000001
        /*003c*/ 	.word	0x00000001


	//----- nvinfo : EIATTR_CBANK_PARAM_SIZE
	.align		4
.L_690:
        /*0040*/ 	.byte	0x03, 0x19
        /*0042*/ 	.short	0x0278


	//----- nvinfo : EIATTR_PARAM_CBANK
	.align		4
        /*0044*/ 	.byte	0x04, 0x0a
        /*0046*/ 	.short	(.L_692 - .L_691)
	.align		4
.L_691:
        /*0048*/ 	.word	index@(.nv.constant0._ZN7cutlass13device_kernelIN5flash19enable_sm80_to_sm89INS1_16FlashAttnBwdSm80INS1_25CollectiveMainloopBwdSm80ILi2ELi1EN4cute5tupleIJNS5_1CILi64EEENS7_ILi80EEENS7_ILi192EEEEEENS_10bfloat16_tEfNS_4arch4Sm80ELb0ELb0ELb1ELb1ELb0ELb0ELb1ELb0ELi2ELi4ELi2ELi2ELb0EEENS1_24CollectiveEpilogueBwdGQAISB_fSE_Li256ELb1ELb0EEENS1_19SingleTileSchedulerILb1ELb0ELb0ELi80EEEEEEEEEvNT_6ParamsE)
        /*004c*/ 	.short	0x0380
        /*004e*/ 	.short	0x0278


	//----- nvinfo : EIATTR_SW_WAR
	.align		4
.L_692:
        /*0050*/ 	.byte	0x04, 0x36
        /*0052*/ 	.short	(.L_694 - .L_693)
.L_693:
        /*0054*/ 	.word	0x00000008
.L_694:


//--------------------- .nv.info._ZN7cutlass13device_kernelIN5flash19enable_sm80_to_sm89INS1_16FlashAttnBwdSm80INS1_25CollectiveMainloopBwdSm80ILi2ELi1EN4cute5tupleIJNS5_1CILi64EEENS7_ILi80EEENS7_ILi192EEEEEENS_10bfloat16_tEfNS_4arch4Sm80ELb0ELb0ELb1ELb1ELb1ELb0ELb1ELb0ELi2ELi4ELi2ELi2ELb0EEENS1_24CollectiveEpilogueBwdGQAISB_fSE_Li256ELb1ELb1EEENS1_19SingleTileSchedulerILb1ELb0ELb0ELi80EEEEEEEEEvNT_6ParamsE --------------------------
	.section	.nv.info._ZN7cutlass13device_kernelIN5flash19enable_sm80_to_sm89INS1_16FlashAttnBwdSm80INS1_25CollectiveMainloopBwdSm80ILi2ELi1EN4cute5tupleIJNS5_1CILi64EEENS7_ILi80EEENS7_ILi192EEEEEENS_10bfloat16_tEfNS_4arch4Sm80ELb0ELb0ELb1ELb1ELb1ELb0ELb1ELb0ELi2ELi4ELi2ELi2ELb0EEENS1_24CollectiveEpilogueBwdGQAISB_fSE_Li256ELb1ELb1EEENS1_19SingleTileSchedulerILb1ELb0ELb0ELi80EEEEEEEEEvNT_6ParamsE,"",@"SHT_CUDA_INFO"
	.sectionflags	@""
	.align	4


	//----- nvinfo : EIATTR_CUDA_API_VERSION
	.align		4
        /*0000*/ 	.byte	0x04, 0x37
        /*0002*/ 	.short	(.L_696 - .L_695)
.L_695:
        /*0004*/ 	.word	0x00000082


	//----- nvinfo : EIATTR_KPARAM_INFO
	.align		4
.L_696:
        /*0008*/ 	.byte	0x04, 0x17
        /*000a*/ 	.short	(.L_698 - .L_697)
.L_697:
        /*000c*/ 	.word	0x00000000
        /*0010*/ 	.short	0x0000
        /*0012*/ 	.short	0x0000
        /*0014*/ 	.byte	0x00, 0xf0, 0xe1, 0x09


	//----- nvinfo : EIATTR_SPARSE_MMA_MASK
	.align		4
.L_698:
        /*0018*/ 	.byte	0x03, 0x50
        /*001a*/ 	.short	0x0000


	//----- nvinfo : EIATTR_MAXREG_COUNT
	.align		4
        /*001c*/ 	.byte	0x03, 0x1b
        /*001e*/ 	.short	0x00ff


	//----- nvinfo : EIATTR_MERCURY_ISA_VERSION
	.align		4
        /*0020*/ 	.byte	0x03, 0x5f
        /*0022*/ 	.short	0x0101


	//----- nvinfo : EIATTR_VRC_CTA_INIT_COUNT
	.align		4
        /*0024*/ 	.byte	0x02, 0x4a
	.zero		1
	.zero		1


	//----- nvinfo : EIATTR_EXIT_INSTR_OFFSETS
	.align		4
        /*0028*/ 	.byte	0x04, 0x1c
        /*002a*/ 	.short	(.L_700 - .L_699)


	//   ....[0]....
.L_699:
        /*002c*/ 	.word	0x00000010


	//----- nvinfo : EIATTR_MAX_THREADS
	.align		4
.L_700:
        /*0030*/ 	.byte	0x04, 0x05
        /*0032*/ 	.short	(.L_702 - .L_701)
.L_701:
        /*0034*/ 	.word	0x00000100
        /*0038*/ 	.word	0x00000001
        /*003c*/ 	.word	0x00000001


	//----- nvinfo : EIATTR_CBANK_PARAM_SIZE
	.align		4
.L_702:
        /*0040*/ 	.byte	0x03, 0x19
        /*0042*/ 	.short	0x0278


	//----- nvinfo : EIATTR_PARAM_CBANK
	.align		4
        /*0044*/ 	.byte	0x04, 0x0a
        /*0046*/ 	.short	(.L_704 - .L_703)
	.align		4
.L_703:
        /*0048*/ 	.word	index@(.nv.constant0._ZN7cutlass13device_kernelIN5flash19enable_sm80_to_sm89INS1_16FlashAttnBwdSm80INS1_25CollectiveMainloopBwdSm80ILi2ELi1EN4cute5tupleIJNS5_1CILi64EEENS7_ILi80EEENS7_ILi192EEEEEENS_10bfloat16_tEfNS_4arch4Sm80ELb0ELb0ELb1ELb1ELb1ELb0ELb1ELb0ELi2ELi4ELi2ELi2ELb0EEENS1_24CollectiveEpilogueBwdGQAISB_fSE_Li256ELb1ELb1EEENS1_19SingleTileSchedulerILb1ELb0ELb0ELi80EEEEEEEEEvNT_6ParamsE)
        /*004c*/ 	.short	0x0380
        /*004e*/ 	.short	0x0278


	//----- nvinfo : EIATTR_SW_WAR
	.align		4
.L_704:
        /*0050*/ 	.byte	0x04, 0x36
        /*0052*/ 	.short	(.L_706 - .L_705)
.L_705:
        /*0054*/ 	.word	0x00000008
.L_706:


//--------------------- .nv.info._ZN7cutlass13device_kernelIN5flash19enable_sm80_to_sm89INS1_16FlashAttnBwdSm80INS1_25CollectiveMainloopBwdSm80ILi2ELi1EN4cute5tupleIJNS5_1CILi64EEENS7_ILi80EEENS7_ILi192EEEEEENS_10bfloat16_tEfNS_4arch4Sm80ELb0ELb1ELb1ELb0ELb0ELb0ELb1ELb0ELi2ELi4ELi2ELi2ELb0EEENS1_21CollectiveEpilogueBwdISB_SC_SE_Li256ELb0ELb1ELi4EEENS1_19SingleTileSchedulerILb0ELb0ELb0ELi80EEEEEEEEEvNT_6ParamsE --------------------------
	.section	.nv.info._ZN7cutlass13device_kernelIN5flash19enable_sm80_to_sm89INS1_16FlashAttnBwdSm80INS1_25CollectiveMainloopBwdSm80ILi2ELi1EN4cute5tupleIJNS5_1CILi64EEENS7_ILi80EEENS7_ILi192EEEEEENS_10bfloat16_tEfNS_4arch4Sm80ELb0ELb1ELb1ELb0ELb0ELb0ELb1ELb0ELi2ELi4ELi2ELi2ELb0EEENS1_21CollectiveEpilogueBwdISB_SC_SE_Li256ELb0ELb1ELi4EEENS1_19SingleTileSchedulerILb0ELb0ELb0ELi80EEEEEEEEEvNT_6ParamsE,"",@"SHT_CUDA_INFO"
	.sectionflags	@""
	.align	4


	//----- nvinfo : EIATTR_CUDA_API_VERSION
	.align		4
        /*0000*/ 	.byte	0x04, 0x37
        /*0002*/ 	.short	(.L_708 - .L_707)
.L_707:
        /*0004*/ 	.word	0x00000082


	//----- nvinfo : EIATTR_KPARAM_INFO
	.align		4
.L_708:
        /*0008*/ 	.byte	0x04, 0x17
        /*000a*/ 	.short	(.L_710 - .L_709)
.L_709:
        /*000c*/ 	.word	0x00000000
        /*0010*/ 	.short	0x0000
        /*0012*/ 	.short	0x0000
        /*0014*/ 	.byte	0x00, 0xf0, 0xc1, 0x09


	//----- nvinfo : EIATTR_SPARSE_MMA_MASK
	.align		4
.L_710:
        /*0018*/ 	.byte	0x03, 0x50
        /*001a*/ 	.short	0x0000


	//----- nvinfo : EIATTR_MAXREG_COUNT
	.align		4
        /*001c*/ 	.byte	0x03, 0x1b
        /*001e*/ 	.short	0x00ff


	//----- nvinfo : EIATTR_MERCURY_ISA_VERSION
	.align		4
        /*0020*/ 	.byte	0x03, 0x5f
        /*0022*/ 	.short	0x0101


	//----- nvinfo : EIATTR_VRC_CTA_INIT_COUNT
	.align		4
        /*0024*/ 	.byte	0x02, 0x4a
	.zero		1
	.zero		1


	//----- nvinfo : EIATTR_EXIT_INSTR_OFFSETS
	.align		4
        /*0028*/ 	.byte	0x04, 0x1c
        /*002a*/ 	.short	(.L_712 - .L_711)


	//   ....[0]....
.L_711:
        /*002c*/ 	.word	0x00000010


	//----- nvinfo : EIATTR_MAX_THREADS
	.align		4
.L_712:
        /*0030*/ 	.byte	0x04, 0x05
        /*0032*/ 	.short	(.L_714 - .L_713)
.L_713:
        /*0034*/ 	.word	0x00000100
        /*0038*/ 	.word	0x00000001
        /*003c*/ 	.word	0x00000001


	//----- nvinfo : EIATTR_CBANK_PARAM_SIZE
	.align		4
.L_714:
        /*0040*/ 	.byte	0x03, 0x19
        /*0042*/ 	.short	0x0270


	//----- nvinfo : EIATTR_PARAM_CBANK
	.align		4
        /*0044*/ 	.byte	0x04, 0x0a
        /*0046*/ 	.short	(.L_716 - .L_715)
	.align		4
.L_715:
        /*0048*/ 	.word	index@(.nv.constant0._ZN7cutlass13device_kernelIN5flash19enable_sm80_to_sm89INS1_16FlashAttnBwdSm80INS1_25CollectiveMainloopBwdSm80ILi2ELi1EN4cute5tupleIJNS5_1CILi64EEENS7_ILi80EEENS7_ILi192EEEEEENS_10bfloat16_tEfNS_4arch4Sm80ELb0ELb1ELb1ELb0ELb0ELb0ELb1ELb0ELi2ELi4ELi2ELi2ELb0EEENS1_21CollectiveEpilogueBwdISB_SC_SE_Li256ELb0ELb1ELi4EEENS1_19SingleTileSchedulerILb0ELb0ELb0ELi80EEEEEEEEEvNT_6ParamsE)
        /*004c*/ 	.short	0x0380
        /*004e*/ 	.short	0x0270


	//----- nvinfo : EIATTR_SW_WAR
	.align		4
.L_716:
        /*0050*/ 	.byte	0x04, 0x36
        /*0052*/ 	.short	(.L_718 - .L_717)
.L_717:
        /*0054*/ 	.word	0x00000008
.L_718:


//--------------------- .nv.info._ZN7cutlass13device_kernelIN5flash19enable_sm80_to_sm89INS1_16FlashAttnBwdSm80INS1_25CollectiveMainloopBwdSm80ILi2ELi1EN4cute5tupleIJNS5_1CILi64EEENS7_ILi80EEENS7_ILi192EEEEEENS_10bfloat16_tEfNS_4arch4Sm80ELb0ELb1ELb1ELb0ELb1ELb0ELb1ELb0ELi2ELi4ELi2ELi2ELb0EEENS1_21CollectiveEpilogueBwdISB_SC_SE_Li256ELb0ELb1ELi4EEENS1_19SingleTileSchedulerILb0ELb0ELb0ELi80EEEEEEEEEvNT_6ParamsE --------------------------
	.section	.nv.info._ZN7cutlass13device_kernelIN5flash19enable_sm80_to_sm89INS1_16FlashAttnBwdSm80INS1_25CollectiveMainloopBwdSm80ILi2ELi1EN4cute5tupleIJNS5_1CILi64EEENS7_ILi80EEENS7_ILi192EEEEEENS_10bfloat16_tEfNS_4arch4Sm80ELb0ELb1ELb1ELb0ELb1ELb0ELb1ELb0ELi2ELi4ELi2ELi2ELb0EEENS1_21CollectiveEpilogueBwdISB_SC_SE_Li256ELb0ELb1ELi4EEENS1_19SingleTileSchedulerILb0ELb0ELb0ELi80EEEEEEEEEvNT_6ParamsE,"",@"SHT_CUDA_INFO"
	.sectionflags	@""
	.align	4


	//----- nvinfo : EIATTR_CUDA_API_VERSION
	.align		4
        /*0000*/ 	.byte	0x04, 0x37
        /*0002*/ 	.short	(.L_720 - .L_719)
.L_719:
        /*0004*/ 	.word	0x00000082


	//----- nvinfo : EIATTR_KPARAM_INFO
	.align		4
.L_720:
        /*0008*/ 	.byte	0x04, 0x17
        /*000a*/ 	.short	(.L_722 - .L_721)
.L_721:
        /*000c*/ 	.word	0x00000000
        /*0010*/ 	.short	0x0000
        /*0012*/ 	.short	0x0000
        /*0014*/ 	.byte	0x00, 0xf0, 0xc1, 0x09


	//----- nvinfo : EIATTR_SPARSE_MMA_MASK
	.align		4
.L_722:
        /*0018*/ 	.byte	0x03, 0x50
        /*001a*/ 	.short	0x0000


	//----- nvinfo : EIATTR_MAXREG_COUNT
	.align		4
        /*001c*/ 	.byte	0x03, 0x1b
        /*001e*/ 	.short	0x00ff


	//----- nvinfo : EIATTR_MERCURY_ISA_VERSION
	.align		4
        /*0020*/ 	.byte	0x03, 0x5f
        /*0022*/ 	.short	0x0101


	//----- nvinfo : EIATTR_VRC_CTA_INIT_COUNT
	.align		4
        /*0024*/ 	.byte	0x02, 0x4a
	.zero		1
	.zero		1


	//----- nvinfo : EIATTR_EXIT_INSTR_OFFSETS
	.align		4
        /*0028*/ 	.byte	0x04, 0x1c
        /*002a*/ 	.short	(.L_724 - .L_723)


	//   ....[0]....
.L_723:
        /*002c*/ 	.word	0x00000010


	//----- nvinfo : EIATTR_MAX_THREADS
	.align		4
.L_724:
        /*0030*/ 	.byte	0x04, 0x05
        /*0032*/ 	.short	(.L_726 - .L_725)
.L_725:
        /*0034*/ 	.word	0x00000100
        /*0038*/ 	.word	0x00000001
        /*003c*/ 	.word	0x00000001


	//----- nvinfo : EIATTR_CBANK_PARAM_SIZE
	.align		4
.L_726:
        /*0040*/ 	.byte	0x03, 0x19
        /*0042*/ 	.short	0x0270


	//----- nvinfo : EIATTR_PARAM_CBANK
	.align		4
        /*0044*/ 	.byte	0x04, 0x0a
        /*0046*/ 	.short	(.L_728 - .L_727)
	.align		4
.L_727:
        /*0048*/ 	.word	index@(.nv.constant0._ZN7cutlass13device_kernelIN5flash19enable_sm80_to_sm89INS1_16FlashAttnBwdSm80INS1_25CollectiveMainloopBwdSm80ILi2ELi1EN4cute5tupleIJNS5_1CILi64EEENS7_ILi80EEENS7_ILi192EEEEEENS_10bfloat16_tEfNS_4arch4Sm80ELb0ELb1ELb1ELb0ELb1ELb0ELb1ELb0ELi2ELi4ELi2ELi2ELb0EEENS1_21CollectiveEpilogueBwdISB_SC_SE_Li256ELb0ELb1ELi4EEENS1_19SingleTileSchedulerILb0ELb0ELb0ELi80EEEEEEEEEvNT_6ParamsE)
        /*004c*/ 	.short	0x0380
        /*004e*/ 	.short	0x0270


	//----- nvinfo : EIATTR_SW_WAR
	.align		4
.L_728:
        /*0050*/ 	.byte	0x04, 0x36
        /*0052*/ 	.short	(.L_730 - .L_729)
.L_729:
        /*0054*/ 	.word	0x00000008
.L_730:


//--------------------- .nv.info._ZN7cutlass13device_kernelIN5flash19enable_sm80_to_sm89INS1_16FlashAttnBwdSm80INS1_25CollectiveMainloopBwdSm80ILi2ELi1EN4cute5tupleIJNS5_1CILi64EEENS7_ILi80EEENS7_ILi192EEEEEENS_10bfloat16_tEfNS_4arch4Sm80ELb0ELb1ELb1ELb0ELb0ELb0ELb1ELb0ELi2ELi4ELi2ELi2ELb0EEENS1_24CollectiveEpilogueBwdGQAISB_fSE_Li256ELb0ELb0EEENS1_19SingleTileSchedulerILb0ELb0ELb0ELi80EEEEEEEEEvNT_6ParamsE --------------------------
	.section	.nv.info._ZN7cutlass13device_kernelIN5flash19enable_sm80_to_sm89INS1_16FlashAttnBwdSm80INS1_25CollectiveMainloopBwdSm80ILi2ELi1EN4cute5tupleIJNS5_1CILi64EEENS7_ILi80EEENS7_ILi192EEEEEENS_10bfloat16_tEfNS_4arch4Sm80ELb0ELb1ELb1ELb0ELb0ELb0ELb1ELb0ELi2ELi4ELi2ELi2ELb0EEENS1_24CollectiveEpilogueBwdGQAISB_fSE_Li256ELb0ELb0EEENS1_19SingleTileSchedulerILb0ELb0ELb0ELi80EEEEEEEEEvNT_6ParamsE,"",@"SHT_CUDA_INFO"
	.sectionflags	@""
	.align	4


	//----- nvinfo : EIATTR_CUDA_API_VERSION
	.align		4
        /*0000*/ 	.byte	0x04, 0x37
        /*0002*/ 	.short	(.L_732 - .L_731)
.L_731:
        /*0004*/ 	.word	0x00000082


	//----- nvinfo : EIATTR_KPARAM_INFO
	.align		4
.L_732:
        /*0008*/ 	.byte	0x04, 0x17
        /*000a*/ 	.short	(.L_734 - .L_733)
.L_733:
        /*000c*/ 	.word	0x00000000
        /*0010*/ 	.short	0x0000
        /*0012*/ 	.short	0x0000
        /*0014*/ 	.byte	0x00, 0xf0, 0xe1, 0x09


	//----- nvinfo : EIATTR_SPARSE_MMA_MASK
	.align		4
.L_734:
        /*0018*/ 	.byte	0x03, 0x50
        /*001a*/ 	.short	0x0000


	//----- nvinfo : EIATTR_MAXREG_COUNT
	.align		4
        /*001c*/ 	.byte	0x03, 0x1b
        /*001e*/ 	.short	0x00ff


	//----- nvinfo : EIATTR_MERCURY_ISA_VERSION
	.align		4
        /*0020*/ 	.byte	0x03, 0x5f
        /*0022*/ 	.short	0x0101


	//----- nvinfo : EIATTR_VRC_CTA_INIT_COUNT
	.align		4
        /*0024*/ 	.byte	0x02, 0x4a
	.zero		1
	.zero		1


	//----- nvinfo : EIATTR_EXIT_INSTR_OFFSETS
	.align		4
        /*0028*/ 	.byte	0x04, 0x1c
        /*002a*/ 	.short	(.L_736 - .L_735)


	//   ....[0]....
.L_735:
        /*002c*/ 	.word	0x00000010


	//----- nvinfo : EIATTR_MAX_THREADS
	.align		4
.L_736:
        /*0030*/ 	.byte	0x04, 0x05
        /*0032*/ 	.short	(.L_738 - .L_737)
.L_737:
        /*0034*/ 	.word	0x00000100
        /*0038*/ 	.word	0x00000001
        /*003c*/ 	.word	0x00000001


	//----- nvinfo : EIATTR_CBANK_PARAM_SIZE
	.align		4
.L_738:
        /*0040*/ 	.byte	0x03, 0x19
        /*0042*/ 	.short	0x0278


	//----- nvinfo : EIATTR_PARAM_CBANK
	.align		4
        /*0044*/ 	.byte	0x04, 0x0a
        /*0046*/ 	.short	(.L_740 - .L_739)
	.align		4
.L_739:
        /*0048*/ 	.word	index@(.nv.constant0._ZN7cutlass13device_kernelIN5flash19enable_sm80_to_sm89INS1_16FlashAttnBwdSm80INS1_25CollectiveMainloopBwdSm80ILi2ELi1EN4cute5tupleIJNS5_1CILi64EEENS7_ILi80EEENS7_ILi192EEEEEENS_10bfloat16_tEfNS_4arch4Sm80ELb0ELb1ELb1ELb0ELb0ELb0ELb1ELb0ELi2ELi4ELi2ELi2ELb0EEENS1_24CollectiveEpilogueBwdGQAISB_fSE_Li256ELb0ELb0EEENS1_19SingleTileSchedulerILb0ELb0ELb0ELi80EEEEEEEEEvNT_6ParamsE)
        /*004c*/ 	.short	0x0380
        /*004e*/ 	.short	0x0278


	//----- nvinfo : EIATTR_SW_WAR
	.align		4
.L_740:
        /*0050*/ 	.byte	0x04, 0x36
        /*0052*/ 	.short	(.L_742 - .L_741)
.L_741:
        /*0054*/ 	.word	0x00000008
.L_742:


//--------------------- .nv.info._ZN7cutlass13device_kernelIN5flash19enable_sm80_to_sm89INS1_16FlashAttnBwdSm80INS1_25CollectiveMainloopBwdSm80ILi2ELi1EN4cute5tupleIJNS5_1CILi64EEENS7_ILi80EEENS7_ILi192EEEEEENS_10bfloat16_tEfNS_4arch4Sm80ELb0ELb1ELb1ELb0ELb1ELb0ELb1ELb0ELi2ELi4ELi2ELi2ELb0EEENS1_24CollectiveEpilogueBwdGQAISB_fSE_Li256ELb0ELb1EEENS1_19SingleTileSchedulerILb0ELb0ELb0ELi80EEEEEEEEEvNT_6ParamsE --------------------------
	.section	.nv.info._ZN7cutlass13device_kernelIN5flash19enable_sm80_to_sm89INS1_16FlashAttnBwdSm80INS1_25CollectiveMainloopBwdSm80ILi2ELi1EN4cute5tupleIJNS5_1CILi64EEENS7_ILi80EEENS7_ILi192EEEEEENS_10bfloat16_tEfNS_4arch4Sm80ELb0ELb1ELb1ELb0ELb1ELb0ELb1ELb0ELi2ELi4ELi2ELi2ELb0EEENS1_24CollectiveEpilogueBwdGQAISB_fSE_Li256ELb0ELb1EEENS1_19SingleTileSchedulerILb0ELb0ELb0ELi80EEEEEEEEEvNT_6ParamsE,"",@"SHT_CUDA_INFO"
	.sectionflags	@""
	.align	4


	//----- nvinfo : EIATTR_CUDA_API_VERSION
	.align		4
        /*0000*/ 	.byte	0x04, 0x37
        /*0002*/ 	.short	(.L_744 - .L_743)
.L_743:
        /*0004*/ 	.word	0x00000082


	//----- nvinfo : EIATTR_KPARAM_INFO
	.align		4
.L_744:
        /*0008*/ 	.byte	0x04, 0x17
        /*000a*/ 	.short	(.L_746 - .L_745)
.L_745:
        /*000c*/ 	.word	0x00000000
        /*0010*/ 	.short	0x0000
        /*0012*/ 	.short	0x0000
        /*0014*/ 	.byte	0x00, 0xf0, 0xe1, 0x09


	//----- nvinfo : EIATTR_SPARSE_MMA_MASK
	.align		4
.L_746:
        /*0018*/ 	.byte	0x03, 0x50
        /*001a*/ 	.short	0x0000


	//----- nvinfo : EIATTR_MAXREG_COUNT
	.align		4
        /*001c*/ 	.byte	0x03, 0x1b
        /*001e*/ 	.short	0x00ff


	//----- nvinfo : EIATTR_MERCURY_ISA_VERSION
	.align		4
        /*0020*/ 	.byte	0x03, 0x5f
        /*0022*/ 	.short	0x0101


	//----- nvinfo : EIATTR_VRC_CTA_INIT_COUNT
	.align		4
        /*0024*/ 	.byte	0x02, 0x4a
	.zero		1
	.zero		1


	//----- nvinfo : EIATTR_EXIT_INSTR_OFFSETS
	.align		4
        /*0028*/ 	.byte	0x04, 0x1c
        /*002a*/ 	.short	(.L_748 - .L_747)


	//   ....[0]....
.L_747:
        /*002c*/ 	.word	0x00000010


	//----- nvinfo : EIATTR_MAX_THREADS
	.align		4
.L_748:
        /*0030*/ 	.byte	0x04, 0x05
        /*0032*/ 	.short	(.L_750 - .L_749)
.L_749:
        /*0034*/ 	.word	0x00000100
        /*0038*/ 	.word	0x00000001
        /*003c*/ 	.word	0x00000001


	//----- nvinfo : EIATTR_CBANK_PARAM_SIZE
	.align		4
.L_750:
        /*0040*/ 	.byte	0x03, 0x19
        /*0042*/ 	.short	0x0278


	//----- nvinfo : EIATTR_PARAM_CBANK
	.align		4
        /*0044*/ 	.byte	0x04, 0x0a
        /*0046*/ 	.short	(.L_752 - .L_751)
	.align		4
.L_751:
        /*0048*/ 	.word	index@(.nv.constant0._ZN7cutlass13device_kernelIN5flash19enable_sm80_to_sm89INS1_16FlashAttnBwdSm80INS1_25CollectiveMainloopBwdSm80ILi2ELi1EN4cute5tupleIJNS5_1CILi64EEENS7_ILi80EEENS7_ILi192EEEEEENS_10bfloat16_tEfNS_4arch4Sm80ELb0ELb1ELb1ELb0ELb1ELb0ELb1ELb0ELi2ELi4ELi2ELi2ELb0EEENS1_24CollectiveEpilogueBwdGQAISB_fSE_Li256ELb0ELb1EEENS1_19SingleTileSchedulerILb0ELb0ELb0ELi80EEEEEEEEEvNT_6ParamsE)
        /*004c*/ 	.short	0x0380
        /*004e*/ 	.short	0x0278


	//----- nvinfo : EIATTR_SW_WAR
	.align		4
.L_752:
        /*0050*/ 	.byte	0x04, 0x36
        /*0052*/ 	.short	(.L_754 - .L_753)
.L_753:
        /*0054*/ 	.word	0x00000008
.L_754:


//--------------------- .nv.info._ZN7cutlass13device_kernelIN5flash19enable_sm80_to_sm89INS1_16FlashAttnBwdSm80INS1_25CollectiveMainloopBwdSm80ILi2ELi1EN4cute5tupleIJNS5_1CILi64EEENS7_ILi80EEENS7_ILi192EEEEEENS_10bfloat16_tEfNS_4arch4Sm80ELb0ELb1ELb1ELb1ELb0ELb0ELb1ELb0ELi2ELi4ELi2ELi2ELb0EEENS1_21CollectiveEpilogueBwdISB_SC_SE_Li256ELb1ELb1ELi4EEENS1_19SingleTileSchedulerILb1ELb0ELb0ELi80EEEEEEEEEvNT_6ParamsE --------------------------
	.section	.nv.info._ZN7cutlass13device_kernelIN5flash19enable_sm80_to_sm89INS1_16FlashAttnBwdSm80INS1_25CollectiveMainloopBwdSm80ILi2ELi1EN4cute5tupleIJNS5_1CILi64EEENS7_ILi80EEENS7_ILi192EEEEEENS_10bfloat16_tEfNS_4arch4Sm80ELb0ELb1ELb1ELb1ELb0ELb0ELb1ELb0ELi2ELi4ELi2ELi2ELb0EEENS1_21CollectiveEpilogueBwdISB_SC_SE_Li256ELb1ELb1ELi4EEENS1_19SingleTileSchedulerILb1ELb0ELb0ELi80EEEEEEEEEvNT_6ParamsE,"",@"SHT_CUDA_INFO"
	.sectionflags	@""
	.align	4


	//----- nvinfo : EIATTR_CUDA_API_VERSION
	.align		4
        /*0000*/ 	.byte	0x04, 0x37
        /*0002*/ 	.short	(.L_756 - .L_755)
.L_755:
        /*0004*/ 	.word	0x00000082


	//----- nvinfo : EIATTR_KPARAM_INFO
	.align		4
.L_756:
        /*0008*/ 	.byte	0x04, 0x17
        /*000a*/ 	.short	(.L_758 - .L_757)
.L_757:
        /*000c*/ 	.word	0x00000000
        /*0010*/ 	.short	0x0000
        /*0012*/ 	.short	0x0000
        /*0014*/ 	.byte	0x00, 0xf0, 0xc1, 0x09


	//----- nvinfo : EIATTR_SPARSE_MMA_MASK
	.align		4
.L_758:
        /*0018*/ 	.byte	0x03, 0x50
        /*001a*/ 	.short	0x0000


	//----- nvinfo : EIATTR_MAXREG_COUNT
	.align		4
        /*001c*/ 	.byte	0x03, 0x1b
        /*001e*/ 	.short	0x00ff


	//----- nvinfo : EIATTR_MERCURY_ISA_VERSION
	.align		4
        /*0020*/ 	.byte	0x03, 0x5f
        /*0022*/ 	.short	0x0101


	//----- nvinfo : EIATTR_VRC_CTA_INIT_COUNT
	.align		4
        /*0024*/ 	.byte	0x02, 0x4a
	.zero		1
	.zero		1


	//----- nvinfo : EIATTR_EXIT_INSTR_OFFSETS
	.align		4
        /*0028*/ 	.byte	0x04, 0x1c
        /*002a*/ 	.short	(.L_760 - .L_759)


	//   ....[0]....
.L_759:
        /*002c*/ 	.word	0x00000010


	//----- nvinfo : EIATTR_MAX_THREADS
	.align		4
.L_760:
        /*0030*/ 	.byte	0x04, 0x05
        /*0032*/ 	.short	(.L_762 - .L_761)
.L_761:
        /*0034*/ 	.word	0x00000100
        /*0038*/ 	.word	0x00000001
        /*003c*/ 	.word	0x00000001


	//----- nvinfo : EIATTR_CBANK_PARAM_SIZE
	.align		4
.L_762:
        /*0040*/ 	.byte	0x03, 0x19
        /*0042*/ 	.short	0x0270


	//----- nvinfo : EIATTR_PARAM_CBANK
	.align		4
        /*0044*/ 	.byte	0x04, 0x0a
        /*0046*/ 	.short	(.L_764 - .L_763)
	.align		4
.L_763:
        /*0048*/ 	.word	index@(.nv.constant0._ZN7cutlass13device_kernelIN5flash19enable_sm80_to_sm89INS1_16FlashAttnBwdSm80INS1_25CollectiveMainloopBwdSm80ILi2ELi1EN4cute5tupleIJNS5_1CILi64EEENS7_ILi80EEENS7_ILi192EEEEEENS_10bfloat16_tEfNS_4arch4Sm80ELb0ELb1ELb1ELb1ELb0ELb0ELb1ELb0ELi2ELi4ELi2ELi2ELb0EEENS1_21CollectiveEpilogueBwdISB_SC_SE_Li256ELb1ELb1ELi4EEENS1_19SingleTileSchedulerILb1ELb0ELb0ELi80EEEEEEEEEvNT_6ParamsE)
        /*004c*/ 	.short	0x0380
        /*004e*/ 	.short	0x0270


	//----- nvinfo : EIATTR_SW_WAR
	.align		4
.L_764:
        /*0050*/ 	.byte	0x04, 0x36
        /*0052*/ 	.short	(.L_766 - .L_765)
.L_765:
        /*0054*/ 	.word	0x00000008
.L_766:


//--------------------- .nv.info._ZN7cutlass13device_kernelIN5flash19enable_sm80_to_sm89INS1_16FlashAttnBwdSm80INS1_25CollectiveMainloopBwdSm80ILi2ELi1EN4cute5tupleIJNS5_1CILi64EEENS7_ILi80EEENS7_ILi192EEEEEENS_10bfloat16_tEfNS_4arch4Sm80ELb0ELb1ELb1ELb1ELb1ELb0ELb1ELb0ELi2ELi4ELi2ELi2ELb0EEENS1_21CollectiveEpilogueBwdISB_SC_SE_Li256ELb1ELb1ELi4EEENS1_19SingleTileSchedulerILb1ELb0ELb0ELi80EEEEEEEEEvNT_6ParamsE --------------------------
	.section	.nv.info._ZN7cutlass13device_kernelIN5flash19enable_sm80_to_sm89INS1_16FlashAttnBwdSm80INS1_25CollectiveMainloopBwdSm80ILi2ELi1EN4cute5tupleIJNS5_1CILi64EEENS7_ILi80EEENS7_ILi192EEEEEENS_10bfloat16_tEfNS_4arch4Sm80ELb0ELb1ELb1ELb1ELb1ELb0ELb1ELb0ELi2ELi4ELi2ELi2ELb0EEENS1_21CollectiveEpilogueBwdISB_SC_SE_Li256ELb1ELb1ELi4EEENS1_19SingleTileSchedulerILb1ELb0ELb0ELi80EEEEEEEEEvNT_6ParamsE,"",@"SHT_CUDA_INFO"
	.sectionflags	@""
	.align	4


	//----- nvinfo : EIATTR_CUDA_API_VERSION
	.align		4
        /*0000*/ 	.byte	0x04, 0x37
        /*0002*/ 	.short	(.L_768 - .L_767)
.L_767:
        /*0004*/ 	.word	0x00000082


	//----- nvinfo : EIATTR_KPARAM_INFO
	.align		4
.L_768:
        /*0008*/ 	.byte	0x04, 0x17
        /*000a*/ 	.short	(.L_770 - .L_769)
.L_769:
        /*000c*/ 	.word	0x00000000
        /*0010*/ 	.short	0x0000
        /*0012*/ 	.short	0x0000
        /*0014*/ 	.byte	0x00, 0xf0, 0xc1, 0x09


	//----- nvinfo : EIATTR_SPARSE_MMA_MASK
	.align		4
.L_770:
        /*0018*/ 	.byte	0x03, 0x50
        /*001a*/ 	.short	0x0000


	//----- nvinfo : EIATTR_MAXREG_COUNT
	.align		4
        /*001c*/ 	.byte	0x03, 0x1b
        /*001e*/ 	.short	0x00ff


	//----- nvinfo : EIATTR_MERCURY_ISA_VERSION
	.align		4
        /*0020*/ 	.byte	0x03, 0x5f
        /*0022*/ 	.short	0x0101


	//----- nvinfo : EIATTR_VRC_CTA_INIT_COUNT
	.align		4
        /*0024*/ 	.byte	0x02, 0x4a
	.zero		1
	.zero		1


	//----- nvinfo : EIATTR_EXIT_INSTR_OFFSETS
	.align		4
        /*0028*/ 	.byte	0x04, 0x1c
        /*002a*/ 	.short	(.L_772 - .L_771)


	//   ....[0]....
.L_771:
        /*002c*/ 	.word	0x00000010


	//----- nvinfo : EIATTR_MAX_THREADS
	.align		4
.L_772:
        /*0030*/ 	.byte	0x04, 0x05
        /*0032*/ 	.short	(.L_774 - .L_773)
.L_773:
        /*0034*/ 	.word	0x00000100
        /*0038*/ 	.word	0x00000001
        /*003c*/ 	.word	0x00000001


	//----- nvinfo : EIATTR_CBANK_PARAM_SIZE
	.align		4
.L_774:
        /*0040*/ 	.byte	0x03, 0x19
        /*0042*/ 	.short	0x0270


	//----- nvinfo : EIATTR_PARAM_CBANK
	.align		4
        /*0044*/ 	.byte	0x04, 0x0a
        /*0046*/ 	.short	(.L_776 - .L_775)
	.align		4
.L_775:
        /*0048*/ 	.word	index@(.nv.constant0._ZN7cutlass13device_kernelIN5flash19enable_sm80_to_sm89INS1_16FlashAttnBwdSm80INS1_25CollectiveMainloopBwdSm80ILi2ELi1EN4cute5tupleIJNS5_1CILi64EEENS7_ILi80EEENS7_ILi192EEEEEENS_10bfloat16_tEfNS_4arch4Sm80ELb0ELb1ELb1ELb1ELb1ELb0ELb1ELb0ELi2ELi4ELi2ELi2ELb0EEENS1_21CollectiveEpilogueBwdISB_SC_SE_Li256ELb1ELb1ELi4EEENS1_19SingleTileSchedulerILb1ELb0ELb0ELi80EEEEEEEEEvNT_6ParamsE)
        /*004c*/ 	.short	0x0380
        /*004e*/ 	.short	0x0270


	//----- nvinfo : EIATTR_SW_WAR
	.align		4
.L_776:
        /*0050*/ 	.byte	0x04, 0x36
        /*0052*/ 	.short	(.L_778 - .L_777)
.L_777:
        /*0054*/ 	.word	0x00000008
.L_778:


//--------------------- .nv.info._ZN7cutlass13device_kernelIN5flash19enable_sm80_to_sm89INS1_16FlashAttnBwdSm80INS1_25CollectiveMainloopBwdSm80ILi2ELi1EN4cute5tupleIJNS5_1CILi64EEENS7_ILi80EEENS7_ILi192EEEEEENS_10bfloat16_tEfNS_4arch4Sm80ELb0ELb1ELb1ELb1ELb0ELb0ELb1ELb0ELi2ELi4ELi2ELi2ELb0EEENS1_24CollectiveEpilogueBwdGQAISB_fSE_Li256ELb1ELb0EEENS1_19SingleTileSchedulerILb1ELb0ELb0ELi80EEEEEEEEEvNT_6ParamsE --------------------------
	.section	.nv.info._ZN7cutlass13device_kernelIN5flash19enable_sm80_to_sm89INS1_16FlashAttnBwdSm80INS1_25CollectiveMainloopBwdSm80ILi2ELi1EN4cute5tupleIJNS5_1CILi64EEENS7_ILi80EEENS7_ILi192EEEEEENS_10bfloat16_tEfNS_4arch4Sm80ELb0ELb1ELb1ELb1ELb0ELb0ELb1ELb0ELi2ELi4ELi2ELi2ELb0EEENS1_24CollectiveEpilogueBwdGQAISB_fSE_Li256ELb1ELb0EEENS1_19SingleTileSchedulerILb1ELb0ELb0ELi80EEEEEEEEEvNT_6ParamsE,"",@"SHT_CUDA_INFO"
	.sectionflags	@""
	.align	4


	//----- nvinfo : EIATTR_CUDA_API_VERSION
	.align		4
        /*0000*/ 	.byte	0x04, 0x37
        /*0002*/ 	.short	(.L_780 - .L_779)
.L_779:
        /*0004*/ 	.word	0x00000082


	//----- nvinfo : EIATTR_KPARAM_INFO
	.align		4
.L_780:
        /*0008*/ 	.byte	0x04, 0x17
        /*000a*/ 	.short	(.L_782 - .L_781)
.L_781:
        /*000c*/ 	.word	0x00000000
        /*0010*/ 	.short	0x0000
        /*0012*/ 	.short	0x0000
        /*0014*/ 	.byte	0x00, 0xf0, 0xe1, 0x09


	//----- nvinfo : EIATTR_SPARSE_MMA_MASK
	.align		4
.L_782:
        /*0018*/ 	.byte	0x03, 0x50
        /*001a*/ 	.short	0x0000


	//----- nvinfo : EIATTR_MAXREG_COUNT
	.align		4
        /*001c*/ 	.byte	0x03, 0x1b
        /*001e*/ 	.short	0x00ff


	//----- nvinfo : EIATTR_MERCURY_ISA_VERSION
	.align		4
        /*0020*/ 	.byte	0x03, 0x5f
        /*0022*/ 	.short	0x0101


	//----- nvinfo : EIATTR_VRC_CTA_INIT_COUNT
	.align		4
        /*0024*/ 	.byte	0x02, 0x4a
	.zero		1
	.zero		1


	//----- nvinfo : EIATTR_EXIT_INSTR_OFFSETS
	.align		4
        /*0028*/ 	.byte	0x04, 0x1c
        /*002a*/ 	.short	(.L_784 - .L_783)


	//   ....[0]....
.L_783:
        /*002c*/ 	.word	0x00000010


	//----- nvinfo : EIATTR_MAX_THREADS
	.align		4
.L_784:
        /*0030*/ 	.byte	0x04, 0x05
        /*0032*/ 	.short	(.L_786 - .L_785)
.L_785:
        /*0034*/ 	.word	0x00000100
        /*0038*/ 	.word	0x00000001
        /*003c*/ 	.word	0x00000001


	//----- nvinfo : EIATTR_CBANK_PARAM_SIZE
	.align		4
.L_786:
        /*0040*/ 	.byte	0x03, 0x19
        /*0042*/ 	.short	0x0278


	//----- nvinfo : EIATTR_PARAM_CBANK
	.align		4
        /*0044*/ 	.byte	0x04, 0x0a
        /*0046*/ 	.short	(.L_788 - .L_787)
	.align		4
.L_787:
        /*0048*/ 	.word	index@(.nv.constant0._ZN7cutlass13device_kernelIN5flash19enable_sm80_to_sm89INS1_16FlashAttnBwdSm80INS1_25CollectiveMainloopBwdSm80ILi2ELi1EN4cute5tupleIJNS5_1CILi64EEENS7_ILi80EEENS7_ILi192EEEEEENS_10bfloat16_tEfNS_4arch4Sm80ELb0ELb1ELb1ELb1ELb0ELb0ELb1ELb0ELi2ELi4ELi2ELi2ELb0EEENS1_24CollectiveEpilogueBwdGQAISB_fSE_Li256ELb1ELb0EEENS1_19SingleTileSchedulerILb1ELb0ELb0ELi80EEEEEEEEEvNT_6ParamsE)
        /*004c*/ 	.short	0x0380
        /*004e*/ 	.short	0x0278


	//----- nvinfo : EIATTR_SW_WAR
	.align		4
.L_788:
        /*0050*/ 	.byte	0x04, 0x36
        /*0052*/ 	.short	(.L_790 - .L_789)
.L_789:
        /*0054*/ 	.word	0x00000008
.L_790:


//--------------------- .nv.info._ZN7cutlass13device_kernelIN5flash19enable_sm80_to_sm89INS1_16FlashAttnBwdSm80INS1_25CollectiveMainloopBwdSm80ILi2ELi1EN4cute5tupleIJNS5_1CILi64EEENS7_ILi80EEENS7_ILi192EEEEEENS_10bfloat16_tEfNS_4arch4Sm80ELb0ELb1ELb1ELb1ELb1ELb0ELb1ELb0ELi2ELi4ELi2ELi2ELb0EEENS1_24CollectiveEpilogueBwdGQAISB_fSE_Li256ELb1ELb1EEENS1_19SingleTileSchedulerILb1ELb0ELb0ELi80EEEEEEEEEvNT_6ParamsE --------------------------
	.section	.nv.info._ZN7cutlass13device_kernelIN5flash19enable_sm80_to_sm89INS1_16FlashAttnBwdSm80INS1_25CollectiveMainloopBwdSm80ILi2ELi1EN4cute5tupleIJNS5_1CILi64EEENS7_ILi80EEENS7_ILi192EEEEEENS_10bfloat16_tEfNS_4arch4Sm80ELb0ELb1ELb1ELb1ELb1ELb0ELb1ELb0ELi2ELi4ELi2ELi2ELb0EEENS1_24CollectiveEpilogueBwdGQAISB_fSE_Li256ELb1ELb1EEENS1_19SingleTileSchedulerILb1ELb0ELb0ELi80EEEEEEEEEvNT_6ParamsE,"",@"SHT_CUDA_INFO"
	.sectionflags	@""
	.align	4


	//----- nvinfo : EIATTR_CUDA_API_VERSION
	.align		4
        /*0000*/ 	.byte	0x04, 0x37
        /*0002*/ 	.short	(.L_792 - .L_791)
.L_791:
        /*0004*/ 	.word	0x00000082


	//----- nvinfo : EIATTR_KPARAM_INFO
	.align		4
.L_792:
        /*0008*/ 	.byte	0x04, 0x17
        /*000a*/ 	.short	(.L_794 - .L_793)
.L_793:
        /*000c*/ 	.word	0x00000000
        /*0010*/ 	.short	0x0000
        /*0012*/ 	.short	0x0000
        /*0014*/ 	.byte	0x00, 0xf0, 0xe1, 0x09


	//----- nvinfo : EIATTR_SPARSE_MMA_MASK
	.align		4
.L_794:
        /*0018*/ 	.byte	0x03, 0x50
        /*001a*/ 	.short	0x0000


	//----- nvinfo : EIATTR_MAXREG_COUNT
	.align		4
        /*001c*/ 	.byte	0x03, 0x1b
        /*001e*/ 	.short	0x00ff


	//----- nvinfo : EIATTR_MERCURY_ISA_VERSION
	.align		4
        /*0020*/ 	.byte	0x03, 0x5f
        /*0022*/ 	.short	0x0101


	//----- nvinfo : EIATTR_VRC_CTA_INIT_COUNT
	.align		4
        /*0024*/ 	.byte	0x02, 0x4a
	.zero		1
	.zero		1


	//----- nvinfo : EIATTR_EXIT_INSTR_OFFSETS
	.align		4
        /*0028*/ 	.byte	0x04, 0x1c
        /*002a*/ 	.short	(.L_796 - .L_795)


	//   ....[0]....
.L_795:
        /*002c*/ 	.word	0x00000010


	//----- nvinfo : EIATTR_MAX_THREADS
	.align		4
.L_796:
        /*0030*/ 	.byte	0x04, 0x05
        /*0032*/ 	.short	(.L_798 - .L_797)
.L_797:
        /*0034*/ 	.word	0x00000100
        /*0038*/ 	.word	0x00000001
        /*003c*/ 	.word	0x00000001


	//----- nvinfo : EIATTR_CBANK_PARAM_SIZE
	.align		4
.L_798:
        /*0040*/ 	.byte	0x03, 0x19
        /*0042*/ 	.short	0x0278


	//----- nvinfo : EIATTR_PARAM_CBANK
	.align		4
        /*0044*/ 	.byte	0x04, 0x0a
        /*0046*/ 	.short	(.L_800 - .L_799)
	.align		4
.L_799:
        /*0048*/ 	.word	index@(.nv.constant0._ZN7cutlass13device_kernelIN5flash19enable_sm80_to_sm89INS1_16FlashAttnBwdSm80INS1_25CollectiveMainloopBwdSm80ILi2ELi1EN4cute5tupleIJNS5_1CILi64EEENS7_ILi80EEENS7_ILi192EEEEEENS_10bfloat16_tEfNS_4arch4Sm80ELb0ELb1ELb1ELb1ELb1ELb0ELb1ELb0ELi2ELi4ELi2ELi2ELb0EEENS1_24CollectiveEpilogueBwdGQAISB_fSE_Li256ELb1ELb1EEENS1_19SingleTileSchedulerILb1ELb0ELb0ELi80EEEEEEEEEvNT_6ParamsE)
        /*004c*/ 	.short	0x0380
        /*004e*/ 	.short	0x0278


	//----- nvinfo : EIATTR_SW_WAR
	.align		4
.L_800:
        /*0050*/ 	.byte	0x04, 0x36
        /*0052*/ 	.short	(.L_802 - .L_801)
.L_801:
        /*0054*/ 	.word	0x00000008
.L_802:


//--------------------- .nv.info._ZN7cutlass13device_kernelIN5flash19enable_sm80_to_sm89INS1_16FlashAttnBwdSm80INS1_25CollectiveMainloopBwdSm80ILi2ELi1EN4cute5tupleIJNS5_1CILi64EEENS7_ILi80EEENS7_ILi192EEEEEENS_10bfloat16_tEfNS_4arch4Sm80ELb1ELb0ELb1ELb0ELb0ELb0ELb1ELb0ELi2ELi4ELi2ELi2ELb0EEENS1_21CollectiveEpilogueBwdISB_SC_SE_Li256ELb0ELb1ELi4EEENS1_25SingleTileBwdLPTSchedulerILb0ELi80ELb0EEEEEEEEEvNT_6ParamsE --------------------------
	.section	.nv.info._ZN7cutlass13device_kernelIN5flash19enable_sm80_to_sm89INS1_16FlashAttnBwdSm80INS1_25CollectiveMainloopBwdSm80ILi2ELi1EN4cute5tupleIJNS5_1CILi64EEENS7_ILi80EEENS7_ILi192EEEEEENS_10bfloat16_tEfNS_4arch4Sm80ELb1ELb0ELb1ELb0ELb0ELb0ELb1ELb0ELi2ELi4ELi2ELi2ELb0EEENS1_21CollectiveEpilogueBwdISB_SC_SE_Li256ELb0ELb1ELi4EEENS1_25SingleTileBwdLPTSchedulerILb0ELi80ELb0EEEEEEEEEvNT_6ParamsE,"",@"SHT_CUDA_INFO"
	.sectionflags	@""
	.align	4


	//----- nvinfo : EIATTR_CUDA_API_VERSION
	.align		4
        /*0000*/ 	.byte	0x04, 0x37
        /*0002*/ 	.short	(.L_804 - .L_803)
.L_803:
        /*0004*/ 	.word	0x00000082


	//----- nvinfo : EIATTR_KPARAM_INFO
	.align		4
.L_804:
        /*0008*/ 	.byte	0x04, 0x17
        /*000a*/ 	.short	(.L_806 - .L_805)
.L_805:
        /*000c*/ 	.word	0x00000000
        /*0010*/ 	.short	0x0000
        /*0012*/ 	.short	0x0000
        /*0014*/ 	.byte	0x00, 0xf0, 0x21, 0x0a


	//----- nvinfo : EIATTR_SPARSE_MMA_MASK
	.align		4
.L_806:
        /*0018*/ 	.byte	0x03, 0x50
        /*001a*/ 	.short	0x0000


	//----- nvinfo : EIATTR_MAXREG_COUNT
	.align		4
        /*001c*/ 	.byte	0x03, 0x1b
        /*001e*/ 	.short	0x00ff


	//----- nvinfo : EIATTR_MERCURY_ISA_VERSION
	.align		4
        /*0020*/ 	.byte	0x03, 0x5f
        /*0022*/ 	.short	0x0101


	//----- nvinfo : EIATTR_VRC_CTA_INIT_COUNT
	.align		4
        /*0024*/ 	.byte	0x02, 0x4a
	.zero		1
	.zero		1


	//----- nvinfo : EIATTR_EXIT_INSTR_OFFSETS
	.align		4
        /*0028*/ 	.byte	0x04, 0x1c
        /*002a*/ 	.short	(.L_808 - .L_807)


	//   ....[0]....
.L_807:
        /*002c*/ 	.word	0x00000010


	//----- nvinfo : EIATTR_MAX_THREADS
	.align		4
.L_808:
        /*0030*/ 	.byte	0x04, 0x05
        /*0032*/ 	.short	(.L_810 - .L_809)
.L_809:
        /*0034*/ 	.word	0x00000100
        /*0038*/ 	.word	0x00000001
        /*003c*/ 	.word	0x00000001


	//----- nvinfo : EIATTR_CBANK_PARAM_SIZE
	.align		4
.L_810:
        /*0040*/ 	.byte	0x03, 0x19
        /*0042*/ 	.short	0x0288


	//----- nvinfo : EIATTR_PARAM_CBANK
	.align		4
        /*0044*/ 	.byte	0x04, 0x0a
        /*0046*/ 	.short	(.L_812 - .L_811)
	.align		4
.L_811:
        /*0048*/ 	.word	index@(.nv.constant0._ZN7cutlass13device_kernelIN5flash19enable_sm80_to_sm89INS1_16FlashAttnBwdSm80INS1_25CollectiveMainloopBwdSm80ILi2ELi1EN4cute5tupleIJNS5_1CILi64EEENS7_ILi80EEENS7_ILi192EEEEEENS_10bfloat16_tEfNS_4arch4Sm80ELb1ELb0ELb1ELb0ELb0ELb0ELb1ELb0ELi2ELi4ELi2ELi2ELb0EEENS1_21CollectiveEpilogueBwdISB_SC_SE_Li256ELb0ELb1ELi4EEENS1_25SingleTileBwdLPTSchedulerILb0ELi80ELb0EEEEEEEEEvNT_6ParamsE)
        /*004c*/ 	.short	0x0380
        /*004e*/ 	.short	0x0288


	//----- nvinfo : EIATTR_SW_WAR
	.align		4
.L_812:
        /*0050*/ 	.byte	0x04, 0x36
        /*0052*/ 	.short	(.L_814 - .L_813)
.L_813:
        /*0054*/ 	.word	0x00000008
.L_814:


//--------------------- .nv.info._ZN7cutlass13device_kernelIN5flash19enable_sm80_to_sm89INS1_16FlashAttnBwdSm80INS1_25CollectiveMainloopBwdSm80ILi2ELi1EN4cute5tupleIJNS5_1CILi64EEENS7_ILi80EEENS7_ILi192EEEEEENS_10bfloat16_tEfNS_4arch4Sm80ELb1ELb0ELb1ELb0ELb1ELb0ELb1ELb0ELi2ELi4ELi2ELi2ELb0EEENS1_21CollectiveEpilogueBwdISB_SC_SE_Li256ELb0ELb1ELi4EEENS1_25SingleTileBwdLPTSchedulerILb0ELi80ELb1EEEEEEEEEvNT_6ParamsE --------------------------
	.section	.nv.info._ZN7cutlass13device_kernelIN5flash19enable_sm80_to_sm89INS1_16FlashAttnBwdSm80INS1_25CollectiveMainloopBwdSm80ILi2ELi1EN4cute5tupleIJNS5_1CILi64EEENS7_ILi80EEENS7_ILi192EEEEEENS_10bfloat16_tEfNS_4arch4Sm80ELb1ELb0ELb1ELb0ELb1ELb0ELb1ELb0ELi2ELi4ELi2ELi2ELb0EEENS1_21CollectiveEpilogueBwdISB_SC_SE_Li256ELb0ELb1ELi4EEENS1_25SingleTileBwdLPTSchedulerILb0ELi80ELb1EEEEEEEEEvNT_6ParamsE,"",@"SHT_CUDA_INFO"
	.sectionflags	@""
	.align	4


	//----- nvinfo : EIATTR_CUDA_API_VERSION
	.align		4
        /*0000*/ 	.byte	0x04, 0x37
        /*0002*/ 	.short	(.L_816 - .L_815)
.L_815:
        /*0004*/ 	.word	0x00000082


	//----- nvinfo : EIATTR_KPARAM_INFO
	.align		4
.L_816:
        /*0008*/ 	.byte	0x04, 0x17
        /*000a*/ 	.short	(.L_818 - .L_817)
.L_817:
        /*000c*/ 	.word	0x00000000
        /*0010*/ 	.short	0x0000
        /*0012*/ 	.short	0x0000
        /*0014*/ 	.byte	0x00, 0xf0, 0x21, 0x0a


	//----- nvinfo : EIATTR_SPARSE_MMA_MASK
	.align		4
.L_818:
        /*0018*/ 	.byte	0x03, 0x50
        /*001a*/ 	.short	0x0000


	//----- nvinfo : EIATTR_MAXREG_COUNT
	.align		4
        /*001c*/ 	.byte	0x03, 0x1b
        /*001e*/ 	.short	0x00ff


	//----- nvinfo : EIATTR_MERCURY_ISA_VERSION
	.align		4
        /*0020*/ 	.byte	0x03, 0x5f
        /*0022*/ 	.short	0x0101


	//----- nvinfo : EIATTR_VRC_CTA_INIT_COUNT
	.align		4
        /*0024*/ 	.byte	0x02, 0x4a
	.zero		1
	.zero		1


	//----- nvinfo : EIATTR_EXIT_INSTR_OFFSETS
	.align		4
        /*0028*/ 	.byte	0x04, 0x1c
        /*002a*/ 	.short	(.L_820 - .L_819)


	//   ....[0]....
.L_819:
        /*002c*/ 	.word	0x00000010


	//----- nvinfo : EIATTR_MAX_THREADS
	.align		4
.L_820:
        /*0030*/ 	.byte	0x04, 0x05
        /*0032*/ 	.short	(.L_822 - .L_821)
.L_821:
        /*0034*/ 	.word	0x00000100
        /*0038*/ 	.word	0x00000001
        /*003c*/ 	.word	0x00000001


	//----- nvinfo : EIATTR_CBANK_PARAM_SIZE
	.align		4
.L_822:
        /*0040*/ 	.byte	0x03, 0x19
        /*0042*/ 	.short	0x0288


	//----- nvinfo : EIATTR_PARAM_CBANK
	.align		4
        /*0044*/ 	.byte	0x04, 0x0a
        /*0046*/ 	.short	(.L_824 - .L_823)
	.align		4
.L_823:
        /*0048*/ 	.word	index@(.nv.constant0._ZN7cutlass13device_kernelIN5flash19enable_sm80_to_sm89INS1_16FlashAttnBwdSm80INS1_25CollectiveMainloopBwdSm80ILi2ELi1EN4cute5tupleIJNS5_1CILi64EEENS7_ILi80EEENS7_ILi192EEEEEENS_10bfloat16_tEfNS_4arch4Sm80ELb1ELb0ELb1ELb0ELb1ELb0ELb1ELb0ELi2ELi4ELi2ELi2ELb0EEENS1_21CollectiveEpilogueBwdISB_SC_SE_Li256ELb0ELb1ELi4EEENS1_25SingleTileBwdLPTSchedulerILb0ELi80ELb1EEEEEEEEEvNT_6ParamsE)
        /*004c*/ 	.short	0x0380
        /*004e*/ 	.short	0x0288


	//----- nvinfo : EIATTR_SW_WAR
	.align		4
.L_824:
        /*0050*/ 	.byte	0x04, 0x36
        /*0052*/ 	.short	(.L_826 - .L_825)
.L_825:
        /*0054*/ 	.word	0x00000008
.L_826:


//--------------------- .nv.info._ZN7cutlass13device_kernelIN5flash19enable_sm80_to_sm89INS1_16FlashAttnBwdSm80INS1_25CollectiveMainloopBwdSm80ILi2ELi1EN4cute5tupleIJNS5_1CILi64EEENS7_ILi80EEENS7_ILi192EEEEEENS_10bfloat16_tEfNS_4arch4Sm80ELb1ELb0ELb1ELb0ELb0ELb0ELb1ELb0ELi2ELi4ELi2ELi2ELb0EEENS1_24CollectiveEpilogueBwdGQAISB_fSE_Li256ELb0ELb0EEENS1_25SingleTileBwdLPTSchedulerILb0ELi80ELb0EEEEEEEEEvNT_6ParamsE --------------------------
	.section	.nv.info._ZN7cutlass13device_kernelIN5flash19enable_sm80_to_sm89INS1_16FlashAttnBwdSm80INS1_25CollectiveMainloopBwdSm80ILi2ELi1EN4cute5tupleIJNS5_1CILi64EEENS7_ILi80EEENS7_ILi192EEEEEENS_10bfloat16_tEfNS_4arch4Sm80ELb1ELb0ELb1ELb0ELb0ELb0ELb1ELb0ELi2ELi4ELi2ELi2ELb0EEENS1_24CollectiveEpilogueBwdGQAISB_fSE_Li256ELb0ELb0EEENS1_25SingleTileBwdLPTSchedulerILb0ELi80ELb0EEEEEEEEEvNT_6ParamsE,"",@"SHT_CUDA_INFO"
	.sectionflags	@""
	.align	4


	//----- nvinfo : EIATTR_CUDA_API_VERSION
	.align		4
        /*0000*/ 	.byte	0x04, 0x37
        /*0002*/ 	.short	(.L_828 - .L_827)
.L_827:
        /*0004*/ 	.word	0x00000082


	//----- nvinfo : EIATTR_KPARAM_INFO
	.align		4
.L_828:
        /*0008*/ 	.byte	0x04, 0x17
        /*000a*/ 	.short	(.L_830 - .L_829)
.L_829:
        /*000c*/ 	.word	0x00000000
        /*0010*/ 	.short	0x0000
        /*0012*/ 	.short	0x0000
        /*0014*/ 	.byte	0x00, 0xf0, 0x41, 0x0a


	//----- nvinfo : EIATTR_SPARSE_MMA_MASK
	.align		4
.L_830:
        /*0018*/ 	.byte	0x03, 0x50
        /*001a*/ 	.short	0x0000


	//----- nvinfo : EIATTR_MAXREG_COUNT
	.align		4
        /*001c*/ 	.byte	0x03, 0x1b
        /*001e*/ 	.short	0x00ff


	//----- nvinfo : EIATTR_MERCURY_ISA_VERSION
	.align		4
        /*0020*/ 	.byte	0x03, 0x5f
        /*0022*/ 	.short	0x0101


	//----- nvinfo : EIATTR_VRC_CTA_INIT_COUNT
	.align		4
        /*0024*/ 	.byte	0x02, 0x4a
	.zero		1
	.zero		1


	//----- nvinfo : EIATTR_EXIT_INSTR_OFFSETS
	.align		4
        /*0028*/ 	.byte	0x04, 0x1c
        /*002a*/ 	.short	(.L_832 - .L_831)


	//   ....[0]....
.L_831:
        /*002c*/ 	.word	0x00000010


	//----- nvinfo : EIATTR_MAX_THREADS
	.align		4
.L_832:
        /*0030*/ 	.byte	0x04, 0x05
        /*0032*/ 	.short	(.L_834 - .L_833)
.L_833:
        /*0034*/ 	.word	0x00000100
        /*0038*/ 	.word	0x00000001
        /*003c*/ 	.word	0x00000001


	//----- nvinfo : EIATTR_CBANK_PARAM_SIZE
	.align		4
.L_834:
        /*0040*/ 	.byte	0x03, 0x19
        /*0042*/ 	.short	0x0290


	//----- nvinfo : EIATTR_PARAM_CBANK
	.align		4
        /*0044*/ 	.byte	0x04, 0x0a
        /*0046*/ 	.short	(.L_836 - .L_835)
	.align		4
.L_835:
        /*0048*/ 	.word	index@(.nv.constant0._ZN7cutlass13device_kernelIN5flash19enable_sm80_to_sm89INS1_16FlashAttnBwdSm80INS1_25CollectiveMainloopBwdSm80ILi2ELi1EN4cute5tupleIJNS5_1CILi64EEENS7_ILi80EEENS7_ILi192EEEEEENS_10bfloat16_tEfNS_4arch4Sm80ELb1ELb0ELb1ELb0ELb0ELb0ELb1ELb0ELi2ELi4ELi2ELi2ELb0EEENS1_24CollectiveEpilogueBwdGQAISB_fSE_Li256ELb0ELb0EEENS1_25SingleTileBwdLPTSchedulerILb0ELi80ELb0EEEEEEEEEvNT_6ParamsE)
        /*004c*/ 	.short	0x0380
        /*004e*/ 	.short	0x0290


	//----- nvinfo : EIATTR_SW_WAR
	.align		4
.L_836:
        /*0050*/ 	.byte	0x04, 0x36
        /*0052*/ 	.short	(.L_838 - .L_837)
.L_837:
        /*0054*/ 	.word	0x00000008
.L_838:


//--------------------- .nv.info._ZN7cutlass13device_kernelIN5flash19enable_sm80_to_sm89INS1_16FlashAttnBwdSm80INS1_25CollectiveMainloopBwdSm80ILi2ELi1EN4cute5tupleIJNS5_1CILi64EEENS7_ILi80EEENS7_ILi192EEEEEENS_10bfloat16_tEfNS_4arch4Sm80ELb1ELb0ELb1ELb0ELb1ELb0ELb1ELb0ELi2ELi4ELi2ELi2ELb0EEENS1_24CollectiveEpilogueBwdGQAISB_fSE_Li256ELb0ELb1EEENS1_25SingleTileBwdLPTSchedulerILb0ELi80ELb1EEEEEEEEEvNT_6ParamsE --------------------------
	.section	.nv.info._ZN7cutlass13device_kernelIN5flash19enable_sm80_to_sm89INS1_16FlashAttnBwdSm80INS1_25CollectiveMainloopBwdSm80ILi2ELi1EN4cute5tupleIJNS5_1CILi64EEENS7_ILi80EEENS7_ILi192EEEEEENS_10bfloat16_tEfNS_4arch4Sm80ELb1ELb0ELb1ELb0ELb1ELb0ELb1ELb0ELi2ELi4ELi2ELi2ELb0EEENS1_24CollectiveEpilogueBwdGQAISB_fSE_Li256ELb0ELb1EEENS1_25SingleTileBwdLPTSchedulerILb0ELi80ELb1EEEEEEEEEvNT_6ParamsE,"",@"SHT_CUDA_INFO"
	.sectionflags	@""
	.align	4


	//----- nvinfo : EIATTR_CUDA_API_VERSION
	.align		4
        /*0000*/ 	.byte	0x04, 0x37
        /*0002*/ 	.short	(.L_840 - .L_839)
.L_839:
        /*0004*/ 	.word	0x00000082


	//----- nvinfo : EIATTR_KPARAM_INFO
	.align		4
.L_840:
        /*0008*/ 	.byte	0x04, 0x17
        /*000a*/ 	.short	(.L_842 - .L_841)
.L_841:
        /*000c*/ 	.word	0x00000000
        /*0010*/ 	.short	0x0000
        /*0012*/ 	.short	0x0000
        /*0014*/ 	.byte	0x00, 0xf0, 0x41, 0x0a


	//----- nvinfo : EIATTR_SPARSE_MMA_MASK
	.align		4
.L_842:
        /*0018*/ 	.byte	0x03, 0x50
        /*001a*/ 	.short	0x0000


	//----- nvinfo : EIATTR_MAXREG_COUNT
	.align		4
        /*001c*/ 	.byte	0x03, 0x1b
        /*001e*/ 	.short	0x00ff


	//----- nvinfo : EIATTR_MERCURY_ISA_VERSION
	.align		4
        /*0020*/ 	.byte	0x03, 0x5f
        /*0022*/ 	.short	0x0101


	//----- nvinfo : EIATTR_VRC_CTA_INIT_COUNT
	.align		4
        /*0024*/ 	.byte	0x02, 0x4a
	.zero		1
	.zero		1


	//----- nvinfo : EIATTR_EXIT_INSTR_OFFSETS
	.align		4
        /*0028*/ 	.byte	0x04, 0x1c
        /*002a*/ 	.short	(.L_844 - .L_843)


	//   ....[0]....
.L_843:
        /*002c*/ 	.word	0x00000010


	//----- nvinfo : EIATTR_MAX_THREADS
	.align		4
.L_844:
        /*0030*/ 	.byte	0x04, 0x05
        /*0032*/ 	.short	(.L_846 - .L_845)
.L_845:
        /*0034*/ 	.word	0x00000100
        /*0038*/ 	.word	0x00000001
        /*003c*/ 	.word	0x00000001


	//----- nvinfo : EIATTR_CBANK_PARAM_SIZE
	.align		4
.L_846:
        /*0040*/ 	.byte	0x03, 0x19
        /*0042*/ 	.short	0x0290


	//----- nvinfo : EIATTR_PARAM_CBANK
	.align		4
        /*0044*/ 	.byte	0x04, 0x0a
        /*0046*/ 	.short	(.L_848 - .L_847)
	.align		4
.L_847:
        /*0048*/ 	.word	index@(.nv.constant0._ZN7cutlass13device_kernelIN5flash19enable_sm80_to_sm89INS1_16FlashAttnBwdSm80INS1_25CollectiveMainloopBwdSm80ILi2ELi1EN4cute5tupleIJNS5_1CILi64EEENS7_ILi80EEENS7_ILi192EEEEEENS_10bfloat16_tEfNS_4arch4Sm80ELb1ELb0ELb1ELb0ELb1ELb0ELb1ELb0ELi2ELi4ELi2ELi2ELb0EEENS1_24CollectiveEpilogueBwdGQAISB_fSE_Li256ELb0ELb1EEENS1_25SingleTileBwdLPTSchedulerILb0ELi80ELb1EEEEEEEEEvNT_6ParamsE)
        /*004c*/ 	.short	0x0380
        /*004e*/ 	.short	0x0290


	//----- nvinfo : EIATTR_SW_WAR
	.align		4
.L_848:
        /*0050*/ 	.byte	0x04, 0x36
        /*0052*/ 	.short	(.L_850 - .L_849)
.L_849:
        /*0054*/ 	.word	0x00000008
.L_850:


//--------------------- .nv.info._ZN7cutlass13device_kernelIN5flash22FlashAttnBwdPreprocessIN4cute5tupleIJNS3_1CILi64EEENS5_ILi192EEEEEENS_10bfloat16_tEfNS_4arch4Sm80ELb1ELb0EEEEEvNT_6ParamsE --------------------------
	.section	.nv.info._ZN7cutlass13device_kernelIN5flash22FlashAttnBwdPreprocessIN4cute5tupleIJNS3_1CILi64EEENS5_ILi192EEEEEENS_10bfloat16_tEfNS_4arch4Sm80ELb1ELb0EEEEEvNT_6ParamsE,"",@"SHT_CUDA_INFO"
	.sectionflags	@""
	.align	4


	//----- nvinfo : EIATTR_CUDA_API_VERSION
	.align		4
        /*0000*/ 	.byte	0x04, 0x37
        /*0002*/ 	.short	(.L_852 - .L_851)
.L_851:
        /*0004*/ 	.word	0x00000082


	//----- nvinfo : EIATTR_KPARAM_INFO
	.align		4
.L_852:
        /*0008*/ 	.byte	0x04, 0x17
        /*000a*/ 	.short	(.L_854 - .L_853)
.L_853:
        /*000c*/ 	.word	0x00000000
        /*0010*/ 	.short	0x0000
        /*0012*/ 	.short	0x0000
        /*0014*/ 	.byte	0x00, 0xf0, 0xc1, 0x03


	//----- nvinfo : EIATTR_SPARSE_MMA_MASK
	.align		4
.L_854:
        /*0018*/ 	.byte	0x03, 0x50
        /*001a*/ 	.short	0x0000


	//----- nvinfo : EIATTR_MAXREG_COUNT
	.align		4
        /*001c*/ 	.byte	0x03, 0x1b
        /*001e*/ 	.short	0x0080


	//----- nvinfo : EIATTR_MERCURY_ISA_VERSION
	.align		4
        /*0020*/ 	.byte	0x03, 0x5f
        /*0022*/ 	.short	0x0101


	//----- nvinfo : EIATTR_COOP_GROUP_MASK_REGIDS
	.align		4
        /*0024*/ 	.byte	0x04, 0x29
        /*0026*/ 	.short	(.L_856 - .L_855)


	//   ....[0]....
.L_855:
        /*0028*/ 	.word	0xffffffff


	//   ....[1]....
        /*002c*/ 	.word	0xffffffff


	//   ....[2]....
        /*0030*/ 	.word	0xffffffff


	//   ....[3]....
        /*0034*/ 	.word	0xffffffff


	//   ....[4]....
        /*0038*/ 	.word	0xffffffff


	//   ....[5]....
        /*003c*/ 	.word	0xffffffff


	//----- nvinfo : EIATTR_COOP_GROUP_INSTR_OFFSETS
	.align		4
.L_856:
        /*0040*/ 	.byte	0x04, 0x28
        /*0042*/ 	.short	(.L_858 - .L_857)


	//   ....[0]....
.L_857:
        /*0044*/ 	.word	0x00001280


	//   ....[1]....
        /*0048*/ 	.word	0x000012a0


	//   ....[2]....
        /*004c*/ 	.word	0x000012f0


	//   ....[3]....
        /*0050*/ 	.word	0x00001300


	//   ....[4]....
        /*0054*/ 	.word	0x00001350


	//   ....[5]....
        /*0058*/ 	.word	0x00001380


	//----- nvinfo : EIATTR_VRC_CTA_INIT_COUNT
	.align		4
.L_858:
        /*005c*/ 	.byte	0x02, 0x4a
	.zero		1
	.zero		1


	//----- nvinfo : EIATTR_EXIT_INSTR_OFFSETS
	.align		4
        /*0060*/ 	.byte	0x04, 0x1c
        /*0062*/ 	.short	(.L_860 - .L_859)


	//   ....[0]....
.L_859:
        /*0064*/ 	.word	0x000017e0


	//   ....[1]....
        /*0068*/ 	.word	0x00001860


	//----- nvinfo : EIATTR_MAX_THREADS
	.align		4
.L_860:
        /*006c*/ 	.byte	0x04, 0x05
        /*006e*/ 	.short	(.L_862 - .L_861)
.L_861:
        /*0070*/ 	.word	0x00000100
        /*0074*/ 	.word	0x00000001
        /*0078*/ 	.word	0x00000001


	//----- nvinfo : EIATTR_CRS_STACK_SIZE
	.align		4
.L_862:
        /*007c*/ 	.byte	0x04, 0x1e
        /*007e*/ 	.short	(.L_864 - .L_863)
.L_863:
        /*0080*/ 	.word	0x00000000


	//----- nvinfo : EIATTR_CBANK_PARAM_SIZE
	.align		4
.L_864:
        /*0084*/ 	.byte	0x03, 0x19
        /*0086*/ 	.short	0x00f0


	//----- nvinfo : EIATTR_PARAM_CBANK
	.align		4
        /*0088*/ 	.byte	0x04, 0x0a
        /*008a*/ 	.short	(.L_866 - .L_865)
	.align		4
.L_865:
        /*008c*/ 	.word	index@(.nv.constant0._ZN7cutlass13device_kernelIN5flash22FlashAttnBwdPreprocessIN4cute5tupleIJNS3_1CILi64EEENS5_ILi192EEEEEENS_10bfloat16_tEfNS_4arch4Sm80ELb1ELb0EEEEEvNT_6ParamsE)
        /*0090*/ 	.short	0x0380
        /*0092*/ 	.short	0x00f0


	//----- nvinfo : EIATTR_SW_WAR
	.align		4
.L_866:
        /*0094*/ 	.byte	0x04, 0x36
        /*0096*/ 	.short	(.L_868 - .L_867)
.L_867:
        /*0098*/ 	.word	0x00000008
.L_868:


//--------------------- .nv.info._ZN7cutlass13device_kernelIN5flash19enable_sm80_to_sm89INS1_16FlashAttnBwdSm80INS1_25CollectiveMainloopBwdSm80ILi2ELi1EN4cute5tupleIJNS5_1CILi64EEENS7_ILi80EEENS7_ILi192EEEEEENS_10bfloat16_tEfNS_4arch4Sm80ELb1ELb0ELb1ELb1ELb0ELb0ELb1ELb0ELi2ELi4ELi2ELi2ELb0EEENS1_21CollectiveEpilogueBwdISB_SC_SE_Li256ELb1ELb1ELi4EEENS1_25SingleTileBwdLPTSchedulerILb1ELi80ELb0EEEEEEEEEvNT_6ParamsE --------------------------
	.section	.nv.info._ZN7cutlass13device_kernelIN5flash19enable_sm80_to_sm89INS1_16FlashAttnBwdSm80INS1_25CollectiveMainloopBwdSm80ILi2ELi1EN4cute5tupleIJNS5_1CILi64EEENS7_ILi80EEENS7_ILi192EEEEEENS_10bfloat16_tEfNS_4arch4Sm80ELb1ELb0ELb1ELb1ELb0ELb0ELb1ELb0ELi2ELi4ELi2ELi2ELb0EEENS1_21CollectiveEpilogueBwdISB_SC_SE_Li256ELb1ELb1ELi4EEENS1_25SingleTileBwdLPTSchedulerILb1ELi80ELb0EEEEEEEEEvNT_6ParamsE,"",@"SHT_CUDA_INFO"
	.sectionflags	@""
	.align	4


	//----- nvinfo : EIATTR_CUDA_API_VERSION
	.align		4
        /*0000*/ 	.byte	0x04, 0x37
        /*0002*/ 	.short	(.L_870 - .L_869)
.L_869:
        /*0004*/ 	.word	0x00000082


	//----- nvinfo : EIATTR_KPARAM_INFO
	.align		4
.L_870:
        /*0008*/ 	.byte	0x04, 0x17
        /*000a*/ 	.short	(.L_872 - .L_871)
.L_871:
        /*000c*/ 	.word	0x00000000
        /*0010*/ 	.short	0x0000
        /*0012*/ 	.short	0x0000
        /*0014*/ 	.byte	0x00, 0xf0, 0x21, 0x0a


	//----- nvinfo : EIATTR_SPARSE_MMA_MASK
	.align		4
.L_872:
        /*0018*/ 	.byte	0x03, 0x50
        /*001a*/ 	.short	0x0000


	//----- nvinfo : EIATTR_MAXREG_COUNT
	.align		4
        /*001c*/ 	.byte	0x03, 0x1b
        /*001e*/ 	.short	0x00ff


	//----- nvinfo : EIATTR_MERCURY_ISA_VERSION
	.align		4
        /*0020*/ 	.byte	0x03, 0x5f
        /*0022*/ 	.short	0x0101


	//----- nvinfo : EIATTR_VRC_CTA_INIT_COUNT
	.align		4
        /*0024*/ 	.byte	0x02, 0x4a
	.zero		1
	.zero		1


	//----- nvinfo : EIATTR_EXIT_INSTR_OFFSETS
	.align		4
        /*0028*/ 	.byte	0x04, 0x1c
        /*002a*/ 	.short	(.L_874 - .L_873)


	//   ....[0]....
.L_873:
        /*002c*/ 	.word	0x00000010


	//----- nvinfo : EIATTR_MAX_THREADS
	.align		4
.L_874:
        /*0030*/ 	.byte	0x04, 0x05
        /*0032*/ 	.short	(.L_876 - .L_875)
.L_875:
        /*0034*/ 	.word	0x00000100
        /*0038*/ 	.word	0x00000001
        /*003c*/ 	.word	0x00000001


	//----- nvinfo : EIATTR_CBANK_PARAM_SIZE
	.align		4
.L_876:
        /*0040*/ 	.byte	0x03, 0x19
        /*0042*/ 	.short	0x0288


	//----- nvinfo : EIATTR_PARAM_CBANK
	.align		4
        /*0044*/ 	.byte	0x04, 0x0a
        /*0046*/ 	.short	(.L_878 - .L_877)
	.align		4
.L_877:
        /*0048*/ 	.word	index@(.nv.constant0._ZN7cutlass13device_kernelIN5flash19enable_sm80_to_sm89INS1_16FlashAttnBwdSm80INS1_25CollectiveMainloopBwdSm80ILi2ELi1EN4cute5tupleIJNS5_1CILi64EEENS7_ILi80EEENS7_ILi192EEEEEENS_10bfloat16_tEfNS_4arch4Sm80ELb1ELb0ELb1ELb1ELb0ELb0ELb1ELb0ELi2ELi4ELi2ELi2ELb0EEENS1_21CollectiveEpilogueBwdISB_SC_SE_Li256ELb1ELb1ELi4EEENS1_25SingleTileBwdLPTSchedulerILb1ELi80ELb0EEEEEEEEEvNT_6ParamsE)
        /*004c*/ 	.short	0x0380
        /*004e*/ 	.short	0x0288


	//----- nvinfo : EIATTR_SW_WAR
	.align		4
.L_878:
        /*0050*/ 	.byte	0x04, 0x36
        /*0052*/ 	.short	(.L_880 - .L_879)
.L_879:
        /*0054*/ 	.word	0x00000008
.L_880:


//--------------------- .nv.info._ZN7cutlass13device_kernelIN5flash19enable_sm80_to_sm89INS1_16FlashAttnBwdSm80INS1_25CollectiveMainloopBwdSm80ILi2ELi1EN4cute5tupleIJNS5_1CILi64EEENS7_ILi80EEENS7_ILi192EEEEEENS_10bfloat16_tEfNS_4arch4Sm80ELb1ELb0ELb1ELb1ELb1ELb0ELb1ELb0ELi2ELi4ELi2ELi2ELb0EEENS1_21CollectiveEpilogueBwdISB_SC_SE_Li256ELb1ELb1ELi4EEENS1_25SingleTileBwdLPTSchedulerILb1ELi80ELb1EEEEEEEEEvNT_6ParamsE --------------------------
	.section	.nv.info._ZN7cutlass13device_kernelIN5flash19enable_sm80_to_sm89INS1_16FlashAttnBwdSm80INS1_25CollectiveMainloopBwdSm80ILi2ELi1EN4cute5tupleIJNS5_1CILi64EEENS7_ILi80EEENS7_ILi192EEEEEENS_10bfloat16_tEfNS_4arch4Sm80ELb1ELb0ELb1ELb1ELb1ELb0ELb1ELb0ELi2ELi4ELi2ELi2ELb0EEENS1_21CollectiveEpilogueBwdISB_SC_SE_Li256ELb1ELb1ELi4EEENS1_25SingleTileBwdLPTSchedulerILb1ELi80ELb1EEEEEEEEEvNT_6ParamsE,"",@"SHT_CUDA_INFO"
	.sectionflags	@""
	.align	4


	//----- nvinfo : EIATTR_CUDA_API_VERSION
	.align		4
        /*0000*/ 	.byte	0x04, 0x37
        /*0002*/ 	.short	(.L_882 - .L_881)
.L_881:
        /*0004*/ 	.word	0x00000082


	//----- nvinfo : EIATTR_KPARAM_INFO
	.align		4
.L_882:
        /*0008*/ 	.byte	0x04, 0x17
        /*000a*/ 	.short	(.L_884 - .L_883)
.L_883:
        /*000c*/ 	.word	0x00000000
        /*0010*/ 	.short	0x0000
        /*0012*/ 	.short	0x0000
        /*0014*/ 	.byte	0x00, 0xf0, 0x21, 0x0a


	//----- nvinfo : EIATTR_SPARSE_MMA_MASK
	.align		4
.L_884:
        /*0018*/ 	.byte	0x03, 0x50
        /*001a*/ 	.short	0x0000


	//----- nvinfo : EIATTR_MAXREG_COUNT
	.align		4
        /*001c*/ 	.byte	0x03, 0x1b
        /*001e*/ 	.short	0x00ff


	//----- nvinfo : EIATTR_MERCURY_ISA_VERSION
	.align		4
        /*0020*/ 	.byte	0x03, 0x5f
        /*0022*/ 	.short	0x0101


	//----- nvinfo : EIATTR_VRC_CTA_INIT_COUNT
	.align		4
        /*0024*/ 	.byte	0x02, 0x4a
	.zero		1
	.zero		1


	//----- nvinfo : EIATTR_EXIT_INSTR_OFFSETS
	.align		4
        /*0028*/ 	.byte	0x04, 0x1c
        /*002a*/ 	.short	(.L_886 - .L_885)


	//   ....[0]....
.L_885:
        /*002c*/ 	.word	0x00000010


	//----- nvinfo : EIATTR_MAX_THREADS
	.align		4
.L_886:
        /*0030*/ 	.byte	0x04, 0x05
        /*0032*/ 	.short	(.L_888 - .L_887)
.L_887:
        /*0034*/ 	.word	0x00000100
        /*0038*/ 	.word	0x00000001
        /*003c*/ 	.word	0x00000001


	//----- nvinfo : EIATTR_CBANK_PARAM_SIZE
	.align		4
.L_888:
        /*0040*/ 	.byte	0x03, 0x19
        /*0042*/ 	.short	0x0288


	//----- nvinfo : EIATTR_PARAM_CBANK
	.align		4
        /*0044*/ 	.byte	0x04, 0x0a
        /*0046*/ 	.short	(.L_890 - .L_889)
	.align		4
.L_889:
        /*0048*/ 	.word	index@(.nv.constant0._ZN7cutlass13device_kernelIN5flash19enable_sm80_to_sm89INS1_16FlashAttnBwdSm80INS1_25CollectiveMainloopBwdSm80ILi2ELi1EN4cute5tupleIJNS5_1CILi64EEENS7_ILi80EEENS7_ILi192EEEEEENS_10bfloat16_tEfNS_4arch4Sm80ELb1ELb0ELb1ELb1ELb1ELb0ELb1ELb0ELi2ELi4ELi2ELi2ELb0EEENS1_21CollectiveEpilogueBwdISB_SC_SE_Li256ELb1ELb1ELi4EEENS1_25SingleTileBwdLPTSchedulerILb1ELi80ELb1EEEEEEEEEvNT_6ParamsE)
        /*004c*/ 	.short	0x0380
        /*004e*/ 	.short	0x0288


	//----- nvinfo : EIATTR_SW_WAR
	.align		4
.L_890:
        /*0050*/ 	.byte	0x04, 0x36
        /*0052*/ 	.short	(.L_892 - .L_891)
.L_891:
        /*0054*/ 	.word	0x00000008
.L_892:


//--------------------- .nv.info._ZN7cutlass13device_kernelIN5flash19enable_sm80_to_sm89INS1_16FlashAttnBwdSm80INS1_25CollectiveMainloopBwdSm80ILi2ELi1EN4cute5tupleIJNS5_1CILi64EEENS7_ILi80EEENS7_ILi192EEEEEENS_10bfloat16_tEfNS_4arch4Sm80ELb1ELb0ELb1ELb1ELb0ELb0ELb1ELb0ELi2ELi4ELi2ELi2ELb0EEENS1_24CollectiveEpilogueBwdGQAISB_fSE_Li256ELb1ELb0EEENS1_25SingleTileBwdLPTSchedulerILb1ELi80ELb0EEEEEEEEEvNT_6ParamsE --------------------------
	.section	.nv.info._ZN7cutlass13device_kernelIN5flash19enable_sm80_to_sm89INS1_16FlashAttnBwdSm80INS1_25CollectiveMainloopBwdSm80ILi2ELi1EN4cute5tupleIJNS5_1CILi64EEENS7_ILi80EEENS7_ILi192EEEEEENS_10bfloat16_tEfNS_4arch4Sm80ELb1ELb0ELb1ELb1ELb0ELb0ELb1ELb0ELi2ELi4ELi2ELi2ELb0EEENS1_24CollectiveEpilogueBwdGQAISB_fSE_Li256ELb1ELb0EEENS1_25SingleTileBwdLPTSchedulerILb1ELi80ELb0EEEEEEEEEvNT_6ParamsE,"",@"SHT_CUDA_INFO"
	.sectionflags	@""
	.align	4


	//----- nvinfo : EIATTR_CUDA_API_VERSION
	.align		4
        /*0000*/ 	.byte	0x04, 0x37
        /*0002*/ 	.short	(.L_894 - .L_893)
.L_893:
        /*0004*/ 	.word	0x00000082


	//----- nvinfo : EIATTR_KPARAM_INFO
	.align		4
.L_894:
        /*0008*/ 	.byte	0x04, 0x17
        /*000a*/ 	.short	(.L_896 - .L_895)
.L_895:
        /*000c*/ 	.word	0x00000000
        /*0010*/ 	.short	0x0000
        /*0012*/ 	.short	0x0000
        /*0014*/ 	.byte	0x00, 0xf0, 0x41, 0x0a


	//----- nvinfo : EIATTR_SPARSE_MMA_MASK
	.align		4
.L_896:
        /*0018*/ 	.byte	0x03, 0x50
        /*001a*/ 	.short	0x0000


	//----- nvinfo : EIATTR_MAXREG_COUNT
	.align		4
        /*001c*/ 	.byte	0x03, 0x1b
        /*001e*/ 	.short	0x00ff


	//----- nvinfo : EIATTR_MERCURY_ISA_VERSION
	.align		4
        /*0020*/ 	.byte	0x03, 0x5f
        /*0022*/ 	.short	0x0101


	//----- nvinfo : EIATTR_VRC_CTA_INIT_COUNT
	.align		4
        /*0024*/ 	.byte	0x02, 0x4a
	.zero		1
	.zero		1


	//----- nvinfo : EIATTR_EXIT_INSTR_OFFSETS
	.align		4
        /*0028*/ 	.byte	0x04, 0x1c
        /*002a*/ 	.short	(.L_898 - .L_897)


	//   ....[0]....
.L_897:
        /*002c*/ 	.word	0x00000010


	//----- nvinfo : EIATTR_MAX_THREADS
	.align		4
.L_898:
        /*0030*/ 	.byte	0x04, 0x05
        /*0032*/ 	.short	(.L_900 - .L_899)
.L_899:
        /*0034*/ 	.word	0x00000100
        /*0038*/ 	.word	0x00000001
        /*003c*/ 	.word	0x00000001


	//----- nvinfo : EIATTR_CBANK_PARAM_SIZE
	.align		4
.L_900:
        /*0040*/ 	.byte	0x03, 0x19
        /*0042*/ 	.short	0x0290


	//----- nvinfo : EIATTR_PARAM_CBANK
	.align		4
        /*0044*/ 	.byte	0x04, 0x0a
        /*0046*/ 	.short	(.L_902 - .L_901)
	.align		4
.L_901:
        /*0048*/ 	.word	index@(.nv.constant0._ZN7cutlass13device_kernelIN5flash19enable_sm80_to_sm89INS1_16FlashAttnBwdSm80INS1_25CollectiveMainloopBwdSm80ILi2ELi1EN4cute5tupleIJNS5_1CILi64EEENS7_ILi80EEENS7_ILi192EEEEEENS_10bfloat16_tEfNS_4arch4Sm80ELb1ELb0ELb1ELb1ELb0ELb0ELb1ELb0ELi2ELi4ELi2ELi2ELb0EEENS1_24CollectiveEpilogueBwdGQAISB_fSE_Li256ELb1ELb0EEENS1_25SingleTileBwdLPTSchedulerILb1ELi80ELb0EEEEEEEEEvNT_6ParamsE)
        /*004c*/ 	.short	0x0380
        /*004e*/ 	.short	0x0290


	//----- nvinfo : EIATTR_SW_WAR
	.align		4
.L_902:
        /*0050*/ 	.byte	0x04, 0x36
        /*0052*/ 	.short	(.L_904 - .L_903)
.L_903:
        /*0054*/ 	.word	0x00000008
.L_904:


//--------------------- .nv.info._ZN7cutlass13device_kernelIN5flash32FlashAttnBwdPostprocessConvertdQIN4cute5tupleIJNS3_1CILi80EEENS5_ILi192EEEEEENS_10bfloat16_tEfNS_4arch4Sm80ELi256ENS3_8TiledMMAINS3_8MMA_AtomIJNS3_30SM80_16x8x16_F32BF16BF16F32_TNEEEENS3_6LayoutINS4_IJNS5_ILi4EEENS5_ILi2EEENS5_ILi1EEEEEENS4_IJSJ_SH_NS5_ILi0EEEEEEEENS4_IJNS5_ILi64EEENS5_ILi16EEESP_EEEEELb1EEEEEvNT_6ParamsE --------------------------
	.section	.nv.info._ZN7cutlass13device_kernelIN5flash32FlashAttnBwdPostprocessConvertdQIN4cute5tupleIJNS3_1CILi80EEENS5_ILi192EEEEEENS_10bfloat16_tEfNS_4arch4Sm80ELi256ENS3_8TiledMMAINS3_8MMA_AtomIJNS3_30SM80_16x8x16_F32BF16BF16F32_TNEEEENS3_6LayoutINS4_IJNS5_ILi4EEENS5_ILi2EEENS5_ILi1EEEEEENS4_IJSJ_SH_NS5_ILi0EEEEEEEENS4_IJNS5_ILi64EEENS5_ILi16EEESP_EEEEELb1EEEEEvNT_6ParamsE,"",@"SHT_CUDA_INFO"
	.sectionflags	@""
	.align	4


	//----- nvinfo : EIATTR_CUDA_API_VERSION
	.align		4
        /*0000*/ 	.byte	0x04, 0x37
        /*0002*/ 	.short	(.L_906 - .L_905)
.L_905:
        /*0004*/ 	.word	0x00000082


	//----- nvinfo : EIATTR_KPARAM_INFO
	.align		4
.L_906:
        /*0008*/ 	.byte	0x04, 0x17
        /*000a*/ 	.short	(.L_908 - .L_907)
.L_907:
        /*000c*/ 	.word	0x00000000
        /*0010*/ 	.short	0x0000
        /*0012*/ 	.short	0x0000
        /*0014*/ 	.byte	0x00, 0xf0, 0xc1, 0x01


	//----- nvinfo : EIATTR_SPARSE_MMA_MASK
	.align		4
.L_908:
        /*0018*/ 	.byte	0x03, 0x50
        /*001a*/ 	.short	0x0000


	//----- nvinfo : EIATTR_MAXREG_COUNT
	.align		4
        /*001c*/ 	.byte	0x03, 0x1b
        /*001e*/ 	.short	0x0080


	//----- nvinfo : EIATTR_NUM_BARRIERS
	.align		4
        /*0020*/ 	.byte	0x02, 0x4c
        /*0022*/ 	.byte	0x01
	.zero		1


	//----- nvinfo : EIATTR_MERCURY_ISA_VERSION
	.align		4
        /*0024*/ 	.byte	0x03, 0x5f
        /*0026*/ 	.short	0x0101


	//----- nvinfo : EIATTR_VRC_CTA_INIT_COUNT
	.align		4
        /*0028*/ 	.byte	0x02, 0x4a
	.zero		1
	.zero		1


	//----- nvinfo : EIATTR_EXIT_INSTR_OFFSETS
	.align		4
        /*002c*/ 	.byte	0x04, 0x1c
        /*002e*/ 	.short	(.L_910 - .L_909)


	//   ....[0]....
.L_909:
        /*0030*/ 	.word	0x00000280


	//   ....[1]....
        /*0034*/ 	.word	0x00001c90


	//   ....[2]....
        /*0038*/ 	.word	0x00001de0


	//   ....[3]....
        /*003c*/ 	.word	0x00001e00


	//----- nvinfo : EIATTR_MAX_THREADS
	.align		4
.L_910:
        /*0040*/ 	.byte	0x04, 0x05
        /*0042*/ 	.short	(.L_912 - .L_911)
.L_911:
        /*0044*/ 	.word	0x00000100
        /*0048*/ 	.word	0x00000001
        /*004c*/ 	.word	0x00000001


	//----- nvinfo : EIATTR_CRS_STACK_SIZE
	.align		4
.L_912:
        /*0050*/ 	.byte	0x04, 0x1e
        /*0052*/ 	.short	(.L_914 - .L_913)
.L_913:
        /*0054*/ 	.word	0x00000000


	//----- nvinfo : EIATTR_CBANK_PARAM_SIZE
	.align		4
.L_914:
        /*0058*/ 	.byte	0x03, 0x19
        /*005a*/ 	.short	0x0070


	//----- nvinfo : EIATTR_PARAM_CBANK
	.align		4
        /*005c*/ 	.byte	0x04, 0x0a
        /*005e*/ 	.short	(.L_916 - .L_915)
	.align		4
.L_915:
        /*0060*/ 	.word	index@(.nv.constant0._ZN7cutlass13device_kernelIN5flash32FlashAttnBwdPostprocessConvertdQIN4cute5tupleIJNS3_1CILi80EEENS5_ILi192EEEEEENS_10bfloat16_tEfNS_4arch4Sm80ELi256ENS3_8TiledMMAINS3_8MMA_AtomIJNS3_30SM80_16x8x16_F32BF16BF16F32_TNEEEENS3_6LayoutINS4_IJNS5_ILi4EEENS5_ILi2EEENS5_ILi1EEEEEENS4_IJSJ_SH_NS5_ILi0EEEEEEEENS4_IJNS5_ILi64EEENS5_ILi16EEESP_EEEEELb1EEEEEvNT_6ParamsE)
        /*0064*/ 	.short	0x0380
        /*0066*/ 	.short	0x0070


	//----- nvinfo : EIATTR_SW_WAR
	.align		4
.L_916:
        /*0068*/ 	.byte	0x04, 0x36
        /*006a*/ 	.short	(.L_918 - .L_917)
.L_917:
        /*006c*/ 	.word	0x00000008
.L_918:


//--------------------- .nv.info._ZN7cutlass13device_kernelIN5flash32FlashAttnBwdPostprocessConvertdQIN4cute5tupleIJNS3_1CILi64EEENS5_ILi192EEEEEENS_10bfloat16_tEfNS_4arch4Sm80ELi256ENS3_8TiledMMAINS3_8MMA_AtomIJNS3_30SM80_16x8x16_F32BF16BF16F32_TNEEEENS3_6LayoutINS4_IJNS5_ILi2EEENS5_ILi4EEENS5_ILi1EEEEEENS4_IJSJ_SH_NS5_ILi0EEEEEEEENS4_IJNS5_ILi32EEES6_NS5_ILi16EEEEEEEELb0EEEEEvNT_6ParamsE --------------------------
	.section	.nv.info._ZN7cutlass13device_kernelIN5flash32FlashAttnBwdPostprocessConvertdQIN4cute5tupleIJNS3_1CILi64EEENS5_ILi192EEEEEENS_10bfloat16_tEfNS_4arch4Sm80ELi256ENS3_8TiledMMAINS3_8MMA_AtomIJNS3_30SM80_16x8x16_F32BF16BF16F32_TNEEEENS3_6LayoutINS4_IJNS5_ILi2EEENS5_ILi4EEENS5_ILi1EEEEEENS4_IJSJ_SH_NS5_ILi0EEEEEEEENS4_IJNS5_ILi32EEES6_NS5_ILi16EEEEEEEELb0EEEEEvNT_6ParamsE,"",@"SHT_CUDA_INFO"
	.sectionflags	@""
	.align	4


	//----- nvinfo : EIATTR_CUDA_API_VERSION
	.align		4
        /*0000*/ 	.byte	0x04, 0x37
        /*0002*/ 	.short	(.L_920 - .L_919)
.L_919:
        /*0004*/ 	.word	0x00000082


	//----- nvinfo : EIATTR_KPARAM_INFO
	.align		4
.L_920:
        /*0008*/ 	.byte	0x04, 0x17
        /*000a*/ 	.short	(.L_922 - .L_921)
.L_921:
        /*000c*/ 	.word	0x00000000
        /*0010*/ 	.short	0x0000
        /*0012*/ 	.short	0x0000
        /*0014*/ 	.byte	0x00, 0xf0, 0xc1, 0x01


	//----- nvinfo : EIATTR_SPARSE_MMA_MASK
	.align		4
.L_922:
        /*0018*/ 	.byte	0x03, 0x50
        /*001a*/ 	.short	0x0000


	//----- nvinfo : EIATTR_MAXREG_COUNT
	.align		4
        /*001c*/ 	.byte	0x03, 0x1b
        /*001e*/ 	.short	0x0080


	//----- nvinfo : EIATTR_NUM_BARRIERS
	.align		4
        /*0020*/ 	.byte	0x02, 0x4c
        /*0022*/ 	.byte	0x01
	.zero		1


	//----- nvinfo : EIATTR_MERCURY_ISA_VERSION
	.align		4
        /*0024*/ 	.byte	0x03, 0x5f
        /*0026*/ 	.short	0x0101


	//----- nvinfo : EIATTR_VRC_CTA_INIT_COUNT
	.align		4
        /*0028*/ 	.byte	0x02, 0x4a
	.zero		1
	.zero		1


	//----- nvinfo : EIATTR_EXIT_INSTR_OFFSETS
	.align		4
        /*002c*/ 	.byte	0x04, 0x1c
        /*002e*/ 	.short	(.L_924 - .L_923)


	//   ....[0]....
.L_923:
        /*0030*/ 	.word	0x00000280


	//   ....[1]....
        /*0034*/ 	.word	0x000012b0


	//   ....[2]....
        /*0038*/ 	.word	0x000013f0


	//   ....[3]....
        /*003c*/ 	.word	0x00001410


	//----- nvinfo : EIATTR_MAX_THREADS
	.align		4
.L_924:
        /*0040*/ 	.byte	0x04, 0x05
        /*0042*/ 	.short	(.L_926 - .L_925)
.L_925:
        /*0044*/ 	.word	0x00000100
        /*0048*/ 	.word	0x00000001
        /*004c*/ 	.word	0x00000001


	//----- nvinfo : EIATTR_CRS_STACK_SIZE
	.align		4
.L_926:
        /*0050*/ 	.byte	0x04, 0x1e
        /*0052*/ 	.short	(.L_928 - .L_927)
.L_927:
        /*0054*/ 	.word	0x00000000


	//----- nvinfo : EIATTR_CBANK_PARAM_SIZE
	.align		4
.L_928:
        /*0058*/ 	.byte	0x03, 0x19
        /*005a*/ 	.short	0x0070


	//----- nvinfo : EIATTR_PARAM_CBANK
	.align		4
        /*005c*/ 	.byte	0x04, 0x0a
        /*005e*/ 	.short	(.L_930 - .L_929)
	.align		4
.L_929:
        /*0060*/ 	.word	index@(.nv.constant0._ZN7cutlass13device_kernelIN5flash32FlashAttnBwdPostprocessConvertdQIN4cute5tupleIJNS3_1CILi64EEENS5_ILi192EEEEEENS_10bfloat16_tEfNS_4arch4Sm80ELi256ENS3_8TiledMMAINS3_8MMA_AtomIJNS3_30SM80_16x8x16_F32BF16BF16F32_TNEEEENS3_6LayoutINS4_IJNS5_ILi2EEENS5_ILi4EEENS5_ILi1EEEEEENS4_IJSJ_SH_NS5_ILi0EEEEEEEENS4_IJNS5_ILi32EEES6_NS5_ILi16EEEEEEEELb0EEEEEvNT_6ParamsE)
        /*0064*/ 	.short	0x0380
        /*0066*/ 	.short	0x0070


	//----- nvinfo : EIATTR_SW_WAR
	.align		4
.L_930:
        /*0068*/ 	.byte	0x04, 0x36
        /*006a*/ 	.short	(.L_932 - .L_931)
.L_931:
        /*006c*/ 	.word	0x00000008
.L_932:


//--------------------- .nv.info._ZN7cutlass13device_kernelIN5flash19enable_sm80_to_sm89INS1_16FlashAttnBwdSm80INS1_25CollectiveMainloopBwdSm80ILi2ELi1EN4cute5tupleIJNS5_1CILi64EEENS7_ILi80EEENS7_ILi192EEEEEENS_10bfloat16_tEfNS_4arch4Sm80ELb1ELb0ELb1ELb1ELb1ELb0ELb1ELb0ELi2ELi4ELi2ELi2ELb0EEENS1_24CollectiveEpilogueBwdGQAISB_fSE_Li256ELb1ELb1EEENS1_25SingleTileBwdLPTSchedulerILb1ELi80ELb1EEEEEEEEEvNT_6ParamsE --------------------------
	.section	.nv.info._ZN7cutlass13device_kernelIN5flash19enable_sm80_to_sm89INS1_16FlashAttnBwdSm80INS1_25CollectiveMainloopBwdSm80ILi2ELi1EN4cute5tupleIJNS5_1CILi64EEENS7_ILi80EEENS7_ILi192EEEEEENS_10bfloat16_tEfNS_4arch4Sm80ELb1ELb0ELb1ELb1ELb1ELb0ELb1ELb0ELi2ELi4ELi2ELi2ELb0EEENS1_24CollectiveEpilogueBwdGQAISB_fSE_Li256ELb1ELb1EEENS1_25SingleTileBwdLPTSchedulerILb1ELi80ELb1EEEEEEEEEvNT_6ParamsE,"",@"SHT_CUDA_INFO"
	.sectionflags	@""
	.align	4


	//----- nvinfo : EIATTR_CUDA_API_VERSION
	.align		4
        /*0000*/ 	.byte	0x04, 0x37
        /*0002*/ 	.short	(.L_934 - .L_933)
.L_933:
        /*0004*/ 	.word	0x00000082


	//----- nvinfo : EIATTR_KPARAM_INFO
	.align		4
.L_934:
        /*0008*/ 	.byte	0x04, 0x17
        /*000a*/ 	.short	(.L_936 - .L_935)
.L_935:
        /*000c*/ 	.word	0x00000000
        /*0010*/ 	.short	0x0000
        /*0012*/ 	.short	0x0000
        /*0014*/ 	.byte	0x00, 0xf0, 0x41, 0x0a


	//----- nvinfo : EIATTR_SPARSE_MMA_MASK
	.align		4
.L_936:
        /*0018*/ 	.byte	0x03, 0x50
        /*001a*/ 	.short	0x0000


	//----- nvinfo : EIATTR_MAXREG_COUNT
	.align		4
        /*001c*/ 	.byte	0x03, 0x1b
        /*001e*/ 	.short	0x00ff


	//----- nvinfo : EIATTR_MERCURY_ISA_VERSION
	.align		4
        /*0020*/ 	.byte	0x03, 0x5f
        /*0022*/ 	.short	0x0101


	//----- nvinfo : EIATTR_VRC_CTA_INIT_COUNT
	.align		4
        /*0024*/ 	.byte	0x02, 0x4a
	.zero		1
	.zero		1


	//----- nvinfo : EIATTR_EXIT_INSTR_OFFSETS
	.align		4
        /*0028*/ 	.byte	0x04, 0x1c
        /*002a*/ 	.short	(.L_938 - .L_937)


	//   ....[0]....
.L_937:
        /*002c*/ 	.word	0x00000010


	//----- nvinfo : EIATTR_MAX_THREADS
	.align		4
.L_938:
        /*0030*/ 	.byte	0x04, 0x05
        /*0032*/ 	.short	(.L_940 - .L_939)
.L_939:
        /*0034*/ 	.word	0x00000100
        /*0038*/ 	.word	0x00000001
        /*003c*/ 	.word	0x00000001


	//----- nvinfo : EIATTR_CBANK_PARAM_SIZE
	.align		4
.L_940:
        /*0040*/ 	.byte	0x03, 0x19
        /*0042*/ 	.short	0x0290


	//----- nvinfo : EIATTR_PARAM_CBANK
	.align		4
        /*0044*/ 	.byte	0x04, 0x0a
        /*0046*/ 	.short	(.L_942 - .L_941)
	.align		4
.L_941:
        /*0048*/ 	.word	index@(.nv.constant0._ZN7cutlass13device_kernelIN5flash19enable_sm80_to_sm89INS1_16FlashAttnBwdSm80INS1_25CollectiveMainloopBwdSm80ILi2ELi1EN4cute5tupleIJNS5_1CILi64EEENS7_ILi80EEENS7_ILi192EEEEEENS_10bfloat16_tEfNS_4arch4Sm80ELb1ELb0ELb1ELb1ELb1ELb0ELb1ELb0ELi2ELi4ELi2ELi2ELb0EEENS1_24CollectiveEpilogueBwdGQAISB_fSE_Li256ELb1ELb1EEENS1_25SingleTileBwdLPTSchedulerILb1ELi80ELb1EEEEEEEEEvNT_6ParamsE)
        /*004c*/ 	.short	0x0380
        /*004e*/ 	.short	0x0290


	//----- nvinfo : EIATTR_SW_WAR
	.align		4
.L_942:
        /*0050*/ 	.byte	0x04, 0x36
        /*0052*/ 	.short	(.L_944 - .L_943)
.L_943:
        /*0054*/ 	.word	0x00000008
.L_944:


//--------------------- .nv.info._ZN7cutlass13device_kernelIN5flash22FlashAttnBwdPreprocessIN4cute5tupleIJNS3_1CILi64EEENS5_ILi192EEEEEENS_10bfloat16_tEfNS_4arch4Sm80ELb1ELb1EEEEEvNT_6ParamsE --------------------------
	.section	.nv.info._ZN7cutlass13device_kernelIN5flash22FlashAttnBwdPreprocessIN4cute5tupleIJNS3_1CILi64EEENS5_ILi192EEEEEENS_10bfloat16_tEfNS_4arch4Sm80ELb1ELb1EEEEEvNT_6ParamsE,"",@"SHT_CUDA_INFO"
	.sectionflags	@""
	.align	4


	//----- nvinfo : EIATTR_CUDA_API_VERSION
	.align		4
        /*0000*/ 	.byte	0x04, 0x37
        /*0002*/ 	.short	(.L_946 - .L_945)
.L_945:
        /*0004*/ 	.word	0x00000082


	//----- nvinfo : EIATTR_KPARAM_INFO
	.align		4
.L_946:
        /*0008*/ 	.byte	0x04, 0x17
        /*000a*/ 	.short	(.L_948 - .L_947)
.L_947:
        /*000c*/ 	.word	0x00000000
        /*0010*/ 	.short	0x0000
        /*0012*/ 	.short	0x0000
        /*0014*/ 	.byte	0x00, 0xf0, 0xc1, 0x03


	//----- nvinfo : EIATTR_SPARSE_MMA_MASK
	.align		4
.L_948:
        /*0018*/ 	.byte	0x03, 0x50
        /*001a*/ 	.short	0x0000


	//----- nvinfo : EIATTR_MAXREG_COUNT
	.align		4
        /*001c*/ 	.byte	0x03, 0x1b
        /*001e*/ 	.short	0x0080


	//----- nvinfo : EIATTR_MERCURY_ISA_VERSION
	.align		4
        /*0020*/ 	.byte	0x03, 0x5f
        /*0022*/ 	.short	0x0101


	//----- nvinfo : EIATTR_COOP_GROUP_MASK_REGIDS
	.align		4
        /*0024*/ 	.byte	0x04, 0x29
        /*0026*/ 	.short	(.L_950 - .L_949)


	//   ....[0]....
.L_949:
        /*0028*/ 	.word	0xffffffff


	//   ....[1]....
        /*002c*/ 	.word	0xffffffff


	//   ....[2]....
        /*0030*/ 	.word	0xffffffff


	//   ....[3]....
        /*0034*/ 	.word	0xffffffff


	//   ....[4]....
        /*0038*/ 	.word	0xffffffff


	//   ....[5]....
        /*003c*/ 	.word	0xffffffff


	//----- nvinfo : EIATTR_COOP_GROUP_INSTR_OFFSETS
	.align		4
.L_950:
        /*0040*/ 	.byte	0x04, 0x28
        /*0042*/ 	.short	(.L_952 - .L_951)


	//   ....[0]....
.L_951:
        /*0044*/ 	.word	0x000014a0


	//   ....[1]....
        /*0048*/ 	.word	0x000014f0


	//   ....[2]....
        /*004c*/ 	.word	0x00001520


	//   ....[3]....
        /*0050*/ 	.word	0x00001550


	//   ....[4]....
        /*0054*/ 	.word	0x000015b0


	//   ....[5]....
        /*0058*/ 	.word	0x000015d0


	//----- nvinfo : EIATTR_VRC_CTA_INIT_COUNT
	.align		4
.L_952:
        /*005c*/ 	.byte	0x02, 0x4a
	.zero		1
	.zero		1


	//----- nvinfo : EIATTR_EXIT_INSTR_OFFSETS
	.align		4
        /*0060*/ 	.byte	0x04, 0x1c
        /*0062*/ 	.short	(.L_954 - .L_953)


	//   ....[0]....
.L_953:
        /*0064*/ 	.word	0x00000280


	//   ....[1]....
        /*0068*/ 	.word	0x00001a70


	//   ....[2]....
        /*006c*/ 	.word	0x00001af0


	//----- nvinfo : EIATTR_MAX_THREADS
	.align		4
.L_954:
        /*0070*/ 	.byte	0x04, 0x05
        /*0072*/ 	.short	(.L_956 - .L_955)
.L_955:
        /*0074*/ 	.word	0x00000100
        /*0078*/ 	.word	0x00000001
        /*007c*/ 	.word	0x00000001


	//----- nvinfo : EIATTR_CRS_STACK_SIZE
	.align		4
.L_956:
        /*0080*/ 	.byte	0x04, 0x1e
        /*0082*/ 	.short	(.L_958 - .L_957)
.L_957:
        /*0084*/ 	.word	0x00000000


	//----- nvinfo : EIATTR_CBANK_PARAM_SIZE
	.align		4
.L_958:
        /*0088*/ 	.byte	0x03, 0x19
        /*008a*/ 	.short	0x00f0


	//----- nvinfo : EIATTR_PARAM_CBANK
	.align		4
        /*008c*/ 	.byte	0x04, 0x0a
        /*008e*/ 	.short	(.L_960 - .L_959)
	.align		4
.L_959:
        /*0090*/ 	.word	index@(.nv.constant0._ZN7cutlass13device_kernelIN5flash22FlashAttnBwdPreprocessIN4cute5tupleIJNS3_1CILi64EEENS5_ILi192EEEEEENS_10bfloat16_tEfNS_4arch4Sm80ELb1ELb1EEEEEvNT_6ParamsE)
        /*0094*/ 	.short	0x0380
        /*0096*/ 	.short	0x00f0


	//----- nvinfo : EIATTR_SW_WAR
	.align		4
.L_960:
        /*0098*/ 	.byte	0x04, 0x36
        /*009a*/ 	.short	(.L_962 - .L_961)
.L_961:
        /*009c*/ 	.word	0x00000008
.L_962:


//--------------------- .nv.callgraph             --------------------------
	.section	.nv.callgraph,"",@"SHT_CUDA_CALLGRAPH"
	.align	4
	.sectionentsize	8
	.align		4
        /*0000*/ 	.word	0x00000000
	.align		4
        /*0004*/ 	.word	0xffffffff
	.align		4
        /*0008*/ 	.word	0x00000000
	.align		4
        /*000c*/ 	.word	0xfffffffe
	.align		4
        /*0010*/ 	.word	0x00000000
	.align		4
        /*0014*/ 	.word	0xfffffffd
	.align		4
        /*0018*/ 	.word	0x00000000
	.align		4
        /*001c*/ 	.word	0xfffffffc


//--------------------- .nv.constant4             --------------------------
	.section	.nv.constant4,"a",@progbits
	.align	8
	.align		8
.nv.constant4:
        /*0000*/ 	.dword	_ZN74_INTERNAL_83fe1b93_38_flash_bwd_hdim192_bf16_softcap_sm80_cu_ceb34e2a_28474cuda3std3__45__cpo5beginE
	.align		8
        /*0008*/ 	.dword	_ZN74_INTERNAL_83fe1b93_38_flash_bwd_hdim192_bf16_softcap_sm80_cu_ceb34e2a_28474cuda3std3__45__cpo3endE
	.align		8
        /*0010*/ 	.dword	_ZN74_INTERNAL_83fe1b93_38_flash_bwd_hdim192_bf16_softcap_sm80_cu_ceb34e2a_28474cuda3std3__45__cpo6cbeginE
	.align		8
        /*0018*/ 	.dword	_ZN74_INTERNAL_83fe1b93_38_flash_bwd_hdim192_bf16_softcap_sm80_cu_ceb34e2a_28474cuda3std3__45__cpo4cendE
	.align		8
        /*0020*/ 	.dword	_ZN74_INTERNAL_83fe1b93_38_flash_bwd_hdim192_bf16_softcap_sm80_cu_ceb34e2a_28474cuda3std3__476_GLOBAL__N__83fe1b93_38_flash_bwd_hdim192_bf16_softcap_sm80_cu_ceb34e2a_28476ignoreE
	.align		8
        /*0028*/ 	.dword	_ZN74_INTERNAL_83fe1b93_38_flash_bwd_hdim192_bf16_softcap_sm80_cu_ceb34e2a_28474cuda3std3__419piecewise_constructE
	.align		8
        /*0030*/ 	.dword	_ZN74_INTERNAL_83fe1b93_38_flash_bwd_hdim192_bf16_softcap_sm80_cu_ceb34e2a_28474cuda3std3__48in_placeE
	.align		8
        /*0038*/ 	.dword	_ZN74_INTERNAL_83fe1b93_38_flash_bwd_hdim192_bf16_softcap_sm80_cu_ceb34e2a_28474cuda3std6ranges3__45__cpo4swapE
	.align		8
        /*0040*/ 	.dword	_ZN74_INTERNAL_83fe1b93_38_flash_bwd_hdim192_bf16_softcap_sm80_cu_ceb34e2a_28474cuda3std6ranges3__45__cpo9iter_moveE
	.align		8
        /*0048*/ 	.dword	_ZN74_INTERNAL_83fe1b93_38_flash_bwd_hdim192_bf16_softcap_sm80_cu_ceb34e2a_28474cute7productE
	.align		8
        /*0050*/ 	.dword	_ZN74_INTERNAL_83fe1b93_38_flash_bwd_hdim192_bf16_softcap_sm80_cu_ceb34e2a_28474cute1_E


//--------------------- .text._ZN7cutlass13device_kernelIN5flash19enable_sm80_to_sm89INS1_16FlashAttnBwdSm80INS1_25CollectiveMainloopBwdSm80ILi1ELi1EN4cute5tupleIJNS5_1CILi64EEES8_NS7_ILi192EEEEEENS_10bfloat16_tEfNS_4arch4Sm80ELb0ELb0ELb1ELb0ELb0ELb0ELb0ELb0ELi2ELi2ELi2ELi2ELb1EEENS1_21CollectiveEpilogueBwdISA_SB_SD_Li256ELb0ELb0ELi4EEENS1_19SingleTileSchedulerILb0ELb0ELb0ELi64EEEEEEEEEvNT_6ParamsE --------------------------
	.section	.text._ZN7cutlass13device_kernelIN5flash19enable_sm80_to_sm89INS1_16FlashAttnBwdSm80INS1_25CollectiveMainloopBwdSm80ILi1ELi1EN4cute5tupleIJNS5_1CILi64EEES8_NS7_ILi192EEEEEENS_10bfloat16_tEfNS_4arch4Sm80ELb0ELb0ELb1ELb0ELb0ELb0ELb0ELb0ELi2ELi2ELi2ELi2ELb1EEENS1_21CollectiveEpilogueBwdISA_SB_SD_Li256ELb0ELb0ELi4EEENS1_19SingleTileSchedulerILb0ELb0ELb0ELi64EEEEEEEEEvNT_6ParamsE,"ax",@progbits
	.align	128
.text._ZN7cutlass13device_kernelIN5flash19enable_sm80_to_sm89INS1_16FlashAttnBwdSm80INS1_25CollectiveMainloopBwdSm80ILi1ELi1EN4cute5tupleIJNS5_1CILi64EEES8_NS7_ILi192EEEEEENS_10bfloat16_tEfNS_4arch4Sm80ELb0ELb0ELb1ELb0ELb0ELb0ELb0ELb0ELi2ELi2ELi2ELi2ELb1EEENS1_21CollectiveEpilogueBwdISA_SB_SD_Li256ELb0ELb0ELi4EEENS1_19SingleTileSchedulerILb0ELb0ELb0ELi64EEEEEEEEEvNT_6ParamsE:
        .type           _ZN7cutlass13device_kernelIN5flash19enable_sm80_to_sm89INS1_16FlashAttnBwdSm80INS1_25CollectiveMainloopBwdSm80ILi1ELi1EN4cute5tupleIJNS5_1CILi64EEES8_NS7_ILi192EEEEEENS_10bfloat16_tEfNS_4arch4Sm80ELb0ELb0ELb1ELb0ELb0ELb0ELb0ELb0ELi2ELi2ELi2ELi2ELb1EEENS1_21CollectiveEpilogueBwdISA_SB_SD_Li256ELb0ELb0ELi4EEENS1_19SingleTileSchedulerILb0ELb0ELb0ELi64EEEEEEEEEvNT_6ParamsE,@function
        .size           _ZN7cutlass13device_kernelIN5flash19enable_sm80_to_sm89INS1_16FlashAttnBwdSm80INS1_25CollectiveMainloopBwdSm80ILi1ELi1EN4cute5tupleIJNS5_1CILi64EEES8_NS7_ILi192EEEEEENS_10bfloat16_tEfNS_4arch4Sm80ELb0ELb0ELb1ELb0ELb0ELb0ELb0ELb0ELi2ELi2ELi2ELi2ELb1EEENS1_21CollectiveEpilogueBwdISA_SB_SD_Li256ELb0ELb0ELi4EEENS1_19SingleTileSchedulerILb0ELb0ELb0ELi64EEEEEEEEEvNT_6ParamsE,(.L_x_94 - _ZN7cutlass13device_kernelIN5flash19enable_sm80_to_sm89INS1_16FlashAttnBwdSm80INS1_25CollectiveMainloopBwdSm80ILi1ELi1EN4cute5tupleIJNS5_1CILi64EEES8_NS7_ILi192EEEEEENS_10bfloat16_tEfNS_4arch4Sm80ELb0ELb0ELb1ELb0ELb0ELb0ELb0ELb0ELi2ELi2ELi2ELi2ELb1EEENS1_21CollectiveEpilogueBwdISA_SB_SD_Li256ELb0ELb0ELi4EEENS1_19SingleTileSchedulerILb0ELb0ELb0ELi64EEEEEEEEEvNT_6ParamsE)
        .other          _ZN7cutlass13device_kernelIN5flash19enable_sm80_to_sm89INS1_16FlashAttnBwdSm80INS1_25CollectiveMainloopBwdSm80ILi1ELi1EN4cute5tupleIJNS5_1CILi64EEES8_NS7_ILi192EEEEEENS_10bfloat16_tEfNS_4arch4Sm80ELb0ELb0ELb1ELb0ELb0ELb0ELb0ELb0ELi2ELi2ELi2ELi2ELb1EEENS1_21CollectiveEpilogueBwdISA_SB_SD_Li256ELb0ELb0ELi4EEENS1_19SingleTileSchedulerILb0ELb0ELb0ELi64EEEEEEEEEvNT_6ParamsE,@"STO_CUDA_ENTRY STV_DEFAULT"
_ZN7cutlass13device_kernelIN5flash19enable_sm80_to_sm89INS1_16FlashAttnBwdSm80INS1_25CollectiveMainloopBwdSm80ILi1ELi1EN4cute5tupleIJNS5_1CILi64EEES8_NS7_ILi192EEEEEENS_10bfloat16_tEfNS_4arch4Sm80ELb0ELb0ELb1ELb0ELb0ELb0ELb0ELb0ELi2ELi2ELi2ELi2ELb1EEENS1_21CollectiveEpilogueBwdISA_SB_SD_Li256ELb0ELb0ELi4EEENS1_19SingleTileSchedulerILb0ELb0ELb0ELi64EEEEEEEEEvNT_6ParamsE:
[----:B------:R-:W-:Y:S01]  /*0000*/  LDC R1, c[0x0][0x37c] ;  /* 0x0000df00ff017b82 */ /* 0x000fe20000000800 */
[----:B------:R-:W-:Y:S05]  /*0010*/  EXIT ;  /* 0x000000000000794d */ /* 0x000fea0003800000 */
.L_x_0:
[----:B------:R-:W-:-:S00]  /*0020*/  BRA `(.L_x_0) ;  /* 0xfffffffc00fc7947 */ /* 0x000fc0000383ffff */
[----:B------:R-:W-:-:S00]  /*0030*/  NOP ;  /* 0x0000000000007918 */ /* 0x000fc00000000000 */
        /* <DEDUP_REMOVED lines=12> */
.L_x_94:


//--------------------- .text._ZN7cutlass13device_kernelIN5flash19enable_sm80_to_sm89INS1_16FlashAttnBwdSm80INS1_25CollectiveMainloopBwdSm80ILi1ELi1EN4cute5tupleIJNS5_1CILi64EEES8_NS7_ILi192EEEEEENS_10bfloat16_tEfNS_4arch4Sm80ELb0ELb0ELb1ELb0ELb1ELb0ELb0ELb0ELi2ELi2ELi2ELi2ELb1EEENS1_21CollectiveEpilogueBwdISA_SB_SD_Li256ELb0ELb0ELi4EEENS1_19SingleTileSchedulerILb0ELb0ELb0ELi64EEEEEEEEEvNT_6ParamsE --------------------------
	.section	.text._ZN7cutlass13device_kernelIN5flash19enable_sm80_to_sm89INS1_16FlashAttnBwdSm80INS1_25CollectiveMainloopBwdSm80ILi1ELi1EN4cute5tupleIJNS5_1CILi64EEES8_NS7_ILi192EEEEEENS_10bfloat16_tEfNS_4arch4Sm80ELb0ELb0ELb1ELb0ELb1ELb0ELb0ELb0ELi2ELi2ELi2ELi2ELb1EEENS1_21CollectiveEpilogueBwdISA_SB_SD_Li256ELb0ELb0ELi4EEENS1_19SingleTileSchedulerILb0ELb0ELb0ELi64EEEEEEEEEvNT_6ParamsE,"ax",@progbits
	.align	128
.text._ZN7cutlass13device_kernelIN5flash19enable_sm80_to_sm89INS1_16FlashAttnBwdSm80INS1_25CollectiveMainloopBwdSm80ILi1ELi1EN4cute5tupleIJNS5_1CILi64EEES8_NS7_ILi192EEEEEENS_10bfloat16_tEfNS_4arch4Sm80ELb0ELb0ELb1ELb0ELb1ELb0ELb0ELb0ELi2ELi2ELi2ELi2ELb1EEENS1_21CollectiveEpilogueBwdISA_SB_SD_Li256ELb0ELb0ELi4EEENS1_19SingleTileSchedulerILb0ELb0ELb0ELi64EEEEEEEEEvNT_6ParamsE:
        .type           _ZN7cutlass13device_kernelIN5flash19enable_sm80_to_sm89INS1_16FlashAttnBwdSm80INS1_25CollectiveMainloopBwdSm80ILi1ELi1EN4cute5tupleIJNS5_1CILi64EEES8_NS7_ILi192EEEEEENS_10bfloat16_tEfNS_4arch4Sm80ELb0ELb0ELb1ELb0ELb1ELb0ELb0ELb0ELi2ELi2ELi2ELi2ELb1EEENS1_21CollectiveEpilogueBwdISA_SB_SD_Li256ELb0ELb0ELi4EEENS1_19SingleTileSchedulerILb0ELb0ELb0ELi64EEEEEEEEEvNT_6ParamsE,@function
        .size           _ZN7cutlass13device_kernelIN5flash19enable_sm80_to_sm89INS1_16FlashAttnBwdSm80INS1_25CollectiveMainloopBwdSm80ILi1ELi1EN4cute5tupleIJNS5_1CILi64EEES8_NS7_ILi192EEEEEENS_10bfloat16_tEfNS_4arch4Sm80ELb0ELb0ELb1ELb0ELb1ELb0ELb0ELb0ELi2ELi2ELi2ELi2ELb1EEENS1_21CollectiveEpilogueBwdISA_SB_SD_Li256ELb0ELb0ELi4EEENS1_19SingleTileSchedulerILb0ELb0ELb0ELi64EEEEEEEEEvNT_6ParamsE,(.L_x_95 - _ZN7cutlass13device_kernelIN5flash19enable_sm80_to_sm89INS1_16FlashAttnBwdSm80INS1_25CollectiveMainloopBwdSm80ILi1ELi1EN4cute5tupleIJNS5_1CILi64EEES8_NS7_ILi192EEEEEENS_10bfloat16_tEfNS_4arch4Sm80ELb0ELb0ELb1ELb0ELb1ELb0ELb0ELb0ELi2ELi2ELi2ELi2ELb1EEENS1_21CollectiveEpilogueBwdISA_SB_SD_Li256ELb0ELb0ELi4EEENS1_19SingleTileSchedulerILb0ELb0ELb0ELi64EEEEEEEEEvNT_6ParamsE)
        .other          _ZN7cutlass13device_kernelIN5flash19enable_sm80_to_sm89INS1_16FlashAttnBwdSm80INS1_25CollectiveMainloopBwdSm80ILi1ELi1EN4cute5tupleIJNS5_1CILi64EEES8_NS7_ILi192EEEEEENS_10bfloat16_tEfNS_4arch4Sm80ELb0ELb0ELb1ELb0ELb1ELb0ELb0ELb0ELi2ELi2ELi2ELi2ELb1EEENS1_21CollectiveEpilogueBwdISA_SB_SD_Li256ELb0ELb0ELi4EEENS1_19SingleTileSchedulerILb0ELb0ELb0ELi64EEEEEEEEEvNT_6ParamsE,@"STO_CUDA_ENTRY STV_DEFAULT"
_ZN7cutlass13device_kernelIN5flash19enable_sm80_to_sm89INS1_16FlashAttnBwdSm80INS1_25CollectiveMainloopBwdSm80ILi1ELi1EN4cute5tupleIJNS5_1CILi64EEES8_NS7_ILi192EEEEEENS_10bfloat16_tEfNS_4arch4Sm80ELb0ELb0ELb1ELb0ELb1ELb0ELb0ELb0ELi2ELi2ELi2ELi2ELb1EEENS1_21CollectiveEpilogueBwdISA_SB_SD_Li256ELb0ELb0ELi4EEENS1_19SingleTileSchedulerILb0ELb0ELb0ELi64EEEEEEEEEvNT_6ParamsE:
[----:B------:R-:W-:Y:S01]  /*0000*/  LDC R1, c[0x0][0x37c] ;  /* 0x0000df00ff017b82 */ /* 0x000fe20000000800 */
[----:B------:R-:W-:Y:S05]  /*0010*/  EXIT ;  /* 0x000000000000794d */ /* 0x000fea0003800000 */
.L_x_1:
        /* <DEDUP_REMOVED lines=14> */
.L_x_95:


//--------------------- .text._ZN7cutlass13device_kernelIN5flash19enable_sm80_to_sm89INS1_16FlashAttnBwdSm80INS1_25CollectiveMainloopBwdSm80ILi1ELi1EN4cute5tupleIJNS5_1CILi64EEES8_NS7_ILi192EEEEEENS_10bfloat16_tEfNS_4arch4Sm80ELb0ELb0ELb1ELb0ELb0ELb0ELb0ELb0ELi2ELi2ELi2ELi2ELb1EEENS1_24CollectiveEpilogueBwdGQAISA_fSD_Li256ELb0ELb0EEENS1_19SingleTileSchedulerILb0ELb0ELb0ELi64EEEEEEEEEvNT_6ParamsE --------------------------
	.section	.text._ZN7cutlass13device_kernelIN5flash19enable_sm80_to_sm89INS1_16FlashAttnBwdSm80INS1_25CollectiveMainloopBwdSm80ILi1ELi1EN4cute5tupleIJNS5_1CILi64EEES8_NS7_ILi192EEEEEENS_10bfloat16_tEfNS_4arch4Sm80ELb0ELb0ELb1ELb0ELb0ELb0ELb0ELb0ELi2ELi2ELi2ELi2ELb1EEENS1_24CollectiveEpilogueBwdGQAISA_fSD_Li256ELb0ELb0EEENS1_19SingleTileSchedulerILb0ELb0ELb0ELi64EEEEEEEEEvNT_6ParamsE,"ax",@progbits
	.align	128
.text._ZN7cutlass13device_kernelIN5flash19enable_sm80_to_sm89INS1_16FlashAttnBwdSm80INS1_25CollectiveMainloopBwdSm80ILi1ELi1EN4cute5tupleIJNS5_1CILi64EEES8_NS7_ILi192EEEEEENS_10bfloat16_tEfNS_4arch4Sm80ELb0ELb0ELb1ELb0ELb0ELb0ELb0ELb0ELi2ELi2ELi2ELi2ELb1EEENS1_24CollectiveEpilogueBwdGQAISA_fSD_Li256ELb0ELb0EEENS1_19SingleTileSchedulerILb0ELb0ELb0ELi64EEEEEEEEEvNT_6ParamsE:
        .type           _ZN7cutlass13device_kernelIN5flash19enable_sm80_to_sm89INS1_16FlashAttnBwdSm80INS1_25CollectiveMainloopBwdSm80ILi1ELi1EN4cute5tupleIJNS5_1CILi64EEES8_NS7_ILi192EEEEEENS_10bfloat16_tEfNS_4arch4Sm80ELb0ELb0ELb1ELb0ELb0ELb0ELb0ELb0ELi2ELi2ELi2ELi2ELb1EEENS1_24CollectiveEpilogueBwdGQAISA_fSD_Li256ELb0ELb0EEENS1_19SingleTileSchedulerILb0ELb0ELb0ELi64EEEEEEEEEvNT_6ParamsE,@function
        .size           _ZN7cutlass13device_kernelIN5flash19enable_sm80_to_sm89INS1_16FlashAttnBwdSm80INS1_25CollectiveMainloopBwdSm80ILi1ELi1EN4cute5tupleIJNS5_1CILi64EEES8_NS7_ILi192EEEEEENS_10bfloat16_tEfNS_4arch4Sm80ELb0ELb0ELb1ELb0ELb0ELb0ELb0ELb0ELi2ELi2ELi2ELi2ELb1EEENS1_24CollectiveEpilogueBwdGQAISA_fSD_Li256ELb0ELb0EEENS1_19SingleTileSchedulerILb0ELb0ELb0ELi64EEEEEEEEEvNT_6ParamsE,(.L_x_96 - _ZN7cutlass13device_kernelIN5flash19enable_sm80_to_sm89INS1_16FlashAttnBwdSm80INS1_25CollectiveMainloopBwdSm80ILi1ELi1EN4cute5tupleIJNS5_1CILi64EEES8_NS7_ILi192EEEEEENS_10bfloat16_tEfNS_4arch4Sm80ELb0ELb0ELb1ELb0ELb0ELb0ELb0ELb0ELi2ELi2ELi2ELi2ELb1EEENS1_24CollectiveEpilogueBwdGQAISA_fSD_Li256ELb0ELb0EEENS1_19SingleTileSchedulerILb0ELb0ELb0ELi64EEEEEEEEEvNT_6ParamsE)
        .other          _ZN7cutlass13device_kernelIN5flash19enable_sm80_to_sm89INS1_16FlashAttnBwdSm80INS1_25CollectiveMainloopBwdSm80ILi1ELi1EN4cute5tupleIJNS5_1CILi64EEES8_NS7_ILi192EEEEEENS_10bfloat16_tEfNS_4arch4Sm80ELb0ELb0ELb1ELb0ELb0ELb0ELb0ELb0ELi2ELi2ELi2ELi2ELb1EEENS1_24CollectiveEpilogueBwdGQAISA_fSD_Li256ELb0ELb0EEENS1_19SingleTileSchedulerILb0ELb0ELb0ELi64EEEEEEEEEvNT_6ParamsE,@"STO_CUDA_ENTRY STV_DEFAULT"
_ZN7cutlass13device_kernelIN5flash19enable_sm80_to_sm89INS1_16FlashAttnBwdSm80INS1_25CollectiveMainloopBwdSm80ILi1ELi1EN4cute5tupleIJNS5_1CILi64EEES8_NS7_ILi192EEEEEENS_10bfloat16_tEfNS_4arch4Sm80ELb0ELb0ELb1ELb0ELb0ELb0ELb0ELb0ELi2ELi2ELi2ELi2ELb1EEENS1_24CollectiveEpilogueBwdGQAISA_fSD_Li256ELb0ELb0EEENS1_19SingleTileSchedulerILb0ELb0ELb0ELi64EEEEEEEEEvNT_6ParamsE:
[----:B------:R-:W-:Y:S01]  /*0000*/  LDC R1, c[0x0][0x37c] ;  /* 0x0000df00ff017b82 */ /* 0x000fe20000000800 */
[----:B------:R-:W-:Y:S05]  /*0010*/  EXIT ;  /* 0x000000000000794d */ /* 0x000fea0003800000 */
.L_x_2:
        /* <DEDUP_REMOVED lines=14> */
.L_x_96:


//--------------------- .text._ZN7cutlass13device_kernelIN5flash19enable_sm80_to_sm89INS1_16FlashAttnBwdSm80INS1_25CollectiveMainloopBwdSm80ILi1ELi1EN4cute5tupleIJNS5_1CILi64EEES8_NS7_ILi192EEEEEENS_10bfloat16_tEfNS_4arch4Sm80ELb0ELb0ELb1ELb0ELb1ELb0ELb0ELb0ELi2ELi2ELi2ELi2ELb1EEENS1_24CollectiveEpilogueBwdGQAISA_fSD_Li256ELb0ELb1EEENS1_19SingleTileSchedulerILb0ELb0ELb0ELi64EEEEEEEEEvNT_6ParamsE --------------------------
	.section	.text._ZN7cutlass13device_kernelIN5flash19enable_sm80_to_sm89INS1_16FlashAttnBwdSm80INS1_25CollectiveMainloopBwdSm80ILi1ELi1EN4cute5tupleIJNS5_1CILi64EEES8_NS7_ILi192EEEEEENS_10bfloat16_tEfNS_4arch4Sm80ELb0ELb0ELb1ELb0ELb1ELb0ELb0ELb0ELi2ELi2ELi2ELi2ELb1EEENS1_24CollectiveEpilogueBwdGQAISA_fSD_Li256ELb0ELb1EEENS1_19SingleTileSchedulerILb0ELb0ELb0ELi64EEEEEEEEEvNT_6ParamsE,"ax",@progbits
	.align	128
.text._ZN7cutlass13device_kernelIN5flash19enable_sm80_to_sm89INS1_16FlashAttnBwdSm80INS1_25CollectiveMainloopBwdSm80ILi1ELi1EN4cute5tupleIJNS5_1CILi64EEES8_NS7_ILi192EEEEEENS_10bfloat16_tEfNS_4arch4Sm80ELb0ELb0ELb1ELb0ELb1ELb0ELb0ELb0ELi2ELi2ELi2ELi2ELb1EEENS1_24CollectiveEpilogueBwdGQAISA_fSD_Li256ELb0ELb1EEENS1_19SingleTileSchedulerILb0ELb0ELb0ELi64EEEEEEEEEvNT_6ParamsE:
        .type           _ZN7cutlass13device_kernelIN5flash19enable_sm80_to_sm89INS1_16FlashAttnBwdSm80INS1_25CollectiveMainloopBwdSm80ILi1ELi1EN4cute5tupleIJNS5_1CILi64EEES8_NS7_ILi192EEEEEENS_10bfloat16_tEfNS_4arch4Sm80ELb0ELb0ELb1ELb0ELb1ELb0ELb0ELb0ELi2ELi2ELi2ELi2ELb1EEENS1_24CollectiveEpilogueBwdGQAISA_fSD_Li256ELb0ELb1EEENS1_19SingleTileSchedulerILb0ELb0ELb0ELi64EEEEEEEEEvNT_6ParamsE,@function
        .size           _ZN7cutlass13device_kernelIN5flash19enable_sm80_to_sm89INS1_16FlashAttnBwdSm80INS1_25CollectiveMainloopBwdSm80ILi1ELi1EN4cute5tupleIJNS5_1CILi64EEES8_NS7_ILi192EEEEEENS_10bfloat16_tEfNS_4arch4Sm80ELb0ELb0ELb1ELb0ELb1ELb0ELb0ELb0ELi2ELi2ELi2ELi2ELb1EEENS1_24CollectiveEpilogueBwdGQAISA_fSD_Li256ELb0ELb1EEENS1_19SingleTileSchedulerILb0ELb0ELb0ELi64EEEEEEEEEvNT_6ParamsE,(.L_x_97 - _ZN7cutlass13device_kernelIN5flash19enable_sm80_to_sm89INS1_16FlashAttnBwdSm80INS1_25CollectiveMainloopBwdSm80ILi1ELi1EN4cute5tupleIJNS5_1CILi64EEES8_NS7_ILi192EEEEEENS_10bfloat16_tEfNS_4arch4Sm80ELb0ELb0ELb1ELb0ELb1ELb0ELb0ELb0ELi2ELi2ELi2ELi2ELb1EEENS1_24CollectiveEpilogueBwdGQAISA_fSD_Li256ELb0ELb1EEENS1_19SingleTileSchedulerILb0ELb0ELb0ELi64EEEEEEEEEvNT_6ParamsE)
        .other          _ZN7cutlass13device_kernelIN5flash19enable_sm80_to_sm89INS1_16FlashAttnBwdSm80INS1_25CollectiveMainloopBwdSm80ILi1ELi1EN4cute5tupleIJNS5_1CILi64EEES8_NS7_ILi192EEEEEENS_10bfloat16_tEfNS_4arch4Sm80ELb0ELb0ELb1ELb0ELb1ELb0ELb0ELb0ELi2ELi2ELi2ELi2ELb1EEENS1_24CollectiveEpilogueBwdGQAISA_fSD_Li256ELb0ELb1EEENS1_19SingleTileSchedulerILb0ELb0ELb0ELi64EEEEEEEEEvNT_6ParamsE,@"STO_CUDA_ENTRY STV_DEFAULT"
_ZN7cutlass13device_kernelIN5flash19enable_sm80_to_sm89INS1_16FlashAttnBwdSm80INS1_25CollectiveMainloopBwdSm80ILi1ELi1EN4cute5tupleIJNS5_1CILi64EEES8_NS7_ILi192EEEEEENS_10bfloat16_tEfNS_4arch4Sm80ELb0ELb0ELb1ELb0ELb1ELb0ELb0ELb0ELi2ELi2ELi2ELi2ELb1EEENS1_24CollectiveEpilogueBwdGQAISA_fSD_Li256ELb0ELb1EEENS1_19SingleTileSchedulerILb0ELb0ELb0ELi64EEEEEEEEEvNT_6ParamsE:
[----:B------:R-:W-:Y:S01]  /*0000*/  LDC R1, c[0x0][0x37c] ;  /* 0x0000df00ff017b82 */ /* 0x000fe20000000800 */
[----:B------:R-:W-:Y:S05]  /*0010*/  EXIT ;  /* 0x000000000000794d */ /* 0x000fea0003800000 */
.L_x_3:
        /* <DEDUP_REMOVED lines=14> */
.L_x_97:


//--------------------- .text._ZN7cutlass13device_kernelIN5flash19enable_sm80_to_sm89INS1_16FlashAttnBwdSm80INS1_25CollectiveMainloopBwdSm80ILi1ELi1EN4cute5tupleIJNS5_1CILi64EEES8_NS7_ILi192EEEEEENS_10bfloat16_tEfNS_4arch4Sm80ELb0ELb0ELb1ELb1ELb0ELb0ELb0ELb0ELi2ELi2ELi2ELi2ELb1EEENS1_21CollectiveEpilogueBwdISA_SB_SD_Li256ELb1ELb0ELi4EEENS1_19SingleTileSchedulerILb1ELb0ELb0ELi64EEEEEEEEEvNT_6ParamsE --------------------------
	.section	.text._ZN7cutlass13device_kernelIN5flash19enable_sm80_to_sm89INS1_16FlashAttnBwdSm80INS1_25CollectiveMainloopBwdSm80ILi1ELi1EN4cute5tupleIJNS5_1CILi64EEES8_NS7_ILi192EEEEEENS_10bfloat16_tEfNS_4arch4Sm80ELb0ELb0ELb1ELb1ELb0ELb0ELb0ELb0ELi2ELi2ELi2ELi2ELb1EEENS1_21CollectiveEpilogueBwdISA_SB_SD_Li256ELb1ELb0ELi4EEENS1_19SingleTileSchedulerILb1ELb0ELb0ELi64EEEEEEEEEvNT_6ParamsE,"ax",@progbits
	.align	128
.text._ZN7cutlass13device_kernelIN5flash19enable_sm80_to_sm89INS1_16FlashAttnBwdSm80INS1_25CollectiveMainloopBwdSm80ILi1ELi1EN4cute5tupleIJNS5_1CILi64EEES8_NS7_ILi192EEEEEENS_10bfloat16_tEfNS_4arch4Sm80ELb0ELb0ELb1ELb1ELb0ELb0ELb0ELb0ELi2ELi2ELi2ELi2ELb1EEENS1_21CollectiveEpilogueBwdISA_SB_SD_Li256ELb1ELb0ELi4EEENS1_19SingleTileSchedulerILb1ELb0ELb0ELi64EEEEEEEEEvNT_6ParamsE:
        .type           _ZN7cutlass13device_kernelIN5flash19enable_sm80_to_sm89INS1_16FlashAttnBwdSm80INS1_25CollectiveMainloopBwdSm80ILi1ELi1EN4cute5tupleIJNS5_1CILi64EEES8_NS7_ILi192EEEEEENS_10bfloat16_tEfNS_4arch4Sm80ELb0ELb0ELb1ELb1ELb0ELb0ELb0ELb0ELi2ELi2ELi2ELi2ELb1EEENS1_21CollectiveEpilogueBwdISA_SB_SD_Li256ELb1ELb0ELi4EEENS1_19SingleTileSchedulerILb1ELb0ELb0ELi64EEEEEEEEEvNT_6ParamsE,@function
        .size           _ZN7cutlass13device_kernelIN5flash19enable_sm80_to_sm89INS1_16FlashAttnBwdSm80INS1_25CollectiveMainloopBwdSm80ILi1ELi1EN4cute5tupleIJNS5_1CILi64EEES8_NS7_ILi192EEEEEENS_10bfloat16_tEfNS_4arch4Sm80ELb0ELb0ELb1ELb1ELb0ELb0ELb0ELb0ELi2ELi2ELi2ELi2ELb1EEENS1_21CollectiveEpilogueBwdISA_SB_SD_Li256ELb1ELb0ELi4EEENS1_19SingleTileSchedulerILb1ELb0ELb0ELi64EEEEEEEEEvNT_6ParamsE,(.L_x_98 - _ZN7cutlass13device_kernelIN5flash19enable_sm80_to_sm89INS1_16FlashAttnBwdSm80INS1_25CollectiveMainloopBwdSm80ILi1ELi1EN4cute5tupleIJNS5_1CILi64EEES8_NS7_ILi192EEEEEENS_10bfloat16_tEfNS_4arch4Sm80ELb0ELb0ELb1ELb1ELb0ELb0ELb0ELb0ELi2ELi2ELi2ELi2ELb1EEENS1_21CollectiveEpilogueBwdISA_SB_SD_Li256ELb1ELb0ELi4EEENS1_19SingleTileSchedulerILb1ELb0ELb0ELi64EEEEEEEEEvNT_6ParamsE)
        .other          _ZN7cutlass13device_kernelIN5flash19enable_sm80_to_sm89INS1_16FlashAttnBwdSm80INS1_25CollectiveMainloopBwdSm80ILi1ELi1EN4cute5tupleIJNS5_1CILi64EEES8_NS7_ILi192EEEEEENS_10bfloat16_tEfNS_4arch4Sm80ELb0ELb0ELb1ELb1ELb0ELb0ELb0ELb0ELi2ELi2ELi2ELi2ELb1EEENS1_21CollectiveEpilogueBwdISA_SB_SD_Li256ELb1ELb0ELi4EEENS1_19SingleTileSchedulerILb1ELb0ELb0ELi64EEEEEEEEEvNT_6ParamsE,@"STO_CUDA_ENTRY STV_DEFAULT"
_ZN7cutlass13device_kernelIN5flash19enable_sm80_to_sm89INS1_16FlashAttnBwdSm80INS1_25CollectiveMainloopBwdSm80ILi1ELi1EN4cute5tupleIJNS5_1CILi64EEES8_NS7_ILi192EEEEEENS_10bfloat16_tEfNS_4arch4Sm80ELb0ELb0ELb1ELb1ELb0ELb0ELb0ELb0ELi2ELi2ELi2ELi2ELb1EEENS1_21CollectiveEpilogueBwdISA_SB_SD_Li256ELb1ELb0ELi4EEENS1_19SingleTileSchedulerILb1ELb0ELb0ELi64EEEEEEEEEvNT_6ParamsE:
[----:B------:R-:W-:Y:S01]  /*0000*/  LDC R1, c[0x0][0x37c] ;  /* 0x0000df00ff017b82 */ /* 0x000fe20000000800 */
[----:B------:R-:W-:Y:S05]  /*0010*/  EXIT ;  /* 0x000000000000794d */ /* 0x000fea0003800000 */
.L_x_4:
        /* <DEDUP_REMOVED lines=14> */
.L_x_98:


//--------------------- .text._ZN7cutlass13device_kernelIN5flash19enable_sm80_to_sm89INS1_16FlashAttnBwdSm80INS1_25CollectiveMainloopBwdSm80ILi1ELi1EN4cute5tupleIJNS5_1CILi64EEES8_NS7_ILi192EEEEEENS_10bfloat16_tEfNS_4arch4Sm80ELb0ELb0ELb1ELb1ELb1ELb0ELb0ELb0ELi2ELi2ELi2ELi2ELb1EEENS1_21CollectiveEpilogueBwdISA_SB_SD_Li256ELb1ELb0ELi4EEENS1_19SingleTileSchedulerILb1ELb0ELb0ELi64EEEEEEEEEvNT_6ParamsE --------------------------
	.section	.text._ZN7cutlass13device_kernelIN5flash19enable_sm80_to_sm89INS1_16FlashAttnBwdSm80INS1_25CollectiveMainloopBwdSm80ILi1ELi1EN4cute5tupleIJNS5_1CILi64EEES8_NS7_ILi192EEEEEENS_10bfloat16_tEfNS_4arch4Sm80ELb0ELb0ELb1ELb1ELb1ELb0ELb0ELb0ELi2ELi2ELi2ELi2ELb1EEENS1_21CollectiveEpilogueBwdISA_SB_SD_Li256ELb1ELb0ELi4EEENS1_19SingleTileSchedulerILb1ELb0ELb0ELi64EEEEEEEEEvNT_6ParamsE,"ax",@progbits
	.align	128
.text._ZN7cutlass13device_kernelIN5flash19enable_sm80_to_sm89INS1_16FlashAttnBwdSm80INS1_25CollectiveMainloopBwdSm80ILi1ELi1EN4cute5tupleIJNS5_1CILi64EEES8_NS7_ILi192EEEEEENS_10bfloat16_tEfNS_4arch4Sm80ELb0ELb0ELb1ELb1ELb1ELb0ELb0ELb0ELi2ELi2ELi2ELi2ELb1EEENS1_21CollectiveEpilogueBwdISA_SB_SD_Li256ELb1ELb0ELi4EEENS1_19SingleTileSchedulerILb1ELb0ELb0ELi64EEEEEEEEEvNT_6ParamsE:
        .type           _ZN7cutlass13device_kernelIN5flash19enable_sm80_to_sm89INS1_16FlashAttnBwdSm80INS1_25CollectiveMainloopBwdSm80ILi1ELi1EN4cute5tupleIJNS5_1CILi64EEES8_NS7_ILi192EEEEEENS_10bfloat16_tEfNS_4arch4Sm80ELb0ELb0ELb1ELb1ELb1ELb0ELb0ELb0ELi2ELi2ELi2ELi2ELb1EEENS1_21CollectiveEpilogueBwdISA_SB_SD_Li256ELb1ELb0ELi4EEENS1_19SingleTileSchedulerILb1ELb0ELb0ELi64EEEEEEEEEvNT_6ParamsE,@function
        .size           _ZN7cutlass13device_kernelIN5flash19enable_sm80_to_sm89INS1_16FlashAttnBwdSm80INS1_25CollectiveMainloopBwdSm80ILi1ELi1EN4cute5tupleIJNS5_1CILi64EEES8_NS7_ILi192EEEEEENS_10bfloat16_tEfNS_4arch4Sm80ELb0ELb0ELb1ELb1ELb1ELb0ELb0ELb0ELi2ELi2ELi2ELi2ELb1EEENS1_21CollectiveEpilogueBwdISA_SB_SD_Li256ELb1ELb0ELi4EEENS1_19SingleTileSchedulerILb1ELb0ELb0ELi64EEEEEEEEEvNT_6ParamsE,(.L_x_99 - _ZN7cutlass13device_kernelIN5flash19enable_sm80_to_sm89INS1_16FlashAttnBwdSm80INS1_25CollectiveMainloopBwdSm80ILi1ELi1EN4cute5tupleIJNS5_1CILi64EEES8_NS7_ILi192EEEEEENS_10bfloat16_tEfNS_4arch4Sm80ELb0ELb0ELb1ELb1ELb1ELb0ELb0ELb0ELi2ELi2ELi2ELi2ELb1EEENS1_21CollectiveEpilogueBwdISA_SB_SD_Li256ELb1ELb0ELi4EEENS1_19SingleTileSchedulerILb1ELb0ELb0ELi64EEEEEEEEEvNT_6ParamsE)
        .other          _ZN7cutlass13device_kernelIN5flash19enable_sm80_to_sm89INS1_16FlashAttnBwdSm80INS1_25CollectiveMainloopBwdSm80ILi1ELi1EN4cute5tupleIJNS5_1CILi64EEES8_NS7_ILi192EEEEEENS_10bfloat16_tEfNS_4arch4Sm80ELb0ELb0ELb1ELb1ELb1ELb0ELb0ELb0ELi2ELi2ELi2ELi2ELb1EEENS1_21CollectiveEpilogueBwdISA_SB_SD_Li256ELb1ELb0ELi4EEENS1_19SingleTileSchedulerILb1ELb0ELb0ELi64EEEEEEEEEvNT_6ParamsE,@"STO_CUDA_ENTRY STV_DEFAULT"
_ZN7cutlass13device_kernelIN5flash19enable_sm80_to_sm89INS1_16FlashAttnBwdSm80INS1_25CollectiveMainloopBwdSm80ILi1ELi1EN4cute5tupleIJNS5_1CILi64EEES8_NS7_ILi192EEEEEENS_10bfloat16_tEfNS_4arch4Sm80ELb0ELb0ELb1ELb1ELb1ELb0ELb0ELb0ELi2ELi2ELi2ELi2ELb1EEENS1_21CollectiveEpilogueBwdISA_SB_SD_Li256ELb1ELb0ELi4EEENS1_19SingleTileSchedulerILb1ELb0ELb0ELi64EEEEEEEEEvNT_6ParamsE:
[----:B------:R-:W-:Y:S01]  /*0000*/  LDC R1, c[0x0][0x37c] ;  /* 0x0000df00ff017b82 */ /* 0x000fe20000000800 */
[----:B------:R-:W-:Y:S05]  /*0010*/  EXIT ;  /* 0x000000000000794d */ /* 0x000fea0003800000 */
.L_x_5:
        /* <DEDUP_REMOVED lines=14> */
.L_x_99:


//--------------------- .text._ZN7cutlass13device_kernelIN5flash19enable_sm80_to_sm89INS1_16FlashAttnBwdSm80INS1_25CollectiveMainloopBwdSm80ILi1ELi1EN4cute5tupleIJNS5_1CILi64EEES8_NS7_ILi192EEEEEENS_10bfloat16_tEfNS_4arch4Sm80ELb0ELb0ELb1ELb1ELb0ELb0ELb0ELb0ELi2ELi2ELi2ELi2ELb1EEENS1_24CollectiveEpilogueBwdGQAISA_fSD_Li256ELb1ELb0EEENS1_19SingleTileSchedulerILb1ELb0ELb0ELi64EEEEEEEEEvNT_6ParamsE --------------------------
	.section	.text._ZN7cutlass13device_kernelIN5flash19enable_sm80_to_sm89INS1_16FlashAttnBwdSm80INS1_25CollectiveMainloopBwdSm80ILi1ELi1EN4cute5tupleIJNS5_1CILi64EEES8_NS7_ILi192EEEEEENS_10bfloat16_tEfNS_4arch4Sm80ELb0ELb0ELb1ELb1ELb0ELb0ELb0ELb0ELi2ELi2ELi2ELi2ELb1EEENS1_24CollectiveEpilogueBwdGQAISA_fSD_Li256ELb1ELb0EEENS1_19SingleTileSchedulerILb1ELb0ELb0ELi64EEEEEEEEEvNT_6ParamsE,"ax",@progbits
	.align	128
.text._ZN7cutlass13device_kernelIN5flash19enable_sm80_to_sm89INS1_16FlashAttnBwdSm80INS1_25CollectiveMainloopBwdSm80ILi1ELi1EN4cute5tupleIJNS5_1CILi64EEES8_NS7_ILi192EEEEEENS_10bfloat16_tEfNS_4arch4Sm80ELb0ELb0ELb1ELb1ELb0ELb0ELb0ELb0ELi2ELi2ELi2ELi2ELb1EEENS1_24CollectiveEpilogueBwdGQAISA_fSD_Li256ELb1ELb0EEENS1_19SingleTileSchedulerILb1ELb0ELb0ELi64EEEEEEEEEvNT_6ParamsE:
        .type           _ZN7cutlass13device_kernelIN5flash19enable_sm80_to_sm89INS1_16FlashAttnBwdSm80INS1_25CollectiveMainloopBwdSm80ILi1ELi1EN4cute5tupleIJNS5_1CILi64EEES8_NS7_ILi192EEEEEENS_10bfloat16_tEfNS_4arch4Sm80ELb0ELb0ELb1ELb1ELb0ELb0ELb0ELb0ELi2ELi2ELi2ELi2ELb1EEENS1_24CollectiveEpilogueBwdGQAISA_fSD_Li256ELb1ELb0EEENS1_19SingleTileSchedulerILb1ELb0ELb0ELi64EEEEEEEEEvNT_6ParamsE,@function
        .size           _ZN7cutlass13device_kernelIN5flash19enable_sm80_to_sm89INS1_16FlashAttnBwdSm80INS1_25CollectiveMainloopBwdSm80ILi1ELi1EN4cute5tupleIJNS5_1CILi64EEES8_NS7_ILi192EEEEEENS_10bfloat16_tEfNS_4arch4Sm80ELb0ELb0ELb1ELb1ELb0ELb0ELb0ELb0ELi2ELi2ELi2ELi2ELb1EEENS1_24CollectiveEpilogueBwdGQAISA_fSD_Li256ELb1ELb0EEENS1_19SingleTileSchedulerILb1ELb0ELb0ELi64EEEEEEEEEvNT_6ParamsE,(.L_x_100 - _ZN7cutlass13device_kernelIN5flash19enable_sm80_to_sm89INS1_16FlashAttnBwdSm80INS1_25CollectiveMainloopBwdSm80ILi1ELi1EN4cute5tupleIJNS5_1CILi64EEES8_NS7_ILi192EEEEEENS_10bfloat16_tEfNS_4arch4Sm80ELb0ELb0ELb1ELb1ELb0ELb0ELb0ELb0ELi2ELi2ELi2ELi2ELb1EEENS1_24CollectiveEpilogueBwdGQAISA_fSD_Li256ELb1ELb0EEENS1_19SingleTileSchedulerILb1ELb0ELb0ELi64EEEEEEEEEvNT_6ParamsE)
        .other          _ZN7cutlass13device_kernelIN5flash19enable_sm80_to_sm89INS1_16FlashAttnBwdSm80INS1_25CollectiveMainloopBwdSm80ILi1ELi1EN4cute5tupleIJNS5_1CILi64EEES8_NS7_ILi192EEEEEENS_10bfloat16_tEfNS_4arch4Sm80ELb0ELb0ELb1ELb1ELb0ELb0ELb0ELb0ELi2ELi2ELi2ELi2ELb1EEENS1_24CollectiveEpilogueBwdGQAISA_fSD_Li256ELb1ELb0EEENS1_19SingleTileSchedulerILb1ELb0ELb0ELi64EEEEEEEEEvNT_6ParamsE,@"STO_CUDA_ENTRY STV_DEFAULT"
_ZN7cutlass13device_kernelIN5flash19enable_sm80_to_sm89INS1_16FlashAttnBwdSm80INS1_25CollectiveMainloopBwdSm80ILi1ELi1EN4cute5tupleIJNS5_1CILi64EEES8_NS7_ILi192EEEEEENS_10bfloat16_tEfNS_4arch4Sm80ELb0ELb0ELb1ELb1ELb0ELb0ELb0ELb0ELi2ELi2ELi2ELi2ELb1EEENS1_24CollectiveEpilogueBwdGQAISA_fSD_Li256ELb1ELb0EEENS1_19SingleTileSchedulerILb1ELb0ELb0ELi64EEEEEEEEEvNT_6ParamsE:
[----:B------:R-:W-:Y:S01]  /*0000*/  LDC R1, c[0x0][0x37c] ;  /* 0x0000df00ff017b82 */ /* 0x000fe20000000800 */
[----:B------:R-:W-:Y:S05]  /*0010*/  EXIT ;  /* 0x000000000000794d */ /* 0x000fea0003800000 */
.L_x_6:
        /* <DEDUP_REMOVED lines=14> */
.L_x_100:


//--------------------- .text._ZN7cutlass13device_kernelIN5flash19enable_sm80_to_sm89INS1_16FlashAttnBwdSm80INS1_25CollectiveMainloopBwdSm80ILi1ELi1EN4cute5tupleIJNS5_1CILi64EEES8_NS7_ILi192EEEEEENS_10bfloat16_tEfNS_4arch4Sm80ELb0ELb0ELb1ELb1ELb1ELb0ELb0ELb0ELi2ELi2ELi2ELi2ELb1EEENS1_24CollectiveEpilogueBwdGQAISA_fSD_Li256ELb1ELb1EEENS1_19SingleTileSchedulerILb1ELb0ELb0ELi64EEEEEEEEEvNT_6ParamsE --------------------------
	.section	.text._ZN7cutlass13device_kernelIN5flash19enable_sm80_to_sm89INS1_16FlashAttnBwdSm80INS1_25CollectiveMainloopBwdSm80ILi1ELi1EN4cute5tupleIJNS5_1CILi64EEES8_NS7_ILi192EEEEEENS_10bfloat16_tEfNS_4arch4Sm80ELb0ELb0ELb1ELb1ELb1ELb0ELb0ELb0ELi2ELi2ELi2ELi2ELb1EEENS1_24CollectiveEpilogueBwdGQAISA_fSD_Li256ELb1ELb1EEENS1_19SingleTileSchedulerILb1ELb0ELb0ELi64EEEEEEEEEvNT_6ParamsE,"ax",@progbits
	.align	128
.text._ZN7cutlass13device_kernelIN5flash19enable_sm80_to_sm89INS1_16FlashAttnBwdSm80INS1_25CollectiveMainloopBwdSm80ILi1ELi1EN4cute5tupleIJNS5_1CILi64EEES8_NS7_ILi192EEEEEENS_10bfloat16_tEfNS_4arch4Sm80ELb0ELb0ELb1ELb1ELb1ELb0ELb0ELb0ELi2ELi2ELi2ELi2ELb1EEENS1_24CollectiveEpilogueBwdGQAISA_fSD_Li256ELb1ELb1EEENS1_19SingleTileSchedulerILb1ELb0ELb0ELi64EEEEEEEEEvNT_6ParamsE:
        .type           _ZN7cutlass13device_kernelIN5flash19enable_sm80_to_sm89INS1_16FlashAttnBwdSm80INS1_25CollectiveMainloopBwdSm80ILi1ELi1EN4cute5tupleIJNS5_1CILi64EEES8_NS7_ILi192EEEEEENS_10bfloat16_tEfNS_4arch4Sm80ELb0ELb0ELb1ELb1ELb1ELb0ELb0ELb0ELi2ELi2ELi2ELi2ELb1EEENS1_24CollectiveEpilogueBwdGQAISA_fSD_Li256ELb1ELb1EEENS1_19SingleTileSchedulerILb1ELb0ELb0ELi64EEEEEEEEEvNT_6ParamsE,@function
        .size           _ZN7cutlass13device_kernelIN5flash19enable_sm80_to_sm89INS1_16FlashAttnBwdSm80INS1_25CollectiveMainloopBwdSm80ILi1ELi1EN4cute5tupleIJNS5_1CILi64EEES8_NS7_ILi192EEEEEENS_10bfloat16_tEfNS_4arch4Sm80ELb0ELb0ELb1ELb1ELb1ELb0ELb0ELb0ELi2ELi2ELi2ELi2ELb1EEENS1_24CollectiveEpilogueBwdGQAISA_fSD_Li256ELb1ELb1EEENS1_19SingleTileSchedulerILb1ELb0ELb0ELi64EEEEEEEEEvNT_6ParamsE,(.L_x_101 - _ZN7cutlass13device_kernelIN5flash19enable_sm80_to_sm89INS1_16FlashAttnBwdSm80INS1_25CollectiveMainloopBwdSm80ILi1ELi1EN4cute5tupleIJNS5_1CILi64EEES8_NS7_ILi192EEEEEENS_10bfloat16_tEfNS_4arch4Sm80ELb0ELb0ELb1ELb1ELb1ELb0ELb0ELb0ELi2ELi2ELi2ELi2ELb1EEENS1_24CollectiveEpilogueBwdGQAISA_fSD_Li256ELb1ELb1EEENS1_19SingleTileSchedulerILb1ELb0ELb0ELi64EEEEEEEEEvNT_6ParamsE)
        .other          _ZN7cutlass13device_kernelIN5flash19enable_sm80_to_sm89INS1_16FlashAttnBwdSm80INS1_25CollectiveMainloopBwdSm80ILi1ELi1EN4cute5tupleIJNS5_1CILi64EEES8_NS7_ILi192EEEEEENS_10bfloat16_tEfNS_4arch4Sm80ELb0ELb0ELb1ELb1ELb1ELb0ELb0ELb0ELi2ELi2ELi2ELi2ELb1EEENS1_24CollectiveEpilogueBwdGQAISA_fSD_Li256ELb1ELb1EEENS1_19SingleTileSchedulerILb1ELb0ELb0ELi64EEEEEEEEEvNT_6ParamsE,@"STO_CUDA_ENTRY STV_DEFAULT"
_ZN7cutlass13device_kernelIN5flash19enable_sm80_to_sm89INS1_16FlashAttnBwdSm80INS1_25CollectiveMainloopBwdSm80ILi1ELi1EN4cute5tupleIJNS5_1CILi64EEES8_NS7_ILi192EEEEEENS_10bfloat16_tEfNS_4arch4Sm80ELb0ELb0ELb1ELb1ELb1ELb0ELb0ELb0ELi2ELi2ELi2ELi2ELb1EEENS1_24CollectiveEpilogueBwdGQAISA_fSD_Li256ELb1ELb1EEENS1_19SingleTileSchedulerILb1ELb0ELb0ELi64EEEEEEEEEvNT_6ParamsE:
[----:B------:R-:W-:Y:S01]  /*0000*/  LDC R1, c[0x0][0x37c] ;  /* 0x0000df00ff017b82 */ /* 0x000fe20000000800 */
[----:B------:R-:W-:Y:S05]  /*0010*/  EXIT ;  /* 0x000000000000794d */ /* 0x000fea0003800000 */
.L_x_7:
        /* <DEDUP_REMOVED lines=14> */
.L_x_101:


//--------------------- .text._ZN7cutlass13device_kernelIN5flash19enable_sm80_to_sm89INS1_16FlashAttnBwdSm80INS1_25CollectiveMainloopBwdSm80ILi1ELi1EN4cute5tupleIJNS5_1CILi64EEES8_NS7_ILi192EEEEEENS_10bfloat16_tEfNS_4arch4Sm80ELb0ELb1ELb1ELb0ELb0ELb0ELb0ELb0ELi2ELi2ELi2ELi2ELb1EEENS1_21CollectiveEpilogueBwdISA_SB_SD_Li256ELb0ELb0ELi4EEENS1_19SingleTileSchedulerILb0ELb0ELb0ELi64EEEEEEEEEvNT_6ParamsE --------------------------
	.section	.text._ZN7cutlass13device_kernelIN5flash19enable_sm80_to_sm89INS1_16FlashAttnBwdSm80INS1_25CollectiveMainloopBwdSm80ILi1ELi1EN4cute5tupleIJNS5_1CILi64EEES8_NS7_ILi192EEEEEENS_10bfloat16_tEfNS_4arch4Sm80ELb0ELb1ELb1ELb0ELb0ELb0ELb0ELb0ELi2ELi2ELi2ELi2ELb1EEENS1_21CollectiveEpilogueBwdISA_SB_SD_Li256ELb0ELb0ELi4EEENS1_19SingleTileSchedulerILb0ELb0ELb0ELi64EEEEEEEEEvNT_6ParamsE,"ax",@progbits
	.align	128
.text._ZN7cutlass13device_kernelIN5flash19enable_sm80_to_sm89INS1_16FlashAttnBwdSm80INS1_25CollectiveMainloopBwdSm80ILi1ELi1EN4cute5tupleIJNS5_1CILi64EEES8_NS7_ILi192EEEEEENS_10bfloat16_tEfNS_4arch4Sm80ELb0ELb1ELb1ELb0ELb0ELb0ELb0ELb0ELi2ELi2ELi2ELi2ELb1EEENS1_21CollectiveEpilogueBwdISA_SB_SD_Li256ELb0ELb0ELi4EEENS1_19SingleTileSchedulerILb0ELb0ELb0ELi64EEEEEEEEEvNT_6ParamsE:
        .type           _ZN7cutlass13device_kernelIN5flash19enable_sm80_to_sm89INS1_16FlashAttnBwdSm80INS1_25CollectiveMainloopBwdSm80ILi1ELi1EN4cute5tupleIJNS5_1CILi64EEES8_NS7_ILi192EEEEEENS_10bfloat16_tEfNS_4arch4Sm80ELb0ELb1ELb1ELb0ELb0ELb0ELb0ELb0ELi2ELi2ELi2ELi2ELb1EEENS1_21CollectiveEpilogueBwdISA_SB_SD_Li256ELb0ELb0ELi4EEENS1_19SingleTileSchedulerILb0ELb0ELb0ELi64EEEEEEEEEvNT_6ParamsE,@function
        .size           _ZN7cutlass13device_kernelIN5flash19enable_sm80_to_sm89INS1_16FlashAttnBwdSm80INS1_25CollectiveMainloopBwdSm80ILi1ELi1EN4cute5tupleIJNS5_1CILi64EEES8_NS7_ILi192EEEEEENS_10bfloat16_tEfNS_4arch4Sm80ELb0ELb1ELb1ELb0ELb0ELb0ELb0ELb0ELi2ELi2ELi2ELi2ELb1EEENS1_21CollectiveEpilogueBwdISA_SB_SD_Li256ELb0ELb0ELi4EEENS1_19SingleTileSchedulerILb0ELb0ELb0ELi64EEEEEEEEEvNT_6ParamsE,(.L_x_102 - _ZN7cutlass13device_kernelIN5flash19enable_sm80_to_sm89INS1_16FlashAttnBwdSm80INS1_25CollectiveMainloopBwdSm80ILi1ELi1EN4cute5tupleIJNS5_1CILi64EEES8_NS7_ILi192EEEEEENS_10bfloat16_tEfNS_4arch4Sm80ELb0ELb1ELb1ELb0ELb0ELb0ELb0ELb0ELi2ELi2ELi2ELi2ELb1EEENS1_21CollectiveEpilogueBwdISA_SB_SD_Li256ELb0ELb0ELi4EEENS1_19SingleTileSchedulerILb0ELb0ELb0ELi64EEEEEEEEEvNT_6ParamsE)
        .other          _ZN7cutlass13device_kernelIN5flash19enable_sm80_to_sm89INS1_16FlashAttnBwdSm80INS1_25CollectiveMainloopBwdSm80ILi1ELi1EN4cute5tupleIJNS5_1CILi64EEES8_NS7_ILi192EEEEEENS_10bfloat16_tEfNS_4arch4Sm80ELb0ELb1ELb1ELb0ELb0ELb0ELb0ELb0ELi2ELi2ELi2ELi2ELb1EEENS1_21CollectiveEpilogueBwdISA_SB_SD_Li256ELb0ELb0ELi4EEENS1_19SingleTileSchedulerILb0ELb0ELb0ELi64EEEEEEEEEvNT_6ParamsE,@"STO_CUDA_ENTRY STV_DEFAULT"
_ZN7cutlass13device_kernelIN5flash19enable_sm80_to_sm89INS1_16FlashAttnBwdSm80INS1_25CollectiveMainloopBwdSm80ILi1ELi1EN4cute5tupleIJNS5_1CILi64EEES8_NS7_ILi192EEEEEENS_10bfloat16_tEfNS_4arch4Sm80ELb0ELb1ELb1ELb0ELb0ELb0ELb0ELb0ELi2ELi2ELi2ELi2ELb1EEENS1_21CollectiveEpilogueBwdISA_SB_SD_Li256ELb0ELb0ELi4EEENS1_19SingleTileSchedulerILb0ELb0ELb0ELi64EEEEEEEEEvNT_6ParamsE:
[----:B------:R-:W-:Y:S01]  /*0000*/  LDC R1, c[0x0][0x37c] ;  /* 0x0000df00ff017b82 */ /* 0x000fe20000000800 */
[----:B------:R-:W-:Y:S05]  /*0010*/  EXIT ;  /* 0x000000000000794d */ /* 0x000fea0003800000 */
.L_x_8:
        /* <DEDUP_REMOVED lines=14> */
.L_x_102:


//--------------------- .text._ZN7cutlass13device_kernelIN5flash19enable_sm80_to_sm89INS1_16FlashAttnBwdSm80INS1_25CollectiveMainloopBwdSm80ILi1ELi1EN4cute5tupleIJNS5_1CILi64EEES8_NS7_ILi192EEEEEENS_10bfloat16_tEfNS_4arch4Sm80ELb0ELb1ELb1ELb0ELb1ELb0ELb0ELb0ELi2ELi2ELi2ELi2ELb1EEENS1_21CollectiveEpilogueBwdISA_SB_SD_Li256ELb0ELb0ELi4EEENS1_19SingleTileSchedulerILb0ELb0ELb0ELi64EEEEEEEEEvNT_6ParamsE --------------------------
	.section	.text._ZN7cutlass13device_kernelIN5flash19enable_sm80_to_sm89INS1_16FlashAttnBwdSm80INS1_25CollectiveMainloopBwdSm80ILi1ELi1EN4cute5tupleIJNS5_1CILi64EEES8_NS7_ILi192EEEEEENS_10bfloat16_tEfNS_4arch4Sm80ELb0ELb1ELb1ELb0ELb1ELb0ELb0ELb0ELi2ELi2ELi2ELi2ELb1EEENS1_21CollectiveEpilogueBwdISA_SB_SD_Li256ELb0ELb0ELi4EEENS1_19SingleTileSchedulerILb0ELb0ELb0ELi64EEEEEEEEEvNT_6ParamsE,"ax",@progbits
	.align	128
.text._ZN7cutlass13device_kernelIN5flash19enable_sm80_to_sm89INS1_16FlashAttnBwdSm80INS1_25CollectiveMainloopBwdSm80ILi1ELi1EN4cute5tupleIJNS5_1CILi64EEES8_NS7_ILi192EEEEEENS_10bfloat16_tEfNS_4arch4Sm80ELb0ELb1ELb1ELb0ELb1ELb0ELb0ELb0ELi2ELi2ELi2ELi2ELb1EEENS1_21CollectiveEpilogueBwdISA_SB_SD_Li256ELb0ELb0ELi4EEENS1_19SingleTileSchedulerILb0ELb0ELb0ELi64EEEEEEEEEvNT_6ParamsE:
        .type           _ZN7cutlass13device_kernelIN5flash19enable_sm80_to_sm89INS1_16FlashAttnBwdSm80INS1_25CollectiveMainloopBwdSm80ILi1ELi1EN4cute5tupleIJNS5_1CILi64EEES8_NS7_ILi192EEEEEENS_10bfloat16_tEfNS_4arch4Sm80ELb0ELb1ELb1ELb0ELb1ELb0ELb0ELb0ELi2ELi2ELi2ELi2ELb1EEENS1_21CollectiveEpilogueBwdISA_SB_SD_Li256ELb0ELb0ELi4EEENS1_19SingleTileSchedulerILb0ELb0ELb0ELi64EEEEEEEEEvNT_6ParamsE,@function
        .size           _ZN7cutlass13device_kernelIN5flash19enable_sm80_to_sm89INS1_16FlashAttnBwdSm80INS1_25CollectiveMainloopBwdSm80ILi1ELi1EN4cute5tupleIJNS5_1CILi64EEES8_NS7_ILi192EEEEEENS_10bfloat16_tEfNS_4arch4Sm80ELb0ELb1ELb1ELb0ELb1ELb0ELb0ELb0ELi2ELi2ELi2ELi2ELb1EEENS1_21CollectiveEpilogueBwdISA_SB_SD_Li256ELb0ELb0ELi4EEENS1_19SingleTileSchedulerILb0ELb0ELb0ELi64EEEEEEEEEvNT_6ParamsE,(.L_x_103 - _ZN7cutlass13device_kernelIN5flash19enable_sm80_to_sm89INS1_16FlashAttnBwdSm80INS1_25CollectiveMainloopBwdSm80ILi1ELi1EN4cute5tupleIJNS5_1CILi64EEES8_NS7_ILi192EEEEEENS_10bfloat16_tEfNS_4arch4Sm80ELb0ELb1ELb1ELb0ELb1ELb0ELb0ELb0ELi2ELi2ELi2ELi2ELb1EEENS1_21CollectiveEpilogueBwdISA_SB_SD_Li256ELb0ELb0ELi4EEENS1_19SingleTileSchedulerILb0ELb0ELb0ELi64EEEEEEEEEvNT_6ParamsE)
        .other          _ZN7cutlass13device_kernelIN5flash19enable_sm80_to_sm89INS1_16FlashAttnBwdSm80INS1_25CollectiveMainloopBwdSm80ILi1ELi1EN4cute5tupleIJNS5_1CILi64EEES8_NS7_ILi192EEEEEENS_10bfloat16_tEfNS_4arch4Sm80ELb0ELb1ELb1ELb0ELb1ELb0ELb0ELb0ELi2ELi2ELi2ELi2ELb1EEENS1_21CollectiveEpilogueBwdISA_SB_SD_Li256ELb0ELb0ELi4EEENS1_19SingleTileSchedulerILb0ELb0ELb0ELi64EEEEEEEEEvNT_6ParamsE,@"STO_CUDA_ENTRY STV_DEFAULT"
_ZN7cutlass13device_kernelIN5flash19enable_sm80_to_sm89INS1_16FlashAttnBwdSm80INS1_25CollectiveMainloopBwdSm80ILi1ELi1EN4cute5tupleIJNS5_1CILi64EEES8_NS7_ILi192EEEEEENS_10bfloat16_tEfNS_4arch4Sm80ELb0ELb1ELb1ELb0ELb1ELb0ELb0ELb0ELi2ELi2ELi2ELi2ELb1EEENS1_21CollectiveEpilogueBwdISA_SB_SD_Li256ELb0ELb0ELi4EEENS1_19SingleTileSchedulerILb0ELb0ELb0ELi64EEEEEEEEEvNT_6ParamsE:
[----:B------:R-:W-:Y:S01]  /*0000*/  LDC R1, c[0x0][0x37c] ;  /* 0x0000df00ff017b82 */ /* 0x000fe20000000800 */
[----:B------:R-:W-:Y:S05]  /*0010*/  EXIT ;  /* 0x000000000000794d */ /* 0x000fea0003800000 */
.L_x_9:
        /* <DEDUP_REMOVED lines=14> */
.L_x_103:


//--------------------- .text._ZN7cutlass13device_kernelIN5flash19enable_sm80_to_sm89INS1_16FlashAttnBwdSm80INS1_25CollectiveMainloopBwdSm80ILi1ELi1EN4cute5tupleIJNS5_1CILi64EEES8_NS7_ILi192EEEEEENS_10bfloat16_tEfNS_4arch4Sm80ELb0ELb1ELb1ELb0ELb0ELb0ELb0ELb0ELi2ELi2ELi2ELi2ELb1EEENS1_24CollectiveEpilogueBwdGQAISA_fSD_Li256ELb0ELb0EEENS1_19SingleTileSchedulerILb0ELb0ELb0ELi64EEEEEEEEEvNT_6ParamsE --------------------------
	.section	.text._ZN7cutlass13device_kernelIN5flash19enable_sm80_to_sm89INS1_16FlashAttnBwdSm80INS1_25CollectiveMainloopBwdSm80ILi1ELi1EN4cute5tupleIJNS5_1CILi64EEES8_NS7_ILi192EEEEEENS_10bfloat16_tEfNS_4arch4Sm80ELb0ELb1ELb1ELb0ELb0ELb0ELb0ELb0ELi2ELi2ELi2ELi2ELb1EEENS1_24CollectiveEpilogueBwdGQAISA_fSD_Li256ELb0ELb0EEENS1_19SingleTileSchedulerILb0ELb0ELb0ELi64EEEEEEEEEvNT_6ParamsE,"ax",@progbits
	.align	128
.text._ZN7cutlass13device_kernelIN5flash19enable_sm80_to_sm89INS1_16FlashAttnBwdSm80INS1_25CollectiveMainloopBwdSm80ILi1ELi1EN4cute5tupleIJNS5_1CILi64EEES8_NS7_ILi192EEEEEENS_10bfloat16_tEfNS_4arch4Sm80ELb0ELb1ELb1ELb0ELb0ELb0ELb0ELb0ELi2ELi2ELi2ELi2ELb1EEENS1_24CollectiveEpilogueBwdGQAISA_fSD_Li256ELb0ELb0EEENS1_19SingleTileSchedulerILb0ELb0ELb0ELi64EEEEEEEEEvNT_6ParamsE:
        .type           _ZN7cutlass13device_kernelIN5flash19enable_sm80_to_sm89INS1_16FlashAttnBwdSm80INS1_25CollectiveMainloopBwdSm80ILi1ELi1EN4cute5tupleIJNS5_1CILi64EEES8_NS7_ILi192EEEEEENS_10bfloat16_tEfNS_4arch4Sm80ELb0ELb1ELb1ELb0ELb0ELb0ELb0ELb0ELi2ELi2ELi2ELi2ELb1EEENS1_24CollectiveEpilogueBwdGQAISA_fSD_Li256ELb0ELb0EEENS1_19SingleTileSchedulerILb0ELb0ELb0ELi64EEEEEEEEEvNT_6ParamsE,@function
        .size           _ZN7cutlass13device_kernelIN5flash19enable_sm80_to_sm89INS1_16FlashAttnBwdSm80INS1_25CollectiveMainloopBwdSm80ILi1ELi1EN4cute5tupleIJNS5_1CILi64EEES8_NS7_ILi192EEEEEENS_10bfloat16_tEfNS_4arch4Sm80ELb0ELb1ELb1ELb0ELb0ELb0ELb0ELb0ELi2ELi2ELi2ELi2ELb1EEENS1_24CollectiveEpilogueBwdGQAISA_fSD_Li256ELb0ELb0EEENS1_19SingleTileSchedulerILb0ELb0ELb0ELi64EEEEEEEEEvNT_6ParamsE,(.L_x_104 - _ZN7cutlass13device_kernelIN5flash19enable_sm80_to_sm89INS1_16FlashAttnBwdSm80INS1_25CollectiveMainloopBwdSm80ILi1ELi1EN4cute5tupleIJNS5_1CILi64EEES8_NS7_ILi192EEEEEENS_10bfloat16_tEfNS_4arch4Sm80ELb0ELb1ELb1ELb0ELb0ELb0ELb0ELb0ELi2ELi2ELi2ELi2ELb1EEENS1_24CollectiveEpilogueBwdGQAISA_fSD_Li256ELb0ELb0EEENS1_19SingleTileSchedulerILb0ELb0ELb0ELi64EEEEEEEEEvNT_6ParamsE)
        .other          _ZN7cutlass13device_kernelIN5flash19enable_sm80_to_sm89INS1_16FlashAttnBwdSm80INS1_25CollectiveMainloopBwdSm80ILi1ELi1EN4cute5tupleIJNS5_1CILi64EEES8_NS7_ILi192EEEEEENS_10bfloat16_tEfNS_4arch4Sm80ELb0ELb1ELb1ELb0ELb0ELb0ELb0ELb0ELi2ELi2ELi2ELi2ELb1EEENS1_24CollectiveEpilogueBwdGQAISA_fSD_Li256ELb0ELb0EEENS1_19SingleTileSchedulerILb0ELb0ELb0ELi64EEEEEEEEEvNT_6ParamsE,@"STO_CUDA_ENTRY STV_DEFAULT"
_ZN7cutlass13device_kernelIN5flash19enable_sm80_to_sm89INS1_16FlashAttnBwdSm80INS1_25CollectiveMainloopBwdSm80ILi1ELi1EN4cute5tupleIJNS5_1CILi64EEES8_NS7_ILi192EEEEEENS_10bfloat16_tEfNS_4arch4Sm80ELb0ELb1ELb1ELb0ELb0ELb0ELb0ELb0ELi2ELi2ELi2ELi2ELb1EEENS1_24CollectiveEpilogueBwdGQAISA_fSD_Li256ELb0ELb0EEENS1_19SingleTileSchedulerILb0ELb0ELb0ELi64EEEEEEEEEvNT_6ParamsE:
[----:B------:R-:W-:Y:S01]  /*0000*/  LDC R1, c[0x0][0x37c] ;  /* 0x0000df00ff017b82 */ /* 0x000fe20000000800 */
[----:B------:R-:W-:Y:S05]  /*0010*/  EXIT ;  /* 0x000000000000794d */ /* 0x000fea0003800000 */
.L_x_10:
        /* <DEDUP_REMOVED lines=14> */
.L_x_104:


//--------------------- .text._ZN7cutlass13device_kernelIN5flash19enable_sm80_to_sm89INS1_16FlashAttnBwdSm80INS1_25CollectiveMainloopBwdSm80ILi1ELi1EN4cute5tupleIJNS5_1CILi64EEES8_NS7_ILi192EEEEEENS_10bfloat16_tEfNS_4arch4Sm80ELb0ELb1ELb1ELb0ELb1ELb0ELb0ELb0ELi2ELi2ELi2ELi2ELb1EEENS1_24CollectiveEpilogueBwdGQAISA_fSD_Li256ELb0ELb1EEENS1_19SingleTileSchedulerILb0ELb0ELb0ELi64EEEEEEEEEvNT_6ParamsE --------------------------
	.section	.text._ZN7cutlass13device_kernelIN5flash19enable_sm80_to_sm89INS1_16FlashAttnBwdSm80INS1_25CollectiveMainloopBwdSm80ILi1ELi1EN4cute5tupleIJNS5_1CILi64EEES8_NS7_ILi192EEEEEENS_10bfloat16_tEfNS_4arch4Sm80ELb0ELb1ELb1ELb0ELb1ELb0ELb0ELb0ELi2ELi2ELi2ELi2ELb1EEENS1_24CollectiveEpilogueBwdGQAISA_fSD_Li256ELb0ELb1EEENS1_19SingleTileSchedulerILb0ELb0ELb0ELi64EEEEEEEEEvNT_6ParamsE,"ax",@progbits
	.align	128
.text._ZN7cutlass13device_kernelIN5flash19enable_sm80_to_sm89INS1_16FlashAttnBwdSm80INS1_25CollectiveMainloopBwdSm80ILi1ELi1EN4cute5tupleIJNS5_1CILi64EEES8_NS7_ILi192EEEEEENS_10bfloat16_tEfNS_4arch4Sm80ELb0ELb1ELb1ELb0ELb1ELb0ELb0ELb0ELi2ELi2ELi2ELi2ELb1EEENS1_24CollectiveEpilogueBwdGQAISA_fSD_Li256ELb0ELb1EEENS1_19SingleTileSchedulerILb0ELb0ELb0ELi64EEEEEEEEEvNT_6ParamsE:
        .type           _ZN7cutlass13device_kernelIN5flash19enable_sm80_to_sm89INS1_16FlashAttnBwdSm80INS1_25CollectiveMainloopBwdSm80ILi1ELi1EN4cute5tupleIJNS5_1CILi64EEES8_NS7_ILi192EEEEEENS_10bfloat16_tEfNS_4arch4Sm80ELb0ELb1ELb1ELb0ELb1ELb0ELb0ELb0ELi2ELi2ELi2ELi2ELb1EEENS1_24CollectiveEpilogueBwdGQAISA_fSD_Li256ELb0ELb1EEENS1_19SingleTileSchedulerILb0ELb0ELb0ELi64EEEEEEEEEvNT_6ParamsE,@function
        .size           _ZN7cutlass13device_kernelIN5flash19enable_sm80_to_sm89INS1_16FlashAttnBwdSm80INS1_25CollectiveMainloopBwdSm80ILi1ELi1EN4cute5tupleIJNS5_1CILi64EEES8_NS7_ILi192EEEEEENS_10bfloat16_tEfNS_4arch4Sm80ELb0ELb1ELb1ELb0ELb1ELb0ELb0ELb0ELi2ELi2ELi2ELi2ELb1EEENS1_24CollectiveEpilogueBwdGQAISA_fSD_Li256ELb0ELb1EEENS1_19SingleTileSchedulerILb0ELb0ELb0ELi64EEEEEEEEEvNT_6ParamsE,(.L_x_105 - _ZN7cutlass13device_kernelIN5flash19enable_sm80_to_sm89INS1_16FlashAttnBwdSm80INS1_25CollectiveMainloopBwdSm80ILi1ELi1EN4cute5tupleIJNS5_1CILi64EEES8_NS7_ILi192EEEEEENS_10bfloat16_tEfNS_4arch4Sm80ELb0ELb1ELb1ELb0ELb1ELb0ELb0ELb0ELi2ELi2ELi2ELi2ELb1EEENS1_24CollectiveEpilogueBwdGQAISA_fSD_Li256ELb0ELb1EEENS1_19SingleTileSchedulerILb0ELb0ELb0ELi64EEEEEEEEEvNT_6ParamsE)
        .other          _ZN7cutlass13device_kernelIN5flash19enable_sm80_to_sm89INS1_16FlashAttnBwdSm80INS1_25CollectiveMainloopBwdSm80ILi1ELi1EN4cute5tupleIJNS5_1CILi64EEES8_NS7_ILi192EEEEEENS_10bfloat16_tEfNS_4arch4Sm80ELb0ELb1ELb1ELb0ELb1ELb0ELb0ELb0ELi2ELi2ELi2ELi2ELb1EEENS1_24CollectiveEpilogueBwdGQAISA_fSD_Li256ELb0ELb1EEENS1_19SingleTileSchedulerILb0ELb0ELb0ELi64EEEEEEEEEvNT_6ParamsE,@"STO_CUDA_ENTRY STV_DEFAULT"
_ZN7cutlass13device_kernelIN5flash19enable_sm80_to_sm89INS1_16FlashAttnBwdSm80INS1_25CollectiveMainloopBwdSm80ILi1ELi1EN4cute5tupleIJNS5_1CILi64EEES8_NS7_ILi192EEEEEENS_10bfloat16_tEfNS_4arch4Sm80ELb0ELb1ELb1ELb0ELb1ELb0ELb0ELb0ELi2ELi2ELi2ELi2ELb1EEENS1_24CollectiveEpilogueBwdGQAISA_fSD_Li256ELb0ELb1EEENS1_19SingleTileSchedulerILb0ELb0ELb0ELi64EEEEEEEEEvNT_6ParamsE:
[----:B------:R-:W-:Y:S01]  /*0000*/  LDC R1, c[0x0][0x37c] ;  /* 0x0000df00ff017b82 */ /* 0x000fe20000000800 */
[----:B------:R-:W-:Y:S05]  /*0010*/  EXIT ;  /* 0x000000000000794d */ /* 0x000fea0003800000 */
.L_x_11:
        /* <DEDUP_REMOVED lines=14> */
.L_x_105:


//--------------------- .text._ZN7cutlass13device_kernelIN5flash19enable_sm80_to_sm89INS1_16FlashAttnBwdSm80INS1_25CollectiveMainloopBwdSm80ILi1ELi1EN4cute5tupleIJNS5_1CILi64EEES8_NS7_ILi192EEEEEENS_10bfloat16_tEfNS_4arch4Sm80ELb0ELb1ELb1ELb1ELb0ELb0ELb0ELb0ELi2ELi2ELi2ELi2ELb1EEENS1_21CollectiveEpilogueBwdISA_SB_SD_Li256ELb1ELb0ELi4EEENS1_19SingleTileSchedulerILb1ELb0ELb0ELi64EEEEEEEEEvNT_6ParamsE --------------------------
	.section	.text._ZN7cutlass13device_kernelIN5flash19enable_sm80_to_sm89INS1_16FlashAttnBwdSm80INS1_25CollectiveMainloopBwdSm80ILi1ELi1EN4cute5tupleIJNS5_1CILi64EEES8_NS7_ILi192EEEEEENS_10bfloat16_tEfNS_4arch4Sm80ELb0ELb1ELb1ELb1ELb0ELb0ELb0ELb0ELi2ELi2ELi2ELi2ELb1EEENS1_21CollectiveEpilogueBwdISA_SB_SD_Li256ELb1ELb0ELi4EEENS1_19SingleTileSchedulerILb1ELb0ELb0ELi64EEEEEEEEEvNT_6ParamsE,"ax",@progbits
	.align	128
.text._ZN7cutlass13device_kernelIN5flash19enable_sm80_to_sm89INS1_16FlashAttnBwdSm80INS1_25CollectiveMainloopBwdSm80ILi1ELi1EN4cute5tupleIJNS5_1CILi64EEES8_NS7_ILi192EEEEEENS_10bfloat16_tEfNS_4arch4Sm80ELb0ELb1ELb1ELb1ELb0ELb0ELb0ELb0ELi2ELi2ELi2ELi2ELb1EEENS1_21CollectiveEpilogueBwdISA_SB_SD_Li256ELb1ELb0ELi4EEENS1_19SingleTileSchedulerILb1ELb0ELb0ELi64EEEEEEEEEvNT_6ParamsE:
        .type           _ZN7cutlass13device_kernelIN5flash19enable_sm80_to_sm89INS1_16FlashAttnBwdSm80INS1_25CollectiveMainloopBwdSm80ILi1ELi1EN4cute5tupleIJNS5_1CILi64EEES8_NS7_ILi192EEEEEENS_10bfloat16_tEfNS_4arch4Sm80ELb0ELb1ELb1ELb1ELb0ELb0ELb0ELb0ELi2ELi2ELi2ELi2ELb1EEENS1_21CollectiveEpilogueBwdISA_SB_SD_Li256ELb1ELb0ELi4EEENS1_19SingleTileSchedulerILb1ELb0ELb0ELi64EEEEEEEEEvNT_6ParamsE,@function
        .size           _ZN7cutlass13device_kernelIN5flash19enable_sm80_to_sm89INS1_16FlashAttnBwdSm80INS1_25CollectiveMainloopBwdSm80ILi1ELi1EN4cute5tupleIJNS5_1CILi64EEES8_NS7_ILi192EEEEEENS_10bfloat16_tEfNS_4arch4Sm80ELb0ELb1ELb1ELb1ELb0ELb0ELb0ELb0ELi2ELi2ELi2ELi2ELb1EEENS1_21CollectiveEpilogueBwdISA_SB_SD_Li256ELb1ELb0ELi4EEENS1_19SingleTileSchedulerILb1ELb0ELb0ELi64EEEEEEEEEvNT_6ParamsE,(.L_x_106 - _ZN7cutlass13device_kernelIN5flash19enable_sm80_to_sm89INS1_16FlashAttnBwdSm80INS1_25CollectiveMainloopBwdSm80ILi1ELi1EN4cute5tupleIJNS5_1CILi64EEES8_NS7_ILi192EEEEEENS_10bfloat16_tEfNS_4arch4Sm80ELb0ELb1ELb1ELb1ELb0ELb0ELb0ELb0ELi2ELi2ELi2ELi2ELb1EEENS1_21CollectiveEpilogueBwdISA_SB_SD_Li256ELb1ELb0ELi4EEENS1_19SingleTileSchedulerILb1ELb0ELb0ELi64EEEEEEEEEvNT_6ParamsE)
        .other          _ZN7cutlass13device_kernelIN5flash19enable_sm80_to_sm89INS1_16FlashAttnBwdSm80INS1_25CollectiveMainloopBwdSm80ILi1ELi1EN4cute5tupleIJNS5_1CILi64EEES8_NS7_ILi192EEEEEENS_10bfloat16_tEfNS_4arch4Sm80ELb0ELb1ELb1ELb1ELb0ELb0ELb0ELb0ELi2ELi2ELi2ELi2ELb1EEENS1_21CollectiveEpilogueBwdISA_SB_SD_Li256ELb1ELb0ELi4EEENS1_19SingleTileSchedulerILb1ELb0ELb0ELi64EEEEEEEEEvNT_6ParamsE,@"STO_CUDA_ENTRY STV_DEFAULT"
_ZN7cutlass13device_kernelIN5flash19enable_sm80_to_sm89INS1_16FlashAttnBwdSm80INS1_25CollectiveMainloopBwdSm80ILi1ELi1EN4cute5tupleIJNS5_1CILi64EEES8_NS7_ILi192EEEEEENS_10bfloat16_tEfNS_4arch4Sm80ELb0ELb1ELb1ELb1ELb0ELb0ELb0ELb0ELi2ELi2ELi2ELi2ELb1EEENS1_21CollectiveEpilogueBwdISA_SB_SD_Li256ELb1ELb0ELi4EEENS1_19SingleTileSchedulerILb1ELb0ELb0ELi64EEEEEEEEEvNT_6ParamsE:
[----:B------:R-:W-:Y:S01]  /*0000*/  LDC R1, c[0x0][0x37c] ;  /* 0x0000df00ff017b82 */ /* 0x000fe20000000800 */
[----:B------:R-:W-:Y:S05]  /*0010*/  EXIT ;  /* 0x000000000000794d */ /* 0x000fea0003800000 */
.L_x_12:
        /* <DEDUP_REMOVED lines=14> */
.L_x_106:


//--------------------- .text._ZN7cutlass13device_kernelIN5flash19enable_sm80_to_sm89INS1_16FlashAttnBwdSm80INS1_25CollectiveMainloopBwdSm80ILi1ELi1EN4cute5tupleIJNS5_1CILi64EEES8_NS7_ILi192EEEEEENS_10bfloat16_tEfNS_4arch4Sm80ELb0ELb1ELb1ELb1ELb1ELb0ELb0ELb0ELi2ELi2ELi2ELi2ELb1EEENS1_21CollectiveEpilogueBwdISA_SB_SD_Li256ELb1ELb0ELi4EEENS1_19SingleTileSchedulerILb1ELb0ELb0ELi64EEEEEEEEEvNT_6ParamsE --------------------------
	.section	.text._ZN7cutlass13device_kernelIN5flash19enable_sm80_to_sm89INS1_16FlashAttnBwdSm80INS1_25CollectiveMainloopBwdSm80ILi1ELi1EN4cute5tupleIJNS5_1CILi64EEES8_NS7_ILi192EEEEEENS_10bfloat16_tEfNS_4arch4Sm80ELb0ELb1ELb1ELb1ELb1ELb0ELb0ELb0ELi2ELi2ELi2ELi2ELb1EEENS1_21CollectiveEpilogueBwdISA_SB_SD_Li256ELb1ELb0ELi4EEENS1_19SingleTileSchedulerILb1ELb0ELb0ELi64EEEEEEEEEvNT_6ParamsE,"ax",@progbits
	.align	128
.text._ZN7cutlass13device_kernelIN5flash19enable_sm80_to_sm89INS1_16FlashAttnBwdSm80INS1_25CollectiveMainloopBwdSm80ILi1ELi1EN4cute5tupleIJNS5_1CILi64EEES8_NS7_ILi192EEEEEENS_10bfloat16_tEfNS_4arch4Sm80ELb0ELb1ELb1ELb1ELb1ELb0ELb0ELb0ELi2ELi2ELi2ELi2ELb1EEENS1_21CollectiveEpilogueBwdISA_SB_SD_Li256ELb1ELb0ELi4EEENS1_19SingleTileSchedulerILb1ELb0ELb0ELi64EEEEEEEEEvNT_6ParamsE:
        .type           _ZN7cutlass13device_kernelIN5flash19enable_sm80_to_sm89INS1_16FlashAttnBwdSm80INS1_25CollectiveMainloopBwdSm80ILi1ELi1EN4cute5tupleIJNS5_1CILi64EEES8_NS7_ILi192EEEEEENS_10bfloat16_tEfNS_4arch4Sm80ELb0ELb1ELb1ELb1ELb1ELb0ELb0ELb0ELi2ELi2ELi2ELi2ELb1EEENS1_21CollectiveEpilogueBwdISA_SB_SD_Li256ELb1ELb0ELi4EEENS1_19SingleTileSchedulerILb1ELb0ELb0ELi64EEEEEEEEEvNT_6ParamsE,@function
        .size           _ZN7cutlass13device_kernelIN5flash19enable_sm80_to_sm89INS1_16FlashAttnBwdSm80INS1_25CollectiveMainloopBwdSm80ILi1ELi1EN4cute5tupleIJNS5_1CILi64EEES8_NS7_ILi192EEEEEENS_10bfloat16_tEfNS_4arch4Sm80ELb0ELb1ELb1ELb1ELb1ELb0ELb0ELb0ELi2ELi2ELi2ELi2ELb1EEENS1_21CollectiveEpilogueBwdISA_SB_SD_Li256ELb1ELb0ELi4EEENS1_19SingleTileSchedulerILb1ELb0ELb0ELi64EEEEEEEEEvNT_6ParamsE,(.L_x_107 - _ZN7cutlass13device_kernelIN5flash19enable_sm80_to_sm89INS1_16FlashAttnBwdSm80INS1_25CollectiveMainloopBwdSm80ILi1ELi1EN4cute5tupleIJNS5_1CILi64EEES8_NS7_ILi192EEEEEENS_10bfloat16_tEfNS_4arch4Sm80ELb0ELb1ELb1ELb1ELb1ELb0ELb0ELb0ELi2ELi2ELi2ELi2ELb1EEENS1_21CollectiveEpilogueBwdISA_SB_SD_Li256ELb1ELb0ELi4EEENS1_19SingleTileSchedulerILb1ELb0ELb0ELi64EEEEEEEEEvNT_6ParamsE)
        .other          _ZN7cutlass13device_kernelIN5flash19enable_sm80_to_sm89INS1_16FlashAttnBwdSm80INS1_25CollectiveMainloopBwdSm80ILi1ELi1EN4cute5tupleIJNS5_1CILi64EEES8_NS7_ILi192EEEEEENS_10bfloat16_tEfNS_4arch4Sm80ELb0ELb1ELb1ELb1ELb1ELb0ELb0ELb0ELi2ELi2ELi2ELi2ELb1EEENS1_21CollectiveEpilogueBwdISA_SB_SD_Li256ELb1ELb0ELi4EEENS1_19SingleTileSchedulerILb1ELb0ELb0ELi64EEEEEEEEEvNT_6ParamsE,@"STO_CUDA_ENTRY STV_DEFAULT"
_ZN7cutlass13device_kernelIN5flash19enable_sm80_to_sm89INS1_16FlashAttnBwdSm80INS1_25CollectiveMainloopBwdSm80ILi1ELi1EN4cute5tupleIJNS5_1CILi64EEES8_NS7_ILi192EEEEEENS_10bfloat16_tEfNS_4arch4Sm80ELb0ELb1ELb1ELb1ELb1ELb0ELb0ELb0ELi2ELi2ELi2ELi2ELb1EEENS1_21CollectiveEpilogueBwdISA_SB_SD_Li256ELb1ELb0ELi4EEENS1_19SingleTileSchedulerILb1ELb0ELb0ELi64EEEEEEEEEvNT_6ParamsE:
[----:B------:R-:W-:Y:S01]  /*0000*/  LDC R1, c[0x0][0x37c] ;  /* 0x0000df00ff017b82 */ /* 0x000fe20000000800 */
[----:B------:R-:W-:Y:S05]  /*0010*/  EXIT ;  /* 0x000000000000794d */ /* 0x000fea0003800000 */
.L_x_13:
        /* <DEDUP_REMOVED lines=14> */
.L_x_107:


//--------------------- .text._ZN7cutlass13device_kernelIN5flash19enable_sm80_to_sm89INS1_16FlashAttnBwdSm80INS1_25CollectiveMainloopBwdSm80ILi1ELi1EN4cute5tupleIJNS5_1CILi64EEES8_NS7_ILi192EEEEEENS_10bfloat16_tEfNS_4arch4Sm80ELb0ELb1ELb1ELb1ELb0ELb0ELb0ELb0ELi2ELi2ELi2ELi2ELb1EEENS1_24CollectiveEpilogueBwdGQAISA_fSD_Li256ELb1ELb0EEENS1_19SingleTileSchedulerILb1ELb0ELb0ELi64EEEEEEEEEvNT_6ParamsE --------------------------
	.section	.text._ZN7cutlass13device_kernelIN5flash19enable_sm80_to_sm89INS1_16FlashAttnBwdSm80INS1_25CollectiveMainloopBwdSm80ILi1ELi1EN4cute5tupleIJNS5_1CILi64EEES8_NS7_ILi192EEEEEENS_10bfloat16_tEfNS_4arch4Sm80ELb0ELb1ELb1ELb1ELb0ELb0ELb0ELb0ELi2ELi2ELi2ELi2ELb1EEENS1_24CollectiveEpilogueBwdGQAISA_fSD_Li256ELb1ELb0EEENS1_19SingleTileSchedulerILb1ELb0ELb0ELi64EEEEEEEEEvNT_6ParamsE,"ax",@progbits
	.align	128
.text._ZN7cutlass13device_kernelIN5flash19enable_sm80_to_sm89INS1_16FlashAttnBwdSm80INS1_25CollectiveMainloopBwdSm80ILi1ELi1EN4cute5tupleIJNS5_1CILi64EEES8_NS7_ILi192EEEEEENS_10bfloat16_tEfNS_4arch4Sm80ELb0ELb1ELb1ELb1ELb0ELb0ELb0ELb0ELi2ELi2ELi2ELi2ELb1EEENS1_24CollectiveEpilogueBwdGQAISA_fSD_Li256ELb1ELb0EEENS1_19SingleTileSchedulerILb1ELb0ELb0ELi64EEEEEEEEEvNT_6ParamsE:
        .type           _ZN7cutlass13device_kernelIN5flash19enable_sm80_to_sm89INS1_16FlashAttnBwdSm80INS1_25CollectiveMainloopBwdSm80ILi1ELi1EN4cute5tupleIJNS5_1CILi64EEES8_NS7_ILi192EEEEEENS_10bfloat16_tEfNS_4arch4Sm80ELb0ELb1ELb1ELb1ELb0ELb0ELb0ELb0ELi2ELi2ELi2ELi2ELb1EEENS1_24CollectiveEpilogueBwdGQAISA_fSD_Li256ELb1ELb0EEENS1_19SingleTileSchedulerILb1ELb0ELb0ELi64EEEEEEEEEvNT_6ParamsE,@function
        .size           _ZN7cutlass13device_kernelIN5flash19enable_sm80_to_sm89INS1_16FlashAttnBwdSm80INS1_25CollectiveMainloopBwdSm80ILi1ELi1EN4cute5tupleIJNS5_1CILi64EEES8_NS7_ILi192EEEEEENS_10bfloat16_tEfNS_4arch4Sm80ELb0ELb1ELb1ELb1ELb0ELb0ELb0ELb0ELi2ELi2ELi2ELi2ELb1EEENS1_24CollectiveEpilogueBwdGQAISA_fSD_Li256ELb1ELb0EEENS1_19SingleTileSchedulerILb1ELb0ELb0ELi64EEEEEEEEEvNT_6ParamsE,(.L_x_108 - _ZN7cutlass13device_kernelIN5flash19enable_sm80_to_sm89INS1_16FlashAttnBwdSm80INS1_25CollectiveMainloopBwdSm80ILi1ELi1EN4cute5tupleIJNS5_1CILi64EEES8_NS7_ILi192EEEEEENS_10bfloat16_tEfNS_4arch4Sm80ELb0ELb1ELb1ELb1ELb0ELb0ELb0ELb0ELi2ELi2ELi2ELi2ELb1EEENS1_24CollectiveEpilogueBwdGQAISA_fSD_Li256ELb1ELb0EEENS1_19SingleTileSchedulerILb1ELb0ELb0ELi64EEEEEEEEEvNT_6ParamsE)
        .other          _ZN7cutlass13device_kernelIN5flash19enable_sm80_to_sm89INS1_16FlashAttnBwdSm80INS1_25CollectiveMainloopBwdSm80ILi1ELi1EN4cute5tupleIJNS5_1CILi64EEES8_NS7_ILi192EEEEEENS_10bfloat16_tEfNS_4arch4Sm80ELb0ELb1ELb1ELb1ELb0ELb0ELb0ELb0ELi2ELi2ELi2ELi2ELb1EEENS1_24CollectiveEpilogueBwdGQAISA_fSD_Li256ELb1ELb0EEENS1_19SingleTileSchedulerILb1ELb0ELb0ELi64EEEEEEEEEvNT_6ParamsE,@"STO_CUDA_ENTRY STV_DEFAULT"
_ZN7cutlass13device_kernelIN5flash19enable_sm80_to_sm89INS1_16FlashAttnBwdSm80INS1_25CollectiveMainloopBwdSm80ILi1ELi1EN4cute5tupleIJNS5_1CILi64EEES8_NS7_ILi192EEEEEENS_10bfloat16_tEfNS_4arch4Sm80ELb0ELb1ELb1ELb1ELb0ELb0ELb0ELb0ELi2ELi2ELi2ELi2ELb1EEENS1_24CollectiveEpilogueBwdGQAISA_fSD_Li256ELb1ELb0EEENS1_19SingleTileSchedulerILb1ELb0ELb0ELi64EEEEEEEEEvNT_6ParamsE:
[----:B------:R-:W-:Y:S01]  /*0000*/  LDC R1, c[0x0][0x37c] ;  /* 0x0000df00ff017b82 */ /* 0x000fe20000000800 */
[----:B------:R-:W-:Y:S05]  /*0010*/  EXIT ;  /* 0x000000000000794d */ /* 0x000fea0003800000 */
.L_x_14:
        /* <DEDUP_REMOVED lines=14> */
.L_x_108:


//--------------------- .text._ZN7cutlass13device_kernelIN5flash19enable_sm80_to_sm89INS1_16FlashAttnBwdSm80INS1_25CollectiveMainloopBwdSm80ILi1ELi1EN4cute5tupleIJNS5_1CILi64EEES8_NS7_ILi192EEEEEENS_10bfloat16_tEfNS_4arch4Sm80ELb0ELb1ELb1ELb1ELb1ELb0ELb0ELb0ELi2ELi2ELi2ELi2ELb1EEENS1_24CollectiveEpilogueBwdGQAISA_fSD_Li256ELb1ELb1EEENS1_19SingleTileSchedulerILb1ELb0ELb0ELi64EEEEEEEEEvNT_6ParamsE --------------------------
	.section	.text._ZN7cutlass13device_kernelIN5flash19enable_sm80_to_sm89INS1_16FlashAttnBwdSm80INS1_25CollectiveMainloopBwdSm80ILi1ELi1EN4cute5tupleIJNS5_1CILi64EEES8_NS7_ILi192EEEEEENS_10bfloat16_tEfNS_4arch4Sm80ELb0ELb1ELb1ELb1ELb1ELb0ELb0ELb0ELi2ELi2ELi2ELi2ELb1EEENS1_24CollectiveEpilogueBwdGQAISA_fSD_Li256ELb1ELb1EEENS1_19SingleTileSchedulerILb1ELb0ELb0ELi64EEEEEEEEEvNT_6ParamsE,"ax",@progbits
	.align	128
.text._ZN7cutlass13device_kernelIN5flash19enable_sm80_to_sm89INS1_16FlashAttnBwdSm80INS1_25CollectiveMainloopBwdSm80ILi1ELi1EN4cute5tupleIJNS5_1CILi64EEES8_NS7_ILi192EEEEEENS_10bfloat16_tEfNS_4arch4Sm80ELb0ELb1ELb1ELb1ELb1ELb0ELb0ELb0ELi2ELi2ELi2ELi2ELb1EEENS1_24CollectiveEpilogueBwdGQAISA_fSD_Li256ELb1ELb1EEENS1_19SingleTileSchedulerILb1ELb0ELb0ELi64EEEEEEEEEvNT_6ParamsE:
        .type           _ZN7cutlass13device_kernelIN5flash19enable_sm80_to_sm89INS1_16FlashAttnBwdSm80INS1_25CollectiveMainloopBwdSm80ILi1ELi1EN4cute5tupleIJNS5_1CILi64EEES8_NS7_ILi192EEEEEENS_10bfloat16_tEfNS_4arch4Sm80ELb0ELb1ELb1ELb1ELb1ELb0ELb0ELb0ELi2ELi2ELi2ELi2ELb1EEENS1_24CollectiveEpilogueBwdGQAISA_fSD_Li256ELb1ELb1EEENS1_19SingleTileSchedulerILb1ELb0ELb0ELi64EEEEEEEEEvNT_6ParamsE,@function
        .size           _ZN7cutlass13device_kernelIN5flash19enable_sm80_to_sm89INS1_16FlashAttnBwdSm80INS1_25CollectiveMainloopBwdSm80ILi1ELi1EN4cute5tupleIJNS5_1CILi64EEES8_NS7_ILi192EEEEEENS_10bfloat16_tEfNS_4arch4Sm80ELb0ELb1ELb1ELb1ELb1ELb0ELb0ELb0ELi2ELi2ELi2ELi2ELb1EEENS1_24CollectiveEpilogueBwdGQAISA_fSD_Li256ELb1ELb1EEENS1_19SingleTileSchedulerILb1ELb0ELb0ELi64EEEEEEEEEvNT_6ParamsE,(.L_x_109 - _ZN7cutlass13device_kernelIN5flash19enable_sm80_to_sm89INS1_16FlashAttnBwdSm80INS1_25CollectiveMainloopBwdSm80ILi1ELi1EN4cute5tupleIJNS5_1CILi64EEES8_NS7_ILi192EEEEEENS_10bfloat16_tEfNS_4arch4Sm80ELb0ELb1ELb1ELb1ELb1ELb0ELb0ELb0ELi2ELi2ELi2ELi2ELb1EEENS1_24CollectiveEpilogueBwdGQAISA_fSD_Li256ELb1ELb1EEENS1_19SingleTileSchedulerILb1ELb0ELb0ELi64EEEEEEEEEvNT_6ParamsE)
        .other          _ZN7cutlass13device_kernelIN5flash19enable_sm80_to_sm89INS1_16FlashAttnBwdSm80INS1_25CollectiveMainloopBwdSm80ILi1ELi1EN4cute5tupleIJNS5_1CILi64EEES8_NS7_ILi192EEEEEENS_10bfloat16_tEfNS_4arch4Sm80ELb0ELb1ELb1ELb1ELb1ELb0ELb0ELb0ELi2ELi2ELi2ELi2ELb1EEENS1_24CollectiveEpilogueBwdGQAISA_fSD_Li256ELb1ELb1EEENS1_19SingleTileSchedulerILb1ELb0ELb0ELi64EEEEEEEEEvNT_6ParamsE,@"STO_CUDA_ENTRY STV_DEFAULT"
_ZN7cutlass13device_kernelIN5flash19enable_sm80_to_sm89INS1_16FlashAttnBwdSm80INS1_25CollectiveMainloopBwdSm80ILi1ELi1EN4cute5tupleIJNS5_1CILi64EEES8_NS7_ILi192EEEEEENS_10bfloat16_tEfNS_4arch4Sm80ELb0ELb1ELb1ELb1ELb1ELb0ELb0ELb0ELi2ELi2ELi2ELi2ELb1EEENS1_24CollectiveEpilogueBwdGQAISA_fSD_Li256ELb1ELb1EEENS1_19SingleTileSchedulerILb1ELb0ELb0ELi64EEEEEEEEEvNT_6ParamsE:
[----:B------:R-:W-:Y:S01]  /*0000*/  LDC R1, c[0x0][0x37c] ;  /* 0x0000df00ff017b82 */ /* 0x000fe20000000800 */
[----:B------:R-:W-:Y:S05]  /*0010*/  EXIT ;  /* 0x000000000000794d */ /* 0x000fea0003800000 */
.L_x_15:
        /* <DEDUP_REMOVED lines=14> */
.L_x_109:


//--------------------- .text._ZN7cutlass13device_kernelIN5flash19enable_sm80_to_sm89INS1_16FlashAttnBwdSm80INS1_25CollectiveMainloopBwdSm80ILi1ELi1EN4cute5tupleIJNS5_1CILi64EEES8_NS7_ILi192EEEEEENS_10bfloat16_tEfNS_4arch4Sm80ELb1ELb0ELb1ELb0ELb0ELb0ELb0ELb0ELi2ELi2ELi2ELi2ELb1EEENS1_21CollectiveEpilogueBwdISA_SB_SD_Li256ELb0ELb0ELi4EEENS1_25SingleTileBwdLPTSchedulerILb0ELi64ELb0EEEEEEEEEvNT_6ParamsE --------------------------
	.section	.text._ZN7cutlass13device_kernelIN5flash19enable_sm80_to_sm89INS1_16FlashAttnBwdSm80INS1_25CollectiveMainloopBwdSm80ILi1ELi1EN4cute5tupleIJNS5_1CILi64EEES8_NS7_ILi192EEEEEENS_10bfloat16_tEfNS_4arch4Sm80ELb1ELb0ELb1ELb0ELb0ELb0ELb0ELb0ELi2ELi2ELi2ELi2ELb1EEENS1_21CollectiveEpilogueBwdISA_SB_SD_Li256ELb0ELb0ELi4EEENS1_25SingleTileBwdLPTSchedulerILb0ELi64ELb0EEEEEEEEEvNT_6ParamsE,"ax",@progbits
	.align	128
.text._ZN7cutlass13device_kernelIN5flash19enable_sm80_to_sm89INS1_16FlashAttnBwdSm80INS1_25CollectiveMainloopBwdSm80ILi1ELi1EN4cute5tupleIJNS5_1CILi64EEES8_NS7_ILi192EEEEEENS_10bfloat16_tEfNS_4arch4Sm80ELb1ELb0ELb1ELb0ELb0ELb0ELb0ELb0ELi2ELi2ELi2ELi2ELb1EEENS1_21CollectiveEpilogueBwdISA_SB_SD_Li256ELb0ELb0ELi4EEENS1_25SingleTileBwdLPTSchedulerILb0ELi64ELb0EEEEEEEEEvNT_6ParamsE:
        .type           _ZN7cutlass13device_kernelIN5flash19enable_sm80_to_sm89INS1_16FlashAttnBwdSm80INS1_25CollectiveMainloopBwdSm80ILi1ELi1EN4cute5tupleIJNS5_1CILi64EEES8_NS7_ILi192EEEEEENS_10bfloat16_tEfNS_4arch4Sm80ELb1ELb0ELb1ELb0ELb0ELb0ELb0ELb0ELi2ELi2ELi2ELi2ELb1EEENS1_21CollectiveEpilogueBwdISA_SB_SD_Li256ELb0ELb0ELi4EEENS1_25SingleTileBwdLPTSchedulerILb0ELi64ELb0EEEEEEEEEvNT_6ParamsE,@function
        .size           _ZN7cutlass13device_kernelIN5flash19enable_sm80_to_sm89INS1_16FlashAttnBwdSm80INS1_25CollectiveMainloopBwdSm80ILi1ELi1EN4cute5tupleIJNS5_1CILi64EEES8_NS7_ILi192EEEEEENS_10bfloat16_tEfNS_4arch4Sm80ELb1ELb0ELb1ELb0ELb0ELb0ELb0ELb0ELi2ELi2ELi2ELi2ELb1EEENS1_21CollectiveEpilogueBwdISA_SB_SD_Li256ELb0ELb0ELi4EEENS1_25SingleTileBwdLPTSchedulerILb0ELi64ELb0EEEEEEEEEvNT_6ParamsE,(.L_x_110 - _ZN7cutlass13device_kernelIN5flash19enable_sm80_to_sm89INS1_16FlashAttnBwdSm80INS1_25CollectiveMainloopBwdSm80ILi1ELi1EN4cute5tupleIJNS5_1CILi64EEES8_NS7_ILi192EEEEEENS_10bfloat16_tEfNS_4arch4Sm80ELb1ELb0ELb1ELb0ELb0ELb0ELb0ELb0ELi2ELi2ELi2ELi2ELb1EEENS1_21CollectiveEpilogueBwdISA_SB_SD_Li256ELb0ELb0ELi4EEENS1_25SingleTileBwdLPTSchedulerILb0ELi64ELb0EEEEEEEEEvNT_6ParamsE)
        .other          _ZN7cutlass13device_kernelIN5flash19enable_sm80_to_sm89INS1_16FlashAttnBwdSm80INS1_25CollectiveMainloopBwdSm80ILi1ELi1EN4cute5tupleIJNS5_1CILi64EEES8_NS7_ILi192EEEEEENS_10bfloat16_tEfNS_4arch4Sm80ELb1ELb0ELb1ELb0ELb0ELb0ELb0ELb0ELi2ELi2ELi2ELi2ELb1EEENS1_21CollectiveEpilogueBwdISA_SB_SD_Li256ELb0ELb0ELi4EEENS1_25SingleTileBwdLPTSchedulerILb0ELi64ELb0EEEEEEEEEvNT_6ParamsE,@"STO_CUDA_ENTRY STV_DEFAULT"
_ZN7cutlass13device_kernelIN5flash19enable_sm80_to_sm89INS1_16FlashAttnBwdSm80INS1_25CollectiveMainloopBwdSm80ILi1ELi1EN4cute5tupleIJNS5_1CILi64EEES8_NS7_ILi192EEEEEENS_10bfloat16_tEfNS_4arch4Sm80ELb1ELb0ELb1ELb0ELb0ELb0ELb0ELb0ELi2ELi2ELi2ELi2ELb1EEENS1_21CollectiveEpilogueBwdISA_SB_SD_Li256ELb0ELb0ELi4EEENS1_25SingleTileBwdLPTSchedulerILb0ELi64ELb0EEEEEEEEEvNT_6ParamsE:
[----:B------:R-:W-:Y:S01]  /*0000*/  LDC R1, c[0x0][0x37c] ;  /* 0x0000df00ff017b82 */ /* 0x000fe20000000800 */
[----:B------:R-:W-:Y:S05]  /*0010*/  EXIT ;  /* 0x000000000000794d */ /* 0x000fea0003800000 */
.L_x_16:
        /* <DEDUP_REMOVED lines=14> */
.L_x_110:


//--------------------- .text._ZN7cutlass13device_kernelIN5flash19enable_sm80_to_sm89INS1_16FlashAttnBwdSm80INS1_25CollectiveMainloopBwdSm80ILi1ELi1EN4cute5tupleIJNS5_1CILi64EEES8_NS7_ILi192EEEEEENS_10bfloat16_tEfNS_4arch4Sm80ELb1ELb0ELb1ELb0ELb1ELb0ELb0ELb0ELi2ELi2ELi2ELi2ELb1EEENS1_21CollectiveEpilogueBwdISA_SB_SD_Li256ELb0ELb0ELi4EEENS1_25SingleTileBwdLPTSchedulerILb0ELi64ELb1EEEEEEEEEvNT_6ParamsE --------------------------
	.section	.text._ZN7cutlass13device_kernelIN5flash19enable_sm80_to_sm89INS1_16FlashAttnBwdSm80INS1_25CollectiveMainloopBwdSm80ILi1ELi1EN4cute5tupleIJNS5_1CILi64EEES8_NS7_ILi192EEEEEENS_10bfloat16_tEfNS_4arch4Sm80ELb1ELb0ELb1ELb0ELb1ELb0ELb0ELb0ELi2ELi2ELi2ELi2ELb1EEENS1_21CollectiveEpilogueBwdISA_SB_SD_Li256ELb0ELb0ELi4EEENS1_25SingleTileBwdLPTSchedulerILb0ELi64ELb1EEEEEEEEEvNT_6ParamsE,"ax",@progbits
	.align	128
.text._ZN7cutlass13device_kernelIN5flash19enable_sm80_to_sm89INS1_16FlashAttnBwdSm80INS1_25CollectiveMainloopBwdSm80ILi1ELi1EN4cute5tupleIJNS5_1CILi64EEES8_NS7_ILi192EEEEEENS_10bfloat16_tEfNS_4arch4Sm80ELb1ELb0ELb1ELb0ELb1ELb0ELb0ELb0ELi2ELi2ELi2ELi2ELb1EEENS1_21CollectiveEpilogueBwdISA_SB_SD_Li256ELb0ELb0ELi4EEENS1_25SingleTileBwdLPTSchedulerILb0ELi64ELb1EEEEEEEEEvNT_6ParamsE:
        .type           _ZN7cutlass13device_kernelIN5flash19enable_sm80_to_sm89INS1_16FlashAttnBwdSm80INS1_25CollectiveMainloopBwdSm80ILi1ELi1EN4cute5tupleIJNS5_1CILi64EEES8_NS7_ILi192EEEEEENS_10bfloat16_tEfNS_4arch4Sm80ELb1ELb0ELb1ELb0ELb1ELb0ELb0ELb0ELi2ELi2ELi2ELi2ELb1EEENS1_21CollectiveEpilogueBwdISA_SB_SD_Li256ELb0ELb0ELi4EEENS1_25SingleTileBwdLPTSchedulerILb0ELi64ELb1EEEEEEEEEvNT_6ParamsE,@function
        .size           _ZN7cutlass13device_kernelIN5flash19enable_sm80_to_sm89INS1_16FlashAttnBwdSm80INS1_25CollectiveMainloopBwdSm80ILi1ELi1EN4cute5tupleIJNS5_1CILi64EEES8_NS7_ILi192EEEEEENS_10bfloat16_tEfNS_4arch4Sm80ELb1ELb0ELb1ELb0ELb1ELb0ELb0ELb0ELi2ELi2ELi2ELi2ELb1EEENS1_21CollectiveEpilogueBwdISA_SB_SD_Li256ELb0ELb0ELi4EEENS1_25SingleTileBwdLPTSchedulerILb0ELi64ELb1EEEEEEEEEvNT_6ParamsE,(.L_x_111 - _ZN7cutlass13device_kernelIN5flash19enable_sm80_to_sm89INS1_16FlashAttnBwdSm80INS1_25CollectiveMainloopBwdSm80ILi1ELi1EN4cute5tupleIJNS5_1CILi64EEES8_NS7_ILi192EEEEEENS_10bfloat16_tEfNS_4arch4Sm80ELb1ELb0ELb1ELb0ELb1ELb0ELb0ELb0ELi2ELi2ELi2ELi2ELb1EEENS1_21CollectiveEpilogueBwdISA_SB_SD_Li256ELb0ELb0ELi4EEENS1_25SingleTileBwdLPTSchedulerILb0ELi64ELb1EEEEEEEEEvNT_6ParamsE)
        .other          _ZN7cutlass13device_kernelIN5flash19enable_sm80_to_sm89INS1_16FlashAttnBwdSm80INS1_25CollectiveMainloopBwdSm80ILi1ELi1EN4cute5tupleIJNS5_1CILi64EEES8_NS7_ILi192EEEEEENS_10bfloat16_tEfNS_4arch4Sm80ELb1ELb0ELb1ELb0ELb1ELb0ELb0ELb0ELi2ELi2ELi2ELi2ELb1EEENS1_21CollectiveEpilogueBwdISA_SB_SD_Li256ELb0ELb0ELi4EEENS1_25SingleTileBwdLPTSchedulerILb0ELi64ELb1EEEEEEEEEvNT_6ParamsE,@"STO_CUDA_ENTRY STV_DEFAULT"
_ZN7cutlass13device_kernelIN5flash19enable_sm80_to_sm89INS1_16FlashAttnBwdSm80INS1_25CollectiveMainloopBwdSm80ILi1ELi1EN4cute5tupleIJNS5_1CILi64EEES8_NS7_ILi192EEEEEENS_10bfloat16_tEfNS_4arch4Sm80ELb1ELb0ELb1ELb0ELb1ELb0ELb0ELb0ELi2ELi2ELi2ELi2ELb1EEENS1_21CollectiveEpilogueBwdISA_SB_SD_Li256ELb0ELb0ELi4EEENS1_25SingleTileBwdLPTSchedulerILb0ELi64ELb1EEEEEEEEEvNT_6ParamsE:
[----:B------:R-:W-:Y:S01]  /*0000*/  LDC R1, c[0x0][0x37c] ;  /* 0x0000df00ff017b82 */ /* 0x000fe20000000800 */
[----:B------:R-:W-:Y:S05]  /*0010*/  EXIT ;  /* 0x000000000000794d */ /* 0x000fea0003800000 */
.L_x_17:
        /* <DEDUP_REMOVED lines=14> */
.L_x_111:


//--------------------- .text._ZN7cutlass13device_kernelIN5flash19enable_sm80_to_sm89INS1_16FlashAttnBwdSm80INS1_25CollectiveMainloopBwdSm80ILi1ELi1EN4cute5tupleIJNS5_1CILi64EEES8_NS7_ILi192EEEEEENS_10bfloat16_tEfNS_4arch4Sm80ELb1ELb0ELb1ELb0ELb0ELb0ELb0ELb0ELi2ELi2ELi2ELi2ELb1EEENS1_24CollectiveEpilogueBwdGQAISA_fSD_Li256ELb0ELb0EEENS1_25SingleTileBwdLPTSchedulerILb0ELi64ELb0EEEEEEEEEvNT_6ParamsE --------------------------
	.section	.text._ZN7cutlass13device_kernelIN5flash19enable_sm80_to_sm89INS1_16FlashAttnBwdSm80INS1_25CollectiveMainloopBwdSm80ILi1ELi1EN4cute5tupleIJNS5_1CILi64EEES8_NS7_ILi192EEEEEENS_10bfloat16_tEfNS_4arch4Sm80ELb1ELb0ELb1ELb0ELb0ELb0ELb0ELb0ELi2ELi2ELi2ELi2ELb1EEENS1_24CollectiveEpilogueBwdGQAISA_fSD_Li256ELb0ELb0EEENS1_25SingleTileBwdLPTSchedulerILb0ELi64ELb0EEEEEEEEEvNT_6ParamsE,"ax",@progbits
	.align	128
.text._ZN7cutlass13device_kernelIN5flash19enable_sm80_to_sm89INS1_16FlashAttnBwdSm80INS1_25CollectiveMainloopBwdSm80ILi1ELi1EN4cute5tupleIJNS5_1CILi64EEES8_NS7_ILi192EEEEEENS_10bfloat16_tEfNS_4arch4Sm80ELb1ELb0ELb1ELb0ELb0ELb0ELb0ELb0ELi2ELi2ELi2ELi2ELb1EEENS1_24CollectiveEpilogueBwdGQAISA_fSD_Li256ELb0ELb0EEENS1_25SingleTileBwdLPTSchedulerILb0ELi64ELb0EEEEEEEEEvNT_6ParamsE:
        .type           _ZN7cutlass13device_kernelIN5flash19enable_sm80_to_sm89INS1_16FlashAttnBwdSm80INS1_25CollectiveMainloopBwdSm80ILi1ELi1EN4cute5tupleIJNS5_1CILi64EEES8_NS7_ILi192EEEEEENS_10bfloat16_tEfNS_4arch4Sm80ELb1ELb0ELb1ELb0ELb0ELb0ELb0ELb0ELi2ELi2ELi2ELi2ELb1EEENS1_24CollectiveEpilogueBwdGQAISA_fSD_Li256ELb0ELb0EEENS1_25SingleTileBwdLPTSchedulerILb0ELi64ELb0EEEEEEEEEvNT_6ParamsE,@function
        .size           _ZN7cutlass13device_kernelIN5flash19enable_sm80_to_sm89INS1_16FlashAttnBwdSm80INS1_25CollectiveMainloopBwdSm80ILi1ELi1EN4cute5tupleIJNS5_1CILi64EEES8_NS7_ILi192EEEEEENS_10bfloat16_tEfNS_4arch4Sm80ELb1ELb0ELb1ELb0ELb0ELb0ELb0ELb0ELi2ELi2ELi2ELi2ELb1EEENS1_24CollectiveEpilogueBwdGQAISA_fSD_Li256ELb0ELb0EEENS1_25SingleTileBwdLPTSchedulerILb0ELi64ELb0EEEEEEEEEvNT_6ParamsE,(.L_x_112 - _ZN7cutlass13device_kernelIN5flash19enable_sm80_to_sm89INS1_16FlashAttnBwdSm80INS1_25CollectiveMainloopBwdSm80ILi1ELi1EN4cute5tupleIJNS5_1CILi64EEES8_NS7_ILi192EEEEEENS_10bfloat16_tEfNS_4arch4Sm80ELb1ELb0ELb1ELb0ELb0ELb0ELb0ELb0ELi2ELi2ELi2ELi2ELb1EEENS1_24CollectiveEpilogueBwdGQAISA_fSD_Li256ELb0ELb0EEENS1_25SingleTileBwdLPTSchedulerILb0ELi64ELb0EEEEEEEEEvNT_6ParamsE)
        .other          _ZN7cutlass13device_kernelIN5flash19enable_sm80_to_sm89INS1_16FlashAttnBwdSm80INS1_25CollectiveMainloopBwdSm80ILi1ELi1EN4cute5tupleIJNS5_1CILi64EEES8_NS7_ILi192EEEEEENS_10bfloat16_tEfNS_4arch4Sm80ELb1ELb0ELb1ELb0ELb0ELb0ELb0ELb0ELi2ELi2ELi2ELi2ELb1EEENS1_24CollectiveEpilogueBwdGQAISA_fSD_Li256ELb0ELb0EEENS1_25SingleTileBwdLPTSchedulerILb0ELi64ELb0EEEEEEEEEvNT_6ParamsE,@"STO_CUDA_ENTRY STV_DEFAULT"
_ZN7cutlass13device_kernelIN5flash19enable_sm80_to_sm89INS1_16FlashAttnBwdSm80INS1_25CollectiveMainloopBwdSm80ILi1ELi1EN4cute5tupleIJNS5_1CILi64EEES8_NS7_ILi192EEEEEENS_10bfloat16_tEfNS_4arch4Sm80ELb1ELb0ELb1ELb0ELb0ELb0ELb0ELb0ELi2ELi2ELi2ELi2ELb1EEENS1_24CollectiveEpilogueBwdGQAISA_fSD_Li256ELb0ELb0EEENS1_25SingleTileBwdLPTSchedulerILb0ELi64ELb0EEEEEEEEEvNT_6ParamsE:
[----:B------:R-:W-:Y:S01]  /*0000*/  LDC R1, c[0x0][0x37c] ;  /* 0x0000df00ff017b82 */ /* 0x000fe20000000800 */
[----:B------:R-:W-:Y:S05]  /*0010*/  EXIT ;  /* 0x000000000000794d */ /* 0x000fea0003800000 */
.L_x_18:
        /* <DEDUP_REMOVED lines=14> */
.L_x_112:


//--------------------- .text._ZN7cutlass13device_kernelIN5flash19enable_sm80_to_sm89INS1_16FlashAttnBwdSm80INS1_25CollectiveMainloopBwdSm80ILi1ELi1EN4cute5tupleIJNS5_1CILi64EEES8_NS7_ILi192EEEEEENS_10bfloat16_tEfNS_4arch4Sm80ELb1ELb0ELb1ELb0ELb1ELb0ELb0ELb0ELi2ELi2ELi2ELi2ELb1EEENS1_24CollectiveEpilogueBwdGQAISA_fSD_Li256ELb0ELb1EEENS1_25SingleTileBwdLPTSchedulerILb0ELi64ELb1EEEEEEEEEvNT_6ParamsE --------------------------
	.section	.text._ZN7cutlass13device_kernelIN5flash19enable_sm80_to_sm89INS1_16FlashAttnBwdSm80INS1_25CollectiveMainloopBwdSm80ILi1ELi1EN4cute5tupleIJNS5_1CILi64EEES8_NS7_ILi192EEEEEENS_10bfloat16_tEfNS_4arch4Sm80ELb1ELb0ELb1ELb0ELb1ELb0ELb0ELb0ELi2ELi2ELi2ELi2ELb1EEENS1_24CollectiveEpilogueBwdGQAISA_fSD_Li256ELb0ELb1EEENS1_25SingleTileBwdLPTSchedulerILb0ELi64ELb1EEEEEEEEEvNT_6ParamsE,"ax",@progbits
	.align	128
.text._ZN7cutlass13device_kernelIN5flash19enable_sm80_to_sm89INS1_16FlashAttnBwdSm80INS1_25CollectiveMainloopBwdSm80ILi1ELi1EN4cute5tupleIJNS5_1CILi64EEES8_NS7_ILi192EEEEEENS_10bfloat16_tEfNS_4arch4Sm80ELb1ELb0ELb1ELb0ELb1ELb0ELb0ELb0ELi2ELi2ELi2ELi2ELb1EEENS1_24CollectiveEpilogueBwdGQAISA_fSD_Li256ELb0ELb1EEENS1_25SingleTileBwdLPTSchedulerILb0ELi64ELb1EEEEEEEEEvNT_6ParamsE:
        .type           _ZN7cutlass13device_kernelIN5flash19enable_sm80_to_sm89INS1_16FlashAttnBwdSm80INS1_25CollectiveMainloopBwdSm80ILi1ELi1EN4cute5tupleIJNS5_1CILi64EEES8_NS7_ILi192EEEEEENS_10bfloat16_tEfNS_4arch4Sm80ELb1ELb0ELb1ELb0ELb1ELb0ELb0ELb0ELi2ELi2ELi2ELi2ELb1EEENS1_24CollectiveEpilogueBwdGQAISA_fSD_Li256ELb0ELb1EEENS1_25SingleTileBwdLPTSchedulerILb0ELi64ELb1EEEEEEEEEvNT_6ParamsE,@function
        .size           _ZN7cutlass13device_kernelIN5flash19enable_sm80_to_sm89INS1_16FlashAttnBwdSm80INS1_25CollectiveMainloopBwdSm80ILi1ELi1EN4cute5tupleIJNS5_1CILi64EEES8_NS7_ILi192EEEEEENS_10bfloat16_tEfNS_4arch4Sm80ELb1ELb0ELb1ELb0ELb1ELb0ELb0ELb0ELi2ELi2ELi2ELi2ELb1EEENS1_24CollectiveEpilogueBwdGQAISA_fSD_Li256ELb0ELb1EEENS1_25SingleTileBwdLPTSchedulerILb0ELi64ELb1EEEEEEEEEvNT_6ParamsE,(.L_x_113 - _ZN7cutlass13device_kernelIN5flash19enable_sm80_to_sm89INS1_16FlashAttnBwdSm80INS1_25CollectiveMainloopBwdSm80ILi1ELi1EN4cute5tupleIJNS5_1CILi64EEES8_NS7_ILi192EEEEEENS_10bfloat16_tEfNS_4arch4Sm80ELb1ELb0ELb1ELb0ELb1ELb0ELb0ELb0ELi2ELi2ELi2ELi2ELb1EEENS1_24CollectiveEpilogueBwdGQAISA_fSD_Li256ELb0ELb1EEENS1_25SingleTileBwdLPTSchedulerILb0ELi64ELb1EEEEEEEEEvNT_6ParamsE)
        .other          _ZN7cutlass13device_kernelIN5flash19enable_sm80_to_sm89INS1_16FlashAttnBwdSm80INS1_25CollectiveMainloopBwdSm80ILi1ELi1EN4cute5tupleIJNS5_1CILi64EEES8_NS7_ILi192EEEEEENS_10bfloat16_tEfNS_4arch4Sm80ELb1ELb0ELb1ELb0ELb1ELb0ELb0ELb0ELi2ELi2ELi2ELi2ELb1EEENS1_24CollectiveEpilogueBwdGQAISA_fSD_Li256ELb0ELb1EEENS1_25SingleTileBwdLPTSchedulerILb0ELi64ELb1EEEEEEEEEvNT_6ParamsE,@"STO_CUDA_ENTRY STV_DEFAULT"
_ZN7cutlass13device_kernelIN5flash19enable_sm80_to_sm89INS1_16FlashAttnBwdSm80INS1_25CollectiveMainloopBwdSm80ILi1ELi1EN4cute5tupleIJNS5_1CILi64EEES8_NS7_ILi192EEEEEENS_10bfloat16_tEfNS_4arch4Sm80ELb1ELb0ELb1ELb0ELb1ELb0ELb0ELb0ELi2ELi2ELi2ELi2ELb1EEENS1_24CollectiveEpilogueBwdGQAISA_fSD_Li256ELb0ELb1EEENS1_25SingleTileBwdLPTSchedulerILb0ELi64ELb1EEEEEEEEEvNT_6ParamsE:
[----:B------:R-:W-:Y:S01]  /*0000*/  LDC R1, c[0x0][0x37c] ;  /* 0x0000df00ff017b82 */ /* 0x000fe20000000800 */
[----:B------:R-:W-:Y:S05]  /*0010*/  EXIT ;  /* 0x000000000000794d */ /* 0x000fea0003800000 */
.L_x_19:
        /* <DEDUP_REMOVED lines=14> */
.L_x_113:


//--------------------- .text._ZN7cutlass13device_kernelIN5flash19enable_sm80_to_sm89INS1_16FlashAttnBwdSm80INS1_25CollectiveMainloopBwdSm80ILi1ELi1EN4cute5tupleIJNS5_1CILi64EEES8_NS7_ILi192EEEEEENS_10bfloat16_tEfNS_4arch4Sm80ELb1ELb0ELb1ELb1ELb0ELb0ELb0ELb0ELi2ELi2ELi2ELi2ELb1EEENS1_21CollectiveEpilogueBwdISA_SB_SD_Li256ELb1ELb0ELi4EEENS1_25SingleTileBwdLPTSchedulerILb1ELi64ELb0EEEEEEEEEvNT_6ParamsE --------------------------
	.section	.text._ZN7cutlass13device_kernelIN5flash19enable_sm80_to_sm89INS1_16FlashAttnBwdSm80INS1_25CollectiveMainloopBwdSm80ILi1ELi1EN4cute5tupleIJNS5_1CILi64EEES8_NS7_ILi192EEEEEENS_10bfloat16_tEfNS_4arch4Sm80ELb1ELb0ELb1ELb1ELb0ELb0ELb0ELb0ELi2ELi2ELi2ELi2ELb1EEENS1_21CollectiveEpilogueBwdISA_SB_SD_Li256ELb1ELb0ELi4EEENS1_25SingleTileBwdLPTSchedulerILb1ELi64ELb0EEEEEEEEEvNT_6ParamsE,"ax",@progbits
	.align	128
.text._ZN7cutlass13device_kernelIN5flash19enable_sm80_to_sm89INS1_16FlashAttnBwdSm80INS1_25CollectiveMainloopBwdSm80ILi1ELi1EN4cute5tupleIJNS5_1CILi64EEES8_NS7_ILi192EEEEEENS_10bfloat16_tEfNS_4arch4Sm80ELb1ELb0ELb1ELb1ELb0ELb0ELb0ELb0ELi2ELi2ELi2ELi2ELb1EEENS1_21CollectiveEpilogueBwdISA_SB_SD_Li256ELb1ELb0ELi4EEENS1_25SingleTileBwdLPTSchedulerILb1ELi64ELb0EEEEEEEEEvNT_6ParamsE:
        .type           _ZN7cutlass13device_kernelIN5flash19enable_sm80_to_sm89INS1_16FlashAttnBwdSm80INS1_25CollectiveMainloopBwdSm80ILi1ELi1EN4cute5tupleIJNS5_1CILi64EEES8_NS7_ILi192EEEEEENS_10bfloat16_tEfNS_4arch4Sm80ELb1ELb0ELb1ELb1ELb0ELb0ELb0ELb0ELi2ELi2ELi2ELi2ELb1EEENS1_21CollectiveEpilogueBwdISA_SB_SD_Li256ELb1ELb0ELi4EEENS1_25SingleTileBwdLPTSchedulerILb1ELi64ELb0EEEEEEEEEvNT_6ParamsE,@function
        .size           _ZN7cutlass13device_kernelIN5flash19enable_sm80_to_sm89INS1_16FlashAttnBwdSm80INS1_25CollectiveMainloopBwdSm80ILi1ELi1EN4cute5tupleIJNS5_1CILi64EEES8_NS7_ILi192EEEEEENS_10bfloat16_tEfNS_4arch4Sm80ELb1ELb0ELb1ELb1ELb0ELb0ELb0ELb0ELi2ELi2ELi2ELi2ELb1EEENS1_21CollectiveEpilogueBwdISA_SB_SD_Li256ELb1ELb0ELi4EEENS1_25SingleTileBwdLPTSchedulerILb1ELi64ELb0EEEEEEEEEvNT_6ParamsE,(.L_x_114 - _ZN7cutlass13device_kernelIN5flash19enable_sm80_to_sm89INS1_16FlashAttnBwdSm80INS1_25CollectiveMainloopBwdSm80ILi1ELi1EN4cute5tupleIJNS5_1CILi64EEES8_NS7_ILi192EEEEEENS_10bfloat16_tEfNS_4arch4Sm80ELb1ELb0ELb1ELb1ELb0ELb0ELb0ELb0ELi2ELi2ELi2ELi2ELb1EEENS1_21CollectiveEpilogueBwdISA_SB_SD_Li256ELb1ELb0ELi4EEENS1_25SingleTileBwdLPTSchedulerILb1ELi64ELb0EEEEEEEEEvNT_6ParamsE)
        .other          _ZN7cutlass13device_kernelIN5flash19enable_sm80_to_sm89INS1_16FlashAttnBwdSm80INS1_25CollectiveMainloopBwdSm80ILi1ELi1EN4cute5tupleIJNS5_1CILi64EEES8_NS7_ILi192EEEEEENS_10bfloat16_tEfNS_4arch4Sm80ELb1ELb0ELb1ELb1ELb0ELb0ELb0ELb0ELi2ELi2ELi2ELi2ELb1EEENS1_21CollectiveEpilogueBwdISA_SB_SD_Li256ELb1ELb0ELi4EEENS1_25SingleTileBwdLPTSchedulerILb1ELi64ELb0EEEEEEEEEvNT_6ParamsE,@"STO_CUDA_ENTRY STV_DEFAULT"
_ZN7cutlass13device_kernelIN5flash19enable_sm80_to_sm89INS1_16FlashAttnBwdSm80INS1_25CollectiveMainloopBwdSm80ILi1ELi1EN4cute5tupleIJNS5_1CILi64EEES8_NS7_ILi192EEEEEENS_10bfloat16_tEfNS_4arch4Sm80ELb1ELb0ELb1ELb1ELb0ELb0ELb0ELb0ELi2ELi2ELi2ELi2ELb1EEENS1_21CollectiveEpilogueBwdISA_SB_SD_Li256ELb1ELb0ELi4EEENS1_25SingleTileBwdLPTSchedulerILb1ELi64ELb0EEEEEEEEEvNT_6ParamsE:
[----:B------:R-:W-:Y:S01]  /*0000*/  LDC R1, c[0x0][0x37c] ;  /* 0x0000df00ff017b82 */ /* 0x000fe20000000800 */
[----:B------:R-:W-:Y:S05]  /*0010*/  EXIT ;  /* 0x000000000000794d */ /* 0x000fea0003800000 */
.L_x_20:
        /* <DEDUP_REMOVED lines=14> */
.L_x_114:


//--------------------- .text._ZN7cutlass13device_kernelIN5flash19enable_sm80_to_sm89INS1_16FlashAttnBwdSm80INS1_25CollectiveMainloopBwdSm80ILi1ELi1EN4cute5tupleIJNS5_1CILi64EEES8_NS7_ILi192EEEEEENS_10bfloat16_tEfNS_4arch4Sm80ELb1ELb0ELb1ELb1ELb1ELb0ELb0ELb0ELi2ELi2ELi2ELi2ELb1EEENS1_21CollectiveEpilogueBwdISA_SB_SD_Li256ELb1ELb0ELi4EEENS1_25SingleTileBwdLPTSchedulerILb1ELi64ELb1EEEEEEEEEvNT_6ParamsE --------------------------
	.section	.text._ZN7cutlass13device_kernelIN5flash19enable_sm80_to_sm89INS1_16FlashAttnBwdSm80INS1_25CollectiveMainloopBwdSm80ILi1ELi1EN4cute5tupleIJNS5_1CILi64EEES8_NS7_ILi192EEEEEENS_10bfloat16_tEfNS_4arch4Sm80ELb1ELb0ELb1ELb1ELb1ELb0ELb0ELb0ELi2ELi2ELi2ELi2ELb1EEENS1_21CollectiveEpilogueBwdISA_SB_SD_Li256ELb1ELb0ELi4EEENS1_25SingleTileBwdLPTSchedulerILb1ELi64ELb1EEEEEEEEEvNT_6ParamsE,"ax",@progbits
	.align	128
.text._ZN7cutlass13device_kernelIN5flash19enable_sm80_to_sm89INS1_16FlashAttnBwdSm80INS1_25CollectiveMainloopBwdSm80ILi1ELi1EN4cute5tupleIJNS5_1CILi64EEES8_NS7_ILi192EEEEEENS_10bfloat16_tEfNS_4arch4Sm80ELb1ELb0ELb1ELb1ELb1ELb0ELb0ELb0ELi2ELi2ELi2ELi2ELb1EEENS1_21CollectiveEpilogueBwdISA_SB_SD_Li256ELb1ELb0ELi4EEENS1_25SingleTileBwdLPTSchedulerILb1ELi64ELb1EEEEEEEEEvNT_6ParamsE:
        .type           _ZN7cutlass13device_kernelIN5flash19enable_sm80_to_sm89INS1_16FlashAttnBwdSm80INS1_25CollectiveMainloopBwdSm80ILi1ELi1EN4cute5tupleIJNS5_1CILi64EEES8_NS7_ILi192EEEEEENS_10bfloat16_tEfNS_4arch4Sm80ELb1ELb0ELb1ELb1ELb1ELb0ELb0ELb0ELi2ELi2ELi2ELi2ELb1EEENS1_21CollectiveEpilogueBwdISA_SB_SD_Li256ELb1ELb0ELi4EEENS1_25SingleTileBwdLPTSchedulerILb1ELi64ELb1EEEEEEEEEvNT_6ParamsE,@function
        .size           _ZN7cutlass13device_kernelIN5flash19enable_sm80_to_sm89INS1_16FlashAttnBwdSm80INS1_25CollectiveMainloopBwdSm80ILi1ELi1EN4cute5tupleIJNS5_1CILi64EEES8_NS7_ILi192EEEEEENS_10bfloat16_tEfNS_4arch4Sm80ELb1ELb0ELb1ELb1ELb1ELb0ELb0ELb0ELi2ELi2ELi2ELi2ELb1EEENS1_21CollectiveEpilogueBwdISA_SB_SD_Li256ELb1ELb0ELi4EEENS1_25SingleTileBwdLPTSchedulerILb1ELi64ELb1EEEEEEEEEvNT_6ParamsE,(.L_x_115 - _ZN7cutlass13device_kernelIN5flash19enable_sm80_to_sm89INS1_16FlashAttnBwdSm80INS1_25CollectiveMainloopBwdSm80ILi1ELi1EN4cute5tupleIJNS5_1CILi64EEES8_NS7_ILi192EEEEEENS_10bfloat16_tEfNS_4arch4Sm80ELb1ELb0ELb1ELb1ELb1ELb0ELb0ELb0ELi2ELi2ELi2ELi2ELb1EEENS1_21CollectiveEpilogueBwdISA_SB_SD_Li256ELb1ELb0ELi4EEENS1_25SingleTileBwdLPTSchedulerILb1ELi64ELb1EEEEEEEEEvNT_6ParamsE)
        .other          _ZN7cutlass13device_kernelIN5flash19enable_sm80_to_sm89INS1_16FlashAttnBwdSm80INS1_25CollectiveMainloopBwdSm80ILi1ELi1EN4cute5tupleIJNS5_1CILi64EEES8_NS7_ILi192EEEEEENS_10bfloat16_tEfNS_4arch4Sm80ELb1ELb0ELb1ELb1ELb1ELb0ELb0ELb0ELi2ELi2ELi2ELi2ELb1EEENS1_21CollectiveEpilogueBwdISA_SB_SD_Li256ELb1ELb0ELi4EEENS1_25SingleTileBwdLPTSchedulerILb1ELi64ELb1EEEEEEEEEvNT_6ParamsE,@"STO_CUDA_ENTRY STV_DEFAULT"
_ZN7cutlass13device_kernelIN5flash19enable_sm80_to_sm89INS1_16FlashAttnBwdSm80INS1_25CollectiveMainloopBwdSm80ILi1ELi1EN4cute5tupleIJNS5_1CILi64EEES8_NS7_ILi192EEEEEENS_10bfloat16_tEfNS_4arch4Sm80ELb1ELb0ELb1ELb1ELb1ELb0ELb0ELb0ELi2ELi2ELi2ELi2ELb1EEENS1_21CollectiveEpilogueBwdISA_SB_SD_Li256ELb1ELb0ELi4EEENS1_25SingleTileBwdLPTSchedulerILb1ELi64ELb1EEEEEEEEEvNT_6ParamsE:
[----:B------:R-:W-:Y:S01]  /*0000*/  LDC R1, c[0x0][0x37c] ;  /* 0x0000df00ff017b82 */ /* 0x000fe20000000800 */
[----:B------:R-:W-:Y:S05]  /*0010*/  EXIT ;  /* 0x000000000000794d */ /* 0x000fea0003800000 */
.L_x_21:
        /* <DEDUP_REMOVED lines=14> */
.L_x_115:


//--------------------- .text._ZN7cutlass13device_kernelIN5flash19enable_sm80_to_sm89INS1_16FlashAttnBwdSm80INS1_25CollectiveMainloopBwdSm80ILi1ELi1EN4cute5tupleIJNS5_1CILi64EEES8_NS7_ILi192EEEEEENS_10bfloat16_tEfNS_4arch4Sm80ELb1ELb0ELb1ELb1ELb0ELb0ELb0ELb0ELi2ELi2ELi2ELi2ELb1EEENS1_24CollectiveEpilogueBwdGQAISA_fSD_Li256ELb1ELb0EEENS1_25SingleTileBwdLPTSchedulerILb1ELi64ELb0EEEEEEEEEvNT_6ParamsE --------------------------
	.section	.text._ZN7cutlass13device_kernelIN5flash19enable_sm80_to_sm89INS1_16FlashAttnBwdSm80INS1_25CollectiveMainloopBwdSm80ILi1ELi1EN4cute5tupleIJNS5_1CILi64EEES8_NS7_ILi192EEEEEENS_10bfloat16_tEfNS_4arch4Sm80ELb1ELb0ELb1ELb1ELb0ELb0ELb0ELb0ELi2ELi2ELi2ELi2ELb1EEENS1_24CollectiveEpilogueBwdGQAISA_fSD_Li256ELb1ELb0EEENS1_25SingleTileBwdLPTSchedulerILb1ELi64ELb0EEEEEEEEEvNT_6ParamsE,"ax",@progbits
	.align	128
.text._ZN7cutlass13device_kernelIN5flash19enable_sm80_to_sm89INS1_16FlashAttnBwdSm80INS1_25CollectiveMainloopBwdSm80ILi1ELi1EN4cute5tupleIJNS5_1CILi64EEES8_NS7_ILi192EEEEEENS_10bfloat16_tEfNS_4arch4Sm80ELb1ELb0ELb1ELb1ELb0ELb0ELb0ELb0ELi2ELi2ELi2ELi2ELb1EEENS1_24CollectiveEpilogueBwdGQAISA_fSD_Li256ELb1ELb0EEENS1_25SingleTileBwdLPTSchedulerILb1ELi64ELb0EEEEEEEEEvNT_6ParamsE:
        .type           _ZN7cutlass13device_kernelIN5flash19enable_sm80_to_sm89INS1_16FlashAttnBwdSm80INS1_25CollectiveMainloopBwdSm80ILi1ELi1EN4cute5tupleIJNS5_1CILi64EEES8_NS7_ILi192EEEEEENS_10bfloat16_tEfNS_4arch4Sm80ELb1ELb0ELb1ELb1ELb0ELb0ELb0ELb0ELi2ELi2ELi2ELi2ELb1EEENS1_24CollectiveEpilogueBwdGQAISA_fSD_Li256ELb1ELb0EEENS1_25SingleTileBwdLPTSchedulerILb1ELi64ELb0EEEEEEEEEvNT_6ParamsE,@function
        .size           _ZN7cutlass13device_kernelIN5flash19enable_sm80_to_sm89INS1_16FlashAttnBwdSm80INS1_25CollectiveMainloopBwdSm80ILi1ELi1EN4cute5tupleIJNS5_1CILi64EEES8_NS7_ILi192EEEEEENS_10bfloat16_tEfNS_4arch4Sm80ELb1ELb0ELb1ELb1ELb0ELb0ELb0ELb0ELi2ELi2ELi2ELi2ELb1EEENS1_24CollectiveEpilogueBwdGQAISA_fSD_Li256ELb1ELb0EEENS1_25SingleTileBwdLPTSchedulerILb1ELi64ELb0EEEEEEEEEvNT_6ParamsE,(.L_x_116 - _ZN7cutlass13device_kernelIN5flash19enable_sm80_to_sm89INS1_16FlashAttnBwdSm80INS1_25CollectiveMainloopBwdSm80ILi1ELi1EN4cute5tupleIJNS5_1CILi64EEES8_NS7_ILi192EEEEEENS_10bfloat16_tEfNS_4arch4Sm80ELb1ELb0ELb1ELb1ELb0ELb0ELb0ELb0ELi2ELi2ELi2ELi2ELb1EEENS1_24CollectiveEpilogueBwdGQAISA_fSD_Li256ELb1ELb0EEENS1_25SingleTileBwdLPTSchedulerILb1ELi64ELb0EEEEEEEEEvNT_6ParamsE)
        .other          _ZN7cutlass13device_kernelIN5flash19enable_sm80_to_sm89INS1_16FlashAttnBwdSm80INS1_25CollectiveMainloopBwdSm80ILi1ELi1EN4cute5tupleIJNS5_1CILi64EEES8_NS7_ILi192EEEEEENS_10bfloat16_tEfNS_4arch4Sm80ELb1ELb0ELb1ELb1ELb0ELb0ELb0ELb0ELi2ELi2ELi2ELi2ELb1EEENS1_24CollectiveEpilogueBwdGQAISA_fSD_Li256ELb1ELb0EEENS1_25SingleTileBwdLPTSchedulerILb1ELi64ELb0EEEEEEEEEvNT_6ParamsE,@"STO_CUDA_ENTRY STV_DEFAULT"
_ZN7cutlass13device_kernelIN5flash19enable_sm80_to_sm89INS1_16FlashAttnBwdSm80INS1_25CollectiveMainloopBwdSm80ILi1ELi1EN4cute5tupleIJNS5_1CILi64EEES8_NS7_ILi192EEEEEENS_10bfloat16_tEfNS_4arch4Sm80ELb1ELb0ELb1ELb1ELb0ELb0ELb0ELb0ELi2ELi2ELi2ELi2ELb1EEENS1_24CollectiveEpilogueBwdGQAISA_fSD_Li256ELb1ELb0EEENS1_25SingleTileBwdLPTSchedulerILb1ELi64ELb0EEEEEEEEEvNT_6ParamsE:
[----:B------:R-:W-:Y:S01]  /*0000*/  LDC R1, c[0x0][0x37c] ;  /* 0x0000df00ff017b82 */ /* 0x000fe20000000800 */
[----:B------:R-:W-:Y:S05]  /*0010*/  EXIT ;  /* 0x000000000000794d */ /* 0x000fea0003800000 */
.L_x_22:
        /* <DEDUP_REMOVED lines=14> */
.L_x_116:


//--------------------- .text._ZN7cutlass13device_kernelIN5flash19enable_sm80_to_sm89INS1_16FlashAttnBwdSm80INS1_25CollectiveMainloopBwdSm80ILi1ELi1EN4cute5tupleIJNS5_1CILi64EEES8_NS7_ILi192EEEEEENS_10bfloat16_tEfNS_4arch4Sm80ELb1ELb0ELb1ELb1ELb1ELb0ELb0ELb0ELi2ELi2ELi2ELi2ELb1EEENS1_24CollectiveEpilogueBwdGQAISA_fSD_Li256ELb1ELb1EEENS1_25SingleTileBwdLPTSchedulerILb1ELi64ELb1EEEEEEEEEvNT_6ParamsE --------------------------
	.section	.text._ZN7cutlass13device_kernelIN5flash19enable_sm80_to_sm89INS1_16FlashAttnBwdSm80INS1_25CollectiveMainloopBwdSm80ILi1ELi1EN4cute5tupleIJNS5_1CILi64EEES8_NS7_ILi192EEEEEENS_10bfloat16_tEfNS_4arch4Sm80ELb1ELb0ELb1ELb1ELb1ELb0ELb0ELb0ELi2ELi2ELi2ELi2ELb1EEENS1_24CollectiveEpilogueBwdGQAISA_fSD_Li256ELb1ELb1EEENS1_25SingleTileBwdLPTSchedulerILb1ELi64ELb1EEEEEEEEEvNT_6ParamsE,"ax",@progbits
	.align	128
.text._ZN7cutlass13device_kernelIN5flash19enable_sm80_to_sm89INS1_16FlashAttnBwdSm80INS1_25CollectiveMainloopBwdSm80ILi1ELi1EN4cute5tupleIJNS5_1CILi64EEES8_NS7_ILi192EEEEEENS_10bfloat16_tEfNS_4arch4Sm80ELb1ELb0ELb1ELb1ELb1ELb0ELb0ELb0ELi2ELi2ELi2ELi2ELb1EEENS1_24CollectiveEpilogueBwdGQAISA_fSD_Li256ELb1ELb1EEENS1_25SingleTileBwdLPTSchedulerILb1ELi64ELb1EEEEEEEEEvNT_6ParamsE:
        .type           _ZN7cutlass13device_kernelIN5flash19enable_sm80_to_sm89INS1_16FlashAttnBwdSm80INS1_25CollectiveMainloopBwdSm80ILi1ELi1EN4cute5tupleIJNS5_1CILi64EEES8_NS7_ILi192EEEEEENS_10bfloat16_tEfNS_4arch4Sm80ELb1ELb0ELb1ELb1ELb1ELb0ELb0ELb0ELi2ELi2ELi2ELi2ELb1EEENS1_24CollectiveEpilogueBwdGQAISA_fSD_Li256ELb1ELb1EEENS1_25SingleTileBwdLPTSchedulerILb1ELi64ELb1EEEEEEEEEvNT_6ParamsE,@function
        .size           _ZN7cutlass13device_kernelIN5flash19enable_sm80_to_sm89INS1_16FlashAttnBwdSm80INS1_25CollectiveMainloopBwdSm80ILi1ELi1EN4cute5tupleIJNS5_1CILi64EEES8_NS7_ILi192EEEEEENS_10bfloat16_tEfNS_4arch4Sm80ELb1ELb0ELb1ELb1ELb1ELb0ELb0ELb0ELi2ELi2ELi2ELi2ELb1EEENS1_24CollectiveEpilogueBwdGQAISA_fSD_Li256ELb1ELb1EEENS1_25SingleTileBwdLPTSchedulerILb1ELi64ELb1EEEEEEEEEvNT_6ParamsE,(.L_x_117 - _ZN7cutlass13device_kernelIN5flash19enable_sm80_to_sm89INS1_16FlashAttnBwdSm80INS1_25CollectiveMainloopBwdSm80ILi1ELi1EN4cute5tupleIJNS5_1CILi64EEES8_NS7_ILi192EEEEEENS_10bfloat16_tEfNS_4arch4Sm80ELb1ELb0ELb1ELb1ELb1ELb0ELb0ELb0ELi2ELi2ELi2ELi2ELb1EEENS1_24CollectiveEpilogueBwdGQAISA_fSD_Li256ELb1ELb1EEENS1_25SingleTileBwdLPTSchedulerILb1ELi64ELb1EEEEEEEEEvNT_6ParamsE)
        .other          _ZN7cutlass13device_kernelIN5flash19enable_sm80_to_sm89INS1_16FlashAttnBwdSm80INS1_25CollectiveMainloopBwdSm80ILi1ELi1EN4cute5tupleIJNS5_1CILi64EEES8_NS7_ILi192EEEEEENS_10bfloat16_tEfNS_4arch4Sm80ELb1ELb0ELb1ELb1ELb1ELb0ELb0ELb0ELi2ELi2ELi2ELi2ELb1EEENS1_24CollectiveEpilogueBwdGQAISA_fSD_Li256ELb1ELb1EEENS1_25SingleTileBwdLPTSchedulerILb1ELi64ELb1EEEEEEEEEvNT_6ParamsE,@"STO_CUDA_ENTRY STV_DEFAULT"
_ZN7cutlass13device_kernelIN5flash19enable_sm80_to_sm89INS1_16FlashAttnBwdSm80INS1_25CollectiveMainloopBwdSm80ILi1ELi1EN4cute5tupleIJNS5_1CILi64EEES8_NS7_ILi192EEEEEENS_10bfloat16_tEfNS_4arch4Sm80ELb1ELb0ELb1ELb1ELb1ELb0ELb0ELb0ELi2ELi2ELi2ELi2ELb1EEENS1_24CollectiveEpilogueBwdGQAISA_fSD_Li256ELb1ELb1EEENS1_25SingleTileBwdLPTSchedulerILb1ELi64ELb1EEEEEEEEEvNT_6ParamsE:
[----:B------:R-:W-:Y:S01]  /*0000*/  LDC R1, c[0x0][0x37c] ;  /* 0x0000df00ff017b82 */ /* 0x000fe20000000800 */
[----:B------:R-:W-:Y:S05]  /*0010*/  EXIT ;  /* 0x000000000000794d */ /* 0x000fea0003800000 */
.L_x_23:
        /* <DEDUP_REMOVED lines=14> */
.L_x_117:


//--------------------- .text._ZN7cutlass13device_kernelIN5flash19enable_sm80_to_sm89INS1_16FlashAttnBwdSm80INS1_25CollectiveMainloopBwdSm80ILi2ELi1EN4cute5tupleIJNS5_1CILi64EEENS7_ILi80EEENS7_ILi192EEEEEENS_10bfloat16_tEfNS_4arch4Sm80ELb0ELb0ELb1ELb0ELb0ELb0ELb1ELb0ELi2ELi4ELi2ELi2ELb0EEENS1_21CollectiveEpilogueBwdISB_SC_SE_Li256ELb0ELb1ELi4EEENS1_19SingleTileSchedulerILb0ELb0ELb0ELi80EEEEEEEEEvNT_6ParamsE --------------------------
	.section	.text._ZN7cutlass13device_kernelIN5flash19enable_sm80_to_sm89INS1_16FlashAttnBwdSm80INS1_25CollectiveMainloopBwdSm80ILi2ELi1EN4cute5tupleIJNS5_1CILi64EEENS7_ILi80EEENS7_ILi192EEEEEENS_10bfloat16_tEfNS_4arch4Sm80ELb0ELb0ELb1ELb0ELb0ELb0ELb1ELb0ELi2ELi4ELi2ELi2ELb0EEENS1_21CollectiveEpilogueBwdISB_SC_SE_Li256ELb0ELb1ELi4EEENS1_19SingleTileSchedulerILb0ELb0ELb0ELi80EEEEEEEEEvNT_6ParamsE,"ax",@progbits
	.align	128
.text._ZN7cutlass13device_kernelIN5flash19enable_sm80_to_sm89INS1_16FlashAttnBwdSm80INS1_25CollectiveMainloopBwdSm80ILi2ELi1EN4cute5tupleIJNS5_1CILi64EEENS7_ILi80EEENS7_ILi192EEEEEENS_10bfloat16_tEfNS_4arch4Sm80ELb0ELb0ELb1ELb0ELb0ELb0ELb1ELb0ELi2ELi4ELi2ELi2ELb0EEENS1_21CollectiveEpilogueBwdISB_SC_SE_Li256ELb0ELb1ELi4EEENS1_19SingleTileSchedulerILb0ELb0ELb0ELi80EEEEEEEEEvNT_6ParamsE:
        .type           _ZN7cutlass13device_kernelIN5flash19enable_sm80_to_sm89INS1_16FlashAttnBwdSm80INS1_25CollectiveMainloopBwdSm80ILi2ELi1EN4cute5tupleIJNS5_1CILi64EEENS7_ILi80EEENS7_ILi192EEEEEENS_10bfloat16_tEfNS_4arch4Sm80ELb0ELb0ELb1ELb0ELb0ELb0ELb1ELb0ELi2ELi4ELi2ELi2ELb0EEENS1_21CollectiveEpilogueBwdISB_SC_SE_Li256ELb0ELb1ELi4EEENS1_19SingleTileSchedulerILb0ELb0ELb0ELi80EEEEEEEEEvNT_6ParamsE,@function
        .size           _ZN7cutlass13device_kernelIN5flash19enable_sm80_to_sm89INS1_16FlashAttnBwdSm80INS1_25CollectiveMainloopBwdSm80ILi2ELi1EN4cute5tupleIJNS5_1CILi64EEENS7_ILi80EEENS7_ILi192EEEEEENS_10bfloat16_tEfNS_4arch4Sm80ELb0ELb0ELb1ELb0ELb0ELb0ELb1ELb0ELi2ELi4ELi2ELi2ELb0EEENS1_21CollectiveEpilogueBwdISB_SC_SE_Li256ELb0ELb1ELi4EEENS1_19SingleTileSchedulerILb0ELb0ELb0ELi80EEEEEEEEEvNT_6ParamsE,(.L_x_118 - _ZN7cutlass13device_kernelIN5flash19enable_sm80_to_sm89INS1_16FlashAttnBwdSm80INS1_25CollectiveMainloopBwdSm80ILi2ELi1EN4cute5tupleIJNS5_1CILi64EEENS7_ILi80EEENS7_ILi192EEEEEENS_10bfloat16_tEfNS_4arch4Sm80ELb0ELb0ELb1ELb0ELb0ELb0ELb1ELb0ELi2ELi4ELi2ELi2ELb0EEENS1_21CollectiveEpilogueBwdISB_SC_SE_Li256ELb0ELb1ELi4EEENS1_19SingleTileSchedulerILb0ELb0ELb0ELi80EEEEEEEEEvNT_6ParamsE)
        .other          _ZN7cutlass13device_kernelIN5flash19enable_sm80_to_sm89INS1_16FlashAttnBwdSm80INS1_25CollectiveMainloopBwdSm80ILi2ELi1EN4cute5tupleIJNS5_1CILi64EEENS7_ILi80EEENS7_ILi192EEEEEENS_10bfloat16_tEfNS_4arch4Sm80ELb0ELb0ELb1ELb0ELb0ELb0ELb1ELb0ELi2ELi4ELi2ELi2ELb0EEENS1_21CollectiveEpilogueBwdISB_SC_SE_Li256ELb0ELb1ELi4EEENS1_19SingleTileSchedulerILb0ELb0ELb0ELi80EEEEEEEEEvNT_6ParamsE,@"STO_CUDA_ENTRY STV_DEFAULT"
_ZN7cutlass13device_kernelIN5flash19enable_sm80_to_sm89INS1_16FlashAttnBwdSm80INS1_25CollectiveMainloopBwdSm80ILi2ELi1EN4cute5tupleIJNS5_1CILi64EEENS7_ILi80EEENS7_ILi192EEEEEENS_10bfloat16_tEfNS_4arch4Sm80ELb0ELb0ELb1ELb0ELb0ELb0ELb1ELb0ELi2ELi4ELi2ELi2ELb0EEENS1_21CollectiveEpilogueBwdISB_SC_SE_Li256ELb0ELb1ELi4EEENS1_19SingleTileSchedulerILb0ELb0ELb0ELi80EEEEEEEEEvNT_6ParamsE:
[----:B------:R-:W-:Y:S01]  /*0000*/  LDC R1, c[0x0][0x37c] ;  /* 0x0000df00ff017b82 */ /* 0x000fe20000000800 */
[----:B------:R-:W-:Y:S05]  /*0010*/  EXIT ;  /* 0x000000000000794d */ /* 0x000fea0003800000 */
.L_x_24:
        /* <DEDUP_REMOVED lines=14> */
.L_x_118:


//--------------------- .text._ZN7cutlass13device_kernelIN5flash19enable_sm80_to_sm89INS1_16FlashAttnBwdSm80INS1_25CollectiveMainloopBwdSm80ILi2ELi1EN4cute5tupleIJNS5_1CILi64EEENS7_ILi80EEENS7_ILi192EEEEEENS_10bfloat16_tEfNS_4arch4Sm80ELb0ELb0ELb1ELb0ELb1ELb0ELb1ELb0ELi2ELi4ELi2ELi2ELb0EEENS1_21CollectiveEpilogueBwdISB_SC_SE_Li256ELb0ELb1ELi4EEENS1_19SingleTileSchedulerILb0ELb0ELb0ELi80EEEEEEEEEvNT_6ParamsE --------------------------
	.section	.text._ZN7cutlass13device_kernelIN5flash19enable_sm80_to_sm89INS1_16FlashAttnBwdSm80INS1_25CollectiveMainloopBwdSm80ILi2ELi1EN4cute5tupleIJNS5_1CILi64EEENS7_ILi80EEENS7_ILi192EEEEEENS_10bfloat16_tEfNS_4arch4Sm80ELb0ELb0ELb1ELb0ELb1ELb0ELb1ELb0ELi2ELi4ELi2ELi2ELb0EEENS1_21CollectiveEpilogueBwdISB_SC_SE_Li256ELb0ELb1ELi4EEENS1_19SingleTileSchedulerILb0ELb0ELb0ELi80EEEEEEEEEvNT_6ParamsE,"ax",@progbits
	.align	128
.text._ZN7cutlass13device_kernelIN5flash19enable_sm80_to_sm89INS1_16FlashAttnBwdSm80INS1_25CollectiveMainloopBwdSm80ILi2ELi1EN4cute5tupleIJNS5_1CILi64EEENS7_ILi80EEENS7_ILi192EEEEEENS_10bfloat16_tEfNS_4arch4Sm80ELb0ELb0ELb1ELb0ELb1ELb0ELb1ELb0ELi2ELi4ELi2ELi2ELb0EEENS1_21CollectiveEpilogueBwdISB_SC_SE_Li256ELb0ELb1ELi4EEENS1_19SingleTileSchedulerILb0ELb0ELb0ELi80EEEEEEEEEvNT_6ParamsE:
        .type           _ZN7cutlass13device_kernelIN5flash19enable_sm80_to_sm89INS1_16FlashAttnBwdSm80INS1_25CollectiveMainloopBwdSm80ILi2ELi1EN4cute5tupleIJNS5_1CILi64EEENS7_ILi80EEENS7_ILi192EEEEEENS_10bfloat16_tEfNS_4arch4Sm80ELb0ELb0ELb1ELb0ELb1ELb0ELb1ELb0ELi2ELi4ELi2ELi2ELb0EEENS1_21CollectiveEpilogueBwdISB_SC_SE_Li256ELb0ELb1ELi4EEENS1_19SingleTileSchedulerILb0ELb0ELb0ELi80EEEEEEEEEvNT_6ParamsE,@function
        .size           _ZN7cutlass13device_kernelIN5flash19enable_sm80_to_sm89INS1_16FlashAttnBwdSm80INS1_25CollectiveMainloopBwdSm80ILi2ELi1EN4cute5tupleIJNS5_1CILi64EEENS7_ILi80EEENS7_ILi192EEEEEENS_10bfloat16_tEfNS_4arch4Sm80ELb0ELb0ELb1ELb0ELb1ELb0ELb1ELb0ELi2ELi4ELi2ELi2ELb0EEENS1_21CollectiveEpilogueBwdISB_SC_SE_Li256ELb0ELb1ELi4EEENS1_19SingleTileSchedulerILb0ELb0ELb0ELi80EEEEEEEEEvNT_6ParamsE,(.L_x_119 - _ZN7cutlass13device_kernelIN5flash19enable_sm80_to_sm89INS1_16FlashAttnBwdSm80INS1_25CollectiveMainloopBwdSm80ILi2ELi1EN4cute5tupleIJNS5_1CILi64EEENS7_ILi80EEENS7_ILi192EEEEEENS_10bfloat16_tEfNS_4arch4Sm80ELb0ELb0ELb1ELb0ELb1ELb0ELb1ELb0ELi2ELi4ELi2ELi2ELb0EEENS1_21CollectiveEpilogueBwdISB_SC_SE_Li256ELb0ELb1ELi4EEENS1_19SingleTileSchedulerILb0ELb0ELb0ELi80EEEEEEEEEvNT_6ParamsE)
        .other          _ZN7cutlass13device_kernelIN5flash19enable_sm80_to_sm89INS1_16FlashAttnBwdSm80INS1_25CollectiveMainloopBwdSm80ILi2ELi1EN4cute5tupleIJNS5_1CILi64EEENS7_ILi80EEENS7_ILi192EEEEEENS_10bfloat16_tEfNS_4arch4Sm80ELb0ELb0ELb1ELb0ELb1ELb0ELb1ELb0ELi2ELi4ELi2ELi2ELb0EEENS1_21CollectiveEpilogueBwdISB_SC_SE_Li256ELb0ELb1ELi4EEENS1_19SingleTileSchedulerILb0ELb0ELb0ELi80EEEEEEEEEvNT_6ParamsE,@"STO_CUDA_ENTRY STV_DEFAULT"
_ZN7cutlass13device_kernelIN5flash19enable_sm80_to_sm89INS1_16FlashAttnBwdSm80INS1_25CollectiveMainloopBwdSm80ILi2ELi1EN4cute5tupleIJNS5_1CILi64EEENS7_ILi80EEENS7_ILi192EEEEEENS_10bfloat16_tEfNS_4arch4Sm80ELb0ELb0ELb1ELb0ELb1ELb0ELb1ELb0ELi2ELi4ELi2ELi2ELb0EEENS1_21CollectiveEpilogueBwdISB_SC_SE_Li256ELb0ELb1ELi4EEENS1_19SingleTileSchedulerILb0ELb0ELb0ELi80EEEEEEEEEvNT_6ParamsE:
[----:B------:R-:W-:Y:S01]  /*0000*/  LDC R1, c[0x0][0x37c] ;  /* 0x0000df00ff017b82 */ /* 0x000fe20000000800 */
[----:B------:R-:W-:Y:S05]  /*0010*/  EXIT ;  /* 0x000000000000794d */ /* 0x000fea0003800000 */
.L_x_25:
        /* <DEDUP_REMOVED lines=14> */
.L_x_119:


//--------------------- .text._ZN7cutlass13device_kernelIN5flash19enable_sm80_to_sm89INS1_16FlashAttnBwdSm80INS1_25CollectiveMainloopBwdSm80ILi2ELi1EN4cute5tupleIJNS5_1CILi64EEENS7_ILi80EEENS7_ILi192EEEEEENS_10bfloat16_tEfNS_4arch4Sm80ELb0ELb0ELb1ELb0ELb0ELb0ELb1ELb0ELi2ELi4ELi2ELi2ELb0EEENS1_24CollectiveEpilogueBwdGQAISB_fSE_Li256ELb0ELb0EEENS1_19SingleTileSchedulerILb0ELb0ELb0ELi80EEEEEEEEEvNT_6ParamsE --------------------------
	.section	.text._ZN7cutlass13device_kernelIN5flash19enable_sm80_to_sm89INS1_16FlashAttnBwdSm80INS1_25CollectiveMainloopBwdSm80ILi2ELi1EN4cute5tupleIJNS5_1CILi64EEENS7_ILi80EEENS7_ILi192EEEEEENS_10bfloat16_tEfNS_4arch4Sm80ELb0ELb0ELb1ELb0ELb0ELb0ELb1ELb0ELi2ELi4ELi2ELi2ELb0EEENS1_24CollectiveEpilogueBwdGQAISB_fSE_Li256ELb0ELb0EEENS1_19SingleTileSchedulerILb0ELb0ELb0ELi80EEEEEEEEEvNT_6ParamsE,"ax",@progbits
	.align	128
.text._ZN7cutlass13device_kernelIN5flash19enable_sm80_to_sm89INS1_16FlashAttnBwdSm80INS1_25CollectiveMainloopBwdSm80ILi2ELi1EN4cute5tupleIJNS5_1CILi64EEENS7_ILi80EEENS7_ILi192EEEEEENS_10bfloat16_tEfNS_4arch4Sm80ELb0ELb0ELb1ELb0ELb0ELb0ELb1ELb0ELi2ELi4ELi2ELi2ELb0EEENS1_24CollectiveEpilogueBwdGQAISB_fSE_Li256ELb0ELb0EEENS1_19SingleTileSchedulerILb0ELb0ELb0ELi80EEEEEEEEEvNT_6ParamsE:
        .type           _ZN7cutlass13device_kernelIN5flash19enable_sm80_to_sm89INS1_16FlashAttnBwdSm80INS1_25CollectiveMainloopBwdSm80ILi2ELi1EN4cute5tupleIJNS5_1CILi64EEENS7_ILi80EEENS7_ILi192EEEEEENS_10bfloat16_tEfNS_4arch4Sm80ELb0ELb0ELb1ELb0ELb0ELb0ELb1ELb0ELi2ELi4ELi2ELi2ELb0EEENS1_24CollectiveEpilogueBwdGQAISB_fSE_Li256ELb0ELb0EEENS1_19SingleTileSchedulerILb0ELb0ELb0ELi80EEEEEEEEEvNT_6ParamsE,@function
        .size           _ZN7cutlass13device_kernelIN5flash19enable_sm80_to_sm89INS1_16FlashAttnBwdSm80INS1_25CollectiveMainloopBwdSm80ILi2ELi1EN4cute5tupleIJNS5_1CILi64EEENS7_ILi80EEENS7_ILi192EEEEEENS_10bfloat16_tEfNS_4arch4Sm80ELb0ELb0ELb1ELb0ELb0ELb0ELb1ELb0ELi2ELi4ELi2ELi2ELb0EEENS1_24CollectiveEpilogueBwdGQAISB_fSE_Li256ELb0ELb0EEENS1_19SingleTileSchedulerILb0ELb0ELb0ELi80EEEEEEEEEvNT_6ParamsE,(.L_x_120 - _ZN7cutlass13device_kernelIN5flash19enable_sm80_to_sm89INS1_16FlashAttnBwdSm80INS1_25CollectiveMainloopBwdSm80ILi2ELi1EN4cute5tupleIJNS5_1CILi64EEENS7_ILi80EEENS7_ILi192EEEEEENS_10bfloat16_tEfNS_4arch4Sm80ELb0ELb0ELb1ELb0ELb0ELb0ELb1ELb0ELi2ELi4ELi2ELi2ELb0EEENS1_24CollectiveEpilogueBwdGQAISB_fSE_Li256ELb0ELb0EEENS1_19SingleTileSchedulerILb0ELb0ELb0ELi80EEEEEEEEEvNT_6ParamsE)
        .other          _ZN7cutlass13device_kernelIN5flash19enable_sm80_to_sm89INS1_16FlashAttnBwdSm80INS1_25CollectiveMainloopBwdSm80ILi2ELi1EN4cute5tupleIJNS5_1CILi64EEENS7_ILi80EEENS7_ILi192EEEEEENS_10bfloat16_tEfNS_4arch4Sm80ELb0ELb0ELb1ELb0ELb0ELb0ELb1ELb0ELi2ELi4ELi2ELi2ELb0EEENS1_24CollectiveEpilogueBwdGQAISB_fSE_Li256ELb0ELb0EEENS1_19SingleTileSchedulerILb0ELb0ELb0ELi80EEEEEEEEEvNT_6ParamsE,@"STO_CUDA_ENTRY STV_DEFAULT"
_ZN7cutlass13device_kernelIN5flash19enable_sm80_to_sm89INS1_16FlashAttnBwdSm80INS1_25CollectiveMainloopBwdSm80ILi2ELi1EN4cute5tupleIJNS5_1CILi64EEENS7_ILi80EEENS7_ILi192EEEEEENS_10bfloat16_tEfNS_4arch4Sm80ELb0ELb0ELb1ELb0ELb0ELb0ELb1ELb0ELi2ELi4ELi2ELi2ELb0EEENS1_24CollectiveEpilogueBwdGQAISB_fSE_Li256ELb0ELb0EEENS1_19SingleTileSchedulerILb0ELb0ELb0ELi80EEEEEEEEEvNT_6ParamsE:
[----:B------:R-:W-:Y:S01]  /*0000*/  LDC R1, c[0x0][0x37c] ;  /* 0x0000df00ff017b82 */ /* 0x000fe20000000800 */
[----:B------:R-:W-:Y:S05]  /*0010*/  EXIT ;  /* 0x000000000000794d */ /* 0x000fea0003800000 */
.L_x_26:
        /* <DEDUP_REMOVED lines=14> */
.L_x_120:


//--------------------- .text._ZN7cutlass13device_kernelIN5flash19enable_sm80_to_sm89INS1_16FlashAttnBwdSm80INS1_25CollectiveMainloopBwdSm80ILi2ELi1EN4cute5tupleIJNS5_1CILi64EEENS7_ILi80EEENS7_ILi192EEEEEENS_10bfloat16_tEfNS_4arch4Sm80ELb0ELb0ELb1ELb0ELb1ELb0ELb1ELb0ELi2ELi4ELi2ELi2ELb0EEENS1_24CollectiveEpilogueBwdGQAISB_fSE_Li256ELb0ELb1EEENS1_19SingleTileSchedulerILb0ELb0ELb0ELi80EEEEEEEEEvNT_6ParamsE --------------------------
	.section	.text._ZN7cutlass13device_kernelIN5flash19enable_sm80_to_sm89INS1_16FlashAttnBwdSm80INS1_25CollectiveMainloopBwdSm80ILi2ELi1EN4cute5tupleIJNS5_1CILi64EEENS7_ILi80EEENS7_ILi192EEEEEENS_10bfloat16_tEfNS_4arch4Sm80ELb0ELb0ELb1ELb0ELb1ELb0ELb1ELb0ELi2ELi4ELi2ELi2ELb0EEENS1_24CollectiveEpilogueBwdGQAISB_fSE_Li256ELb0ELb1EEENS1_19SingleTileSchedulerILb0ELb0ELb0ELi80EEEEEEEEEvNT_6ParamsE,"ax",@progbits
	.align	128
.text._ZN7cutlass13device_kernelIN5flash19enable_sm80_to_sm89INS1_16FlashAttnBwdSm80INS1_25CollectiveMainloopBwdSm80ILi2ELi1EN4cute5tupleIJNS5_1CILi64EEENS7_ILi80EEENS7_ILi192EEEEEENS_10bfloat16_tEfNS_4arch4Sm80ELb0ELb0ELb1ELb0ELb1ELb0ELb1ELb0ELi2ELi4ELi2ELi2ELb0EEENS1_24CollectiveEpilogueBwdGQAISB_fSE_Li256ELb0ELb1EEENS1_19SingleTileSchedulerILb0ELb0ELb0ELi80EEEEEEEEEvNT_6ParamsE:
        .type           _ZN7cutlass13device_kernelIN5flash19enable_sm80_to_sm89INS1_16FlashAttnBwdSm80INS1_25CollectiveMainloopBwdSm80ILi2ELi1EN4cute5tupleIJNS5_1CILi64EEENS7_ILi80EEENS7_ILi192EEEEEENS_10bfloat16_tEfNS_4arch4Sm80ELb0ELb0ELb1ELb0ELb1ELb0ELb1ELb0ELi2ELi4ELi2ELi2ELb0EEENS1_24CollectiveEpilogueBwdGQAISB_fSE_Li256ELb0ELb1EEENS1_19SingleTileSchedulerILb0ELb0ELb0ELi80EEEEEEEEEvNT_6ParamsE,@function
        .size           _ZN7cutlass13device_kernelIN5flash19enable_sm80_to_sm89INS1_16FlashAttnBwdSm80INS1_25CollectiveMainloopBwdSm80ILi2ELi1EN4cute5tupleIJNS5_1CILi64EEENS7_ILi80EEENS7_ILi192EEEEEENS_10bfloat16_tEfNS_4arch4Sm80ELb0ELb0ELb1ELb0ELb1ELb0ELb1ELb0ELi2ELi4ELi2ELi2ELb0EEENS1_24CollectiveEpilogueBwdGQAISB_fSE_Li256ELb0ELb1EEENS1_19SingleTileSchedulerILb0ELb0ELb0ELi80EEEEEEEEEvNT_6ParamsE,(.L_x_121 - _ZN7cutlass13device_kernelIN5flash19enable_sm80_to_sm89INS1_16FlashAttnBwdSm80INS1_25CollectiveMainloopBwdSm80ILi2ELi1EN4cute5tupleIJNS5_1CILi64EEENS7_ILi80EEENS7_ILi192EEEEEENS_10bfloat16_tEfNS_4arch4Sm80ELb0ELb0ELb1ELb0ELb1ELb0ELb1ELb0ELi2ELi4ELi2ELi2ELb0EEENS1_24CollectiveEpilogueBwdGQAISB_fSE_Li256ELb0ELb1EEENS1_19SingleTileSchedulerILb0ELb0ELb0ELi80EEEEEEEEEvNT_6ParamsE)
        .other          _ZN7cutlass13device_kernelIN5flash19enable_sm80_to_sm89INS1_16FlashAttnBwdSm80INS1_25CollectiveMainloopBwdSm80ILi2ELi1EN4cute5tupleIJNS5_1CILi64EEENS7_ILi80EEENS7_ILi192EEEEEENS_10bfloat16_tEfNS_4arch4Sm80ELb0ELb0ELb1ELb0ELb1ELb0ELb1ELb0ELi2ELi4ELi2ELi2ELb0EEENS1_24CollectiveEpilogueBwdGQAISB_fSE_Li256ELb0ELb1EEENS1_19SingleTileSchedulerILb0ELb0ELb0ELi80EEEEEEEEEvNT_6ParamsE,@"STO_CUDA_ENTRY STV_DEFAULT"
_ZN7cutlass13device_kernelIN5flash19enable_sm80_to_sm89INS1_16FlashAttnBwdSm80INS1_25CollectiveMainloopBwdSm80ILi2ELi1EN4cute5tupleIJNS5_1CILi64EEENS7_ILi80EEENS7_ILi192EEEEEENS_10bfloat16_tEfNS_4arch4Sm80ELb0ELb0ELb1ELb0ELb1ELb0ELb1ELb0ELi2ELi4ELi2ELi2ELb0EEENS1_24CollectiveEpilogueBwdGQAISB_fSE_Li256ELb0ELb1EEENS1_19SingleTileSchedulerILb0ELb0ELb0ELi80EEEEEEEEEvNT_6ParamsE:
[----:B------:R-:W-:Y:S01]  /*0000*/  LDC R1, c[0x0][0x37c] ;  /* 0x0000df00ff017b82 */ /* 0x000fe20000000800 */
[----:B------:R-:W-:Y:S05]  /*0010*/  EXIT ;  /* 0x000000000000794d */ /* 0x000fea0003800000 */
.L_x_27:
        /* <DEDUP_REMOVED lines=14> */
.L_x_121:


//--------------------- .text._ZN7cutlass13device_kernelIN5flash19enable_sm80_to_sm89INS1_16FlashAttnBwdSm80INS1_25CollectiveMainloopBwdSm80ILi2ELi1EN4cute5tupleIJNS5_1CILi64EEENS7_ILi80EEENS7_ILi192EEEEEENS_10bfloat16_tEfNS_4arch4Sm80ELb0ELb0ELb1ELb1ELb0ELb0ELb1ELb0ELi2ELi4ELi2ELi2ELb0EEENS1_21CollectiveEpilogueBwdISB_SC_SE_Li256ELb1ELb1ELi4EEENS1_19SingleTileSchedulerILb1ELb0ELb0ELi80EEEEEEEEEvNT_6ParamsE --------------------------
	.section	.text._ZN7cutlass13device_kernelIN5flash19enable_sm80_to_sm89INS1_16FlashAttnBwdSm80INS1_25CollectiveMainloopBwdSm80ILi2ELi1EN4cute5tupleIJNS5_1CILi64EEENS7_ILi80EEENS7_ILi192EEEEEENS_10bfloat16_tEfNS_4arch4Sm80ELb0ELb0ELb1ELb1ELb0ELb0ELb1ELb0ELi2ELi4ELi2ELi2ELb0EEENS1_21CollectiveEpilogueBwdISB_SC_SE_Li256ELb1ELb1ELi4EEENS1_19SingleTileSchedulerILb1ELb0ELb0ELi80EEEEEEEEEvNT_6ParamsE,"ax",@progbits
	.align	128
.text._ZN7cutlass13device_kernelIN5flash19enable_sm80_to_sm89INS1_16FlashAttnBwdSm80INS1_25CollectiveMainloopBwdSm80ILi2ELi1EN4cute5tupleIJNS5_1CILi64EEENS7_ILi80EEENS7_ILi192EEEEEENS_10bfloat16_tEfNS_4arch4Sm80ELb0ELb0ELb1ELb1ELb0ELb0ELb1ELb0ELi2ELi4ELi2ELi2ELb0EEENS1_21CollectiveEpilogueBwdISB_SC_SE_Li256ELb1ELb1ELi4EEENS1_19SingleTileSchedulerILb1ELb0ELb0ELi80EEEEEEEEEvNT_6ParamsE:
        .type           _ZN7cutlass13device_kernelIN5flash19enable_sm80_to_sm89INS1_16FlashAttnBwdSm80INS1_25CollectiveMainloopBwdSm80ILi2ELi1EN4cute5tupleIJNS5_1CILi64EEENS7_ILi80EEENS7_ILi192EEEEEENS_10bfloat16_tEfNS_4arch4Sm80ELb0ELb0ELb1ELb1ELb0ELb0ELb1ELb0ELi2ELi4ELi2ELi2ELb0EEENS1_21CollectiveEpilogueBwdISB_SC_SE_Li256ELb1ELb1ELi4EEENS1_19SingleTileSchedulerILb1ELb0ELb0ELi80EEEEEEEEEvNT_6ParamsE,@function
        .size           _ZN7cutlass13device_kernelIN5flash19enable_sm80_to_sm89INS1_16FlashAttnBwdSm80INS1_25CollectiveMainloopBwdSm80ILi2ELi1EN4cute5tupleIJNS5_1CILi64EEENS7_ILi80EEENS7_ILi192EEEEEENS_10bfloat16_tEfNS_4arch4Sm80ELb0ELb0ELb1ELb1ELb0ELb0ELb1ELb0ELi2ELi4ELi2ELi2ELb0EEENS1_21CollectiveEpilogueBwdISB_SC_SE_Li256ELb1ELb1ELi4EEENS1_19SingleTileSchedulerILb1ELb0ELb0ELi80EEEEEEEEEvNT_6ParamsE,(.L_x_122 - _ZN7cutlass13device_kernelIN5flash19enable_sm80_to_sm89INS1_16FlashAttnBwdSm80INS1_25CollectiveMainloopBwdSm80ILi2ELi1EN4cute5tupleIJNS5_1CILi64EEENS7_ILi80EEENS7_ILi192EEEEEENS_10bfloat16_tEfNS_4arch4Sm80ELb0ELb0ELb1ELb1ELb0ELb0ELb1ELb0ELi2ELi4ELi2ELi2ELb0EEENS1_21CollectiveEpilogueBwdISB_SC_SE_Li256ELb1ELb1ELi4EEENS1_19SingleTileSchedulerILb1ELb0ELb0ELi80EEEEEEEEEvNT_6ParamsE)
        .other          _ZN7cutlass13device_kernelIN5flash19enable_sm80_to_sm89INS1_16FlashAttnBwdSm80INS1_25CollectiveMainloopBwdSm80ILi2ELi1EN4cute5tupleIJNS5_1CILi64EEENS7_ILi80EEENS7_ILi192EEEEEENS_10bfloat16_tEfNS_4arch4Sm80ELb0ELb0ELb1ELb1ELb0ELb0ELb1ELb0ELi2ELi4ELi2ELi2ELb0EEENS1_21CollectiveEpilogueBwdISB_SC_SE_Li256ELb1ELb1ELi4EEENS1_19SingleTileSchedulerILb1ELb0ELb0ELi80EEEEEEEEEvNT_6ParamsE,@"STO_CUDA_ENTRY STV_DEFAULT"
_ZN7cutlass13device_kernelIN5flash19enable_sm80_to_sm89INS1_16FlashAttnBwdSm80INS1_25CollectiveMainloopBwdSm80ILi2ELi1EN4cute5tupleIJNS5_1CILi64EEENS7_ILi80EEENS7_ILi192EEEEEENS_10bfloat16_tEfNS_4arch4Sm80ELb0ELb0ELb1ELb1ELb0ELb0ELb1ELb0ELi2ELi4ELi2ELi2ELb0EEENS1_21CollectiveEpilogueBwdISB_SC_SE_Li256ELb1ELb1ELi4EEENS1_19SingleTileSchedulerILb1ELb0ELb0ELi80EEEEEEEEEvNT_6ParamsE:
[----:B------:R-:W-:Y:S01]  /*0000*/  LDC R1, c[0x0][0x37c] ;  /* 0x0000df00ff017b82 */ /* 0x000fe20000000800 */
[----:B------:R-:W-:Y:S05]  /*0010*/  EXIT ;  /* 0x000000000000794d */ /* 0x000fea0003800000 */
.L_x_28:
        /* <DEDUP_REMOVED lines=14> */
.L_x_122:


//--------------------- .text._ZN7cutlass13device_kernelIN5flash19enable_sm80_to_sm89INS1_16FlashAttnBwdSm80INS1_25CollectiveMainloopBwdSm80ILi2ELi1EN4cute5tupleIJNS5_1CILi64EEENS7_ILi80EEENS7_ILi192EEEEEENS_10bfloat16_tEfNS_4arch4Sm80ELb0ELb0ELb1ELb1ELb1ELb0ELb1ELb0ELi2ELi4ELi2ELi2ELb0EEENS1_21CollectiveEpilogueBwdISB_SC_SE_Li256ELb1ELb1ELi4EEENS1_19SingleTileSchedulerILb1ELb0ELb0ELi80EEEEEEEEEvNT_6ParamsE --------------------------
	.section	.text._ZN7cutlass13device_kernelIN5flash19enable_sm80_to_sm89INS1_16FlashAttnBwdSm80INS1_25CollectiveMainloopBwdSm80ILi2ELi1EN4cute5tupleIJNS5_1CILi64EEENS7_ILi80EEENS7_ILi192EEEEEENS_10bfloat16_tEfNS_4arch4Sm80ELb0ELb0ELb1ELb1ELb1ELb0ELb1ELb0ELi2ELi4ELi2ELi2ELb0EEENS1_21CollectiveEpilogueBwdISB_SC_SE_Li256ELb1ELb1ELi4EEENS1_19SingleTileSchedulerILb1ELb0ELb0ELi80EEEEEEEEEvNT_6ParamsE,"ax",@progbits
	.align	128
.text._ZN7cutlass13device_kernelIN5flash19enable_sm80_to_sm89INS1_16FlashAttnBwdSm80INS1_25CollectiveMainloopBwdSm80ILi2ELi1EN4cute5tupleIJNS5_1CILi64EEENS7_ILi80EEENS7_ILi192EEEEEENS_10bfloat16_tEfNS_4arch4Sm80ELb0ELb0ELb1ELb1ELb1ELb0ELb1ELb0ELi2ELi4ELi2ELi2ELb0EEENS1_21CollectiveEpilogueBwdISB_SC_SE_Li256ELb1ELb1ELi4EEENS1_19SingleTileSchedulerILb1ELb0ELb0ELi80EEEEEEEEEvNT_6ParamsE:
        .type           _ZN7cutlass13device_kernelIN5flash19enable_sm80_to_sm89INS1_16FlashAttnBwdSm80INS1_25CollectiveMainloopBwdSm80ILi2ELi1EN4cute5tupleIJNS5_1CILi64EEENS7_ILi80EEENS7_ILi192EEEEEENS_10bfloat16_tEfNS_4arch4Sm80ELb0ELb0ELb1ELb1ELb1ELb0ELb1ELb0ELi2ELi4ELi2ELi2ELb0EEENS1_21CollectiveEpilogueBwdISB_SC_SE_Li256ELb1ELb1ELi4EEENS1_19SingleTileSchedulerILb1ELb0ELb0ELi80EEEEEEEEEvNT_6ParamsE,@function
        .size           _ZN7cutlass13device_kernelIN5flash19enable_sm80_to_sm89INS1_16FlashAttnBwdSm80INS1_25CollectiveMainloopBwdSm80ILi2ELi1EN4cute5tupleIJNS5_1CILi64EEENS7_ILi80EEENS7_ILi192EEEEEENS_10bfloat16_tEfNS_4arch4Sm80ELb0ELb0ELb1ELb1ELb1ELb0ELb1ELb0ELi2ELi4ELi2ELi2ELb0EEENS1_21CollectiveEpilogueBwdISB_SC_SE_Li256ELb1ELb1ELi4EEENS1_19SingleTileSchedulerILb1ELb0ELb0ELi80EEEEEEEEEvNT_6ParamsE,(.L_x_123 - _ZN7cutlass13device_kernelIN5flash19enable_sm80_to_sm89INS1_16FlashAttnBwdSm80INS1_25CollectiveMainloopBwdSm80ILi2ELi1EN4cute5tupleIJNS5_1CILi64EEENS7_ILi80EEENS7_ILi192EEEEEENS_10bfloat16_tEfNS_4arch4Sm80ELb0ELb0ELb1ELb1ELb1ELb0ELb1ELb0ELi2ELi4ELi2ELi2ELb0EEENS1_21CollectiveEpilogueBwdISB_SC_SE_Li256ELb1ELb1ELi4EEENS1_19SingleTileSchedulerILb1ELb0ELb0ELi80EEEEEEEEEvNT_6ParamsE)
        .other          _ZN7cutlass13device_kernelIN5flash19enable_sm80_to_sm89INS1_16FlashAttnBwdSm80INS1_25CollectiveMainloopBwdSm80ILi2ELi1EN4cute5tupleIJNS5_1CILi64EEENS7_ILi80EEENS7_ILi192EEEEEENS_10bfloat16_tEfNS_4arch4Sm80ELb0ELb0ELb1ELb1ELb1ELb0ELb1ELb0ELi2ELi4ELi2ELi2ELb0EEENS1_21CollectiveEpilogueBwdISB_SC_SE_Li256ELb1ELb1ELi4EEENS1_19SingleTileSchedulerILb1ELb0ELb0ELi80EEEEEEEEEvNT_6ParamsE,@"STO_CUDA_ENTRY STV_DEFAULT"
_ZN7cutlass13device_kernelIN5flash19enable_sm80_to_sm89INS1_16FlashAttnBwdSm80INS1_25CollectiveMainloopBwdSm80ILi2ELi1EN4cute5tupleIJNS5_1CILi64EEENS7_ILi80EEENS7_ILi192EEEEEENS_10bfloat16_tEfNS_4arch4Sm80ELb0ELb0ELb1ELb1ELb1ELb0ELb1ELb0ELi2ELi4ELi2ELi2ELb0EEENS1_21CollectiveEpilogueBwdISB_SC_SE_Li256ELb1ELb1ELi4EEENS1_19SingleTileSchedulerILb1ELb0ELb0ELi80EEEEEEEEEvNT_6ParamsE:
[----:B------:R-:W-:Y:S01]  /*0000*/  LDC R1, c[0x0][0x37c] ;  /* 0x0000df00ff017b82 */ /* 0x000fe20000000800 */
[----:B------:R-:W-:Y:S05]  /*0010*/  EXIT ;  /* 0x000000000000794d */ /* 0x000fea0003800000 */
.L_x_29:
        /* <DEDUP_REMOVED lines=14> */
.L_x_123:


//--------------------- .text._ZN7cutlass13device_kernelIN5flash19enable_sm80_to_sm89INS1_16FlashAttnBwdSm80INS1_25CollectiveMainloopBwdSm80ILi2ELi1EN4cute5tupleIJNS5_1CILi64EEENS7_ILi80EEENS7_ILi192EEEEEENS_10bfloat16_tEfNS_4arch4Sm80ELb0ELb0ELb1ELb1ELb0ELb0ELb1ELb0ELi2ELi4ELi2ELi2ELb0EEENS1_24CollectiveEpilogueBwdGQAISB_fSE_Li256ELb1ELb0EEENS1_19SingleTileSchedulerILb1ELb0ELb0ELi80EEEEEEEEEvNT_6ParamsE --------------------------
	.section	.text._ZN7cutlass13device_kernelIN5flash19enable_sm80_to_sm89INS1_16FlashAttnBwdSm80INS1_25CollectiveMainloopBwdSm80ILi2ELi1EN4cute5tupleIJNS5_1CILi64EEENS7_ILi80EEENS7_ILi192EEEEEENS_10bfloat16_tEfNS_4arch4Sm80ELb0ELb0ELb1ELb1ELb0ELb0ELb1ELb0ELi2ELi4ELi2ELi2ELb0EEENS1_24CollectiveEpilogueBwdGQAISB_fSE_Li256ELb1ELb0EEENS1_19SingleTileSchedulerILb1ELb0ELb0ELi80EEEEEEEEEvNT_6ParamsE,"ax",@progbits
	.align	128
.text._ZN7cutlass13device_kernelIN5flash19enable_sm80_to_sm89INS1_16FlashAttnBwdSm80INS1_25CollectiveMainloopBwdSm80ILi2ELi1EN4cute5tupleIJNS5_1CILi64EEENS7_ILi80EEENS7_ILi192EEEEEENS_10bfloat16_tEfNS_4arch4Sm80ELb0ELb0ELb1ELb1ELb0ELb0ELb1ELb0ELi2ELi4ELi2ELi2ELb0EEENS1_24CollectiveEpilogueBwdGQAISB_fSE_Li256ELb1ELb0EEENS1_19SingleTileSchedulerILb1ELb0ELb0ELi80EEEEEEEEEvNT_6ParamsE:
        .type           _ZN7cutlass13device_kernelIN5flash19enable_sm80_to_sm89INS1_16FlashAttnBwdSm80INS1_25CollectiveMainloopBwdSm80ILi2ELi1EN4cute5tupleIJNS5_1CILi64EEENS7_ILi80EEENS7_ILi192EEEEEENS_10bfloat16_tEfNS_4arch4Sm80ELb0ELb0ELb1ELb1ELb0ELb0ELb1ELb0ELi2ELi4ELi2ELi2ELb0EEENS1_24CollectiveEpilogueBwdGQAISB_fSE_Li256ELb1ELb0EEENS1_19SingleTileSchedulerILb1ELb0ELb0ELi80EEEEEEEEEvNT_6ParamsE,@function
        .size           _ZN7cutlass13device_kernelIN5flash19enable_sm80_to_sm89INS1_16FlashAttnBwdSm80INS1_25CollectiveMainloopBwdSm80ILi2ELi1EN4cute5tupleIJNS5_1CILi64EEENS7_ILi80EEENS7_ILi192EEEEEENS_10bfloat16_tEfNS_4arch4Sm80ELb0ELb0ELb1ELb1ELb0ELb0ELb1ELb0ELi2ELi4ELi2ELi2ELb0EEENS1_24CollectiveEpilogueBwdGQAISB_fSE_Li256ELb1ELb0EEENS1_19SingleTileSchedulerILb1ELb0ELb0ELi80EEEEEEEEEvNT_6ParamsE,(.L_x_124 - _ZN7cutlass13device_kernelIN5flash19enable_sm80_to_sm89INS1_16FlashAttnBwdSm80INS1_25CollectiveMainloopBwdSm80ILi2ELi1EN4cute5tupleIJNS5_1CILi64EEENS7_ILi80EEENS7_ILi192EEEEEENS_10bfloat16_tEfNS_4arch4Sm80ELb0ELb0ELb1ELb1ELb0ELb0ELb1ELb0ELi2ELi4ELi2ELi2ELb0EEENS1_24CollectiveEpilogueBwdGQAISB_fSE_Li256ELb1ELb0EEENS1_19SingleTileSchedulerILb1ELb0ELb0ELi80EEEEEEEEEvNT_6ParamsE)
        .other          _ZN7cutlass13device_kernelIN5flash19enable_sm80_to_sm89INS1_16FlashAttnBwdSm80INS1_25CollectiveMainloopBwdSm80ILi2ELi1EN4cute5tupleIJNS5_1CILi64EEENS7_ILi80EEENS7_ILi192EEEEEENS_10bfloat16_tEfNS_4arch4Sm80ELb0ELb0ELb1ELb1ELb0ELb0ELb1ELb0ELi2ELi4ELi2ELi2ELb0EEENS1_24CollectiveEpilogueBwdGQAISB_fSE_Li256ELb1ELb0EEENS1_19SingleTileSchedulerILb1ELb0ELb0ELi80EEEEEEEEEvNT_6ParamsE,@"STO_CUDA_ENTRY STV_DEFAULT"
_ZN7cutlass13device_kernelIN5flash19enable_sm80_to_sm89INS1_16FlashAttnBwdSm80INS1_25CollectiveMainloopBwdSm80ILi2ELi1EN4cute5tupleIJNS5_1CILi64EEENS7_ILi80EEENS7_ILi192EEEEEENS_10bfloat16_tEfNS_4arch4Sm80ELb0ELb0ELb1ELb1ELb0ELb0ELb1ELb0ELi2ELi4ELi2ELi2ELb0EEENS1_24CollectiveEpilogueBwdGQAISB_fSE_Li256ELb1ELb0EEENS1_19SingleTileSchedulerILb1ELb0ELb0ELi80EEEEEEEEEvNT_6ParamsE:
[----:B------:R-:W-:Y:S01]  /*0000*/  LDC R1, c[0x0][0x37c] ;  /* 0x0000df00ff017b82 */ /* 0x000fe20000000800 */
[----:B------:R-:W-:Y:S05]  /*0010*/  EXIT ;  /* 0x000000000000794d */ /* 0x000fea0003800000 */
.L_x_30:
        /* <DEDUP_REMOVED lines=14> */
.L_x_124:


//--------------------- .text._ZN7cutlass13device_kernelIN5flash19enable_sm80_to_sm89INS1_16FlashAttnBwdSm80INS1_25CollectiveMainloopBwdSm80ILi2ELi1EN4cute5tupleIJNS5_1CILi64EEENS7_ILi80EEENS7_ILi192EEEEEENS_10bfloat16_tEfNS_4arch4Sm80ELb0ELb0ELb1ELb1ELb1ELb0ELb1ELb0ELi2ELi4ELi2ELi2ELb0EEENS1_24CollectiveEpilogueBwdGQAISB_fSE_Li256ELb1ELb1EEENS1_19SingleTileSchedulerILb1ELb0ELb0ELi80EEEEEEEEEvNT_6ParamsE --------------------------
	.section	.text._ZN7cutlass13device_kernelIN5flash19enable_sm80_to_sm89INS1_16FlashAttnBwdSm80INS1_25CollectiveMainloopBwdSm80ILi2ELi1EN4cute5tupleIJNS5_1CILi64EEENS7_ILi80EEENS7_ILi192EEEEEENS_10bfloat16_tEfNS_4arch4Sm80ELb0ELb0ELb1ELb1ELb1ELb0ELb1ELb0ELi2ELi4ELi2ELi2ELb0EEENS1_24CollectiveEpilogueBwdGQAISB_fSE_Li256ELb1ELb1EEENS1_19SingleTileSchedulerILb1ELb0ELb0ELi80EEEEEEEEEvNT_6ParamsE,"ax",@progbits
	.align	128
.text._ZN7cutlass13device_kernelIN5flash19enable_sm80_to_sm89INS1_16FlashAttnBwdSm80INS1_25CollectiveMainloopBwdSm80ILi2ELi1EN4cute5tupleIJNS5_1CILi64EEENS7_ILi80EEENS7_ILi192EEEEEENS_10bfloat16_tEfNS_4arch4Sm80ELb0ELb0ELb1ELb1ELb1ELb0ELb1ELb0ELi2ELi4ELi2ELi2ELb0EEENS1_24CollectiveEpilogueBwdGQAISB_fSE_Li256ELb1ELb1EEENS1_19SingleTileSchedulerILb1ELb0ELb0ELi80EEEEEEEEEvNT_6ParamsE:
        .type           _ZN7cutlass13device_kernelIN5flash19enable_sm80_to_sm89INS1_16FlashAttnBwdSm80INS1_25CollectiveMainloopBwdSm80ILi2ELi1EN4cute5tupleIJNS5_1CILi64EEENS7_ILi80EEENS7_ILi192EEEEEENS_10bfloat16_tEfNS_4arch4Sm80ELb0ELb0ELb1ELb1ELb1ELb0ELb1ELb0ELi2ELi4ELi2ELi2ELb0EEENS1_24CollectiveEpilogueBwdGQAISB_fSE_Li256ELb1ELb1EEENS1_19SingleTileSchedulerILb1ELb0ELb0ELi80EEEEEEEEEvNT_6ParamsE,@function
        .size           _ZN7cutlass13device_kernelIN5flash19enable_sm80_to_sm89INS1_16FlashAttnBwdSm80INS1_25CollectiveMainloopBwdSm80ILi2ELi1EN4cute5tupleIJNS5_1CILi64EEENS7_ILi80EEENS7_ILi192EEEEEENS_10bfloat16_tEfNS_4arch4Sm80ELb0ELb0ELb1ELb1ELb1ELb0ELb1ELb0ELi2ELi4ELi2ELi2ELb0EEENS1_24CollectiveEpilogueBwdGQAISB_fSE_Li256ELb1ELb1EEENS1_19SingleTileSchedulerILb1ELb0ELb0ELi80EEEEEEEEEvNT_6ParamsE,(.L_x_125 - _ZN7cutlass13device_kernelIN5flash19enable_sm80_to_sm89INS1_16FlashAttnBwdSm80INS1_25CollectiveMainloopBwdSm80ILi2ELi1EN4cute5tupleIJNS5_1CILi64EEENS7_ILi80EEENS7_ILi192EEEEEENS_10bfloat16_tEfNS_4arch4Sm80ELb0ELb0ELb1ELb1ELb1ELb0ELb1ELb0ELi2ELi4ELi2ELi2ELb0EEENS1_24CollectiveEpilogueBwdGQAISB_fSE_Li256ELb1ELb1EEENS1_19SingleTileSchedulerILb1ELb0ELb0ELi80EEEEEEEEEvNT_6ParamsE)
        .other          _ZN7cutlass13device_kernelIN5flash19enable_sm80_to_sm89INS1_16FlashAttnBwdSm80INS1_25CollectiveMainloopBwdSm80ILi2ELi1EN4cute5tupleIJNS5_1CILi64EEENS7_ILi80EEENS7_ILi192EEEEEENS_10bfloat16_tEfNS_4arch4Sm80ELb0ELb0ELb1ELb1ELb1ELb0ELb1ELb0ELi2ELi4ELi2ELi2ELb0EEENS1_24CollectiveEpilogueBwdGQAISB_fSE_Li256ELb1ELb1EEENS1_19SingleTileSchedulerILb1ELb0ELb0ELi80EEEEEEEEEvNT_6ParamsE,@"STO_CUDA_ENTRY STV_DEFAULT"
_ZN7cutlass13device_kernelIN5flash19enable_sm80_to_sm89INS1_16FlashAttnBwdSm80INS1_25CollectiveMainloopBwdSm80ILi2ELi1EN4cute5tupleIJNS5_1CILi64EEENS7_ILi80EEENS7_ILi192EEEEEENS_10bfloat16_tEfNS_4arch4Sm80ELb0ELb0ELb1ELb1ELb1ELb0ELb1ELb0ELi2ELi4ELi2ELi2ELb0EEENS1_24CollectiveEpilogueBwdGQAISB_fSE_Li256ELb1ELb1EEENS1_19SingleTileSchedulerILb1ELb0ELb0ELi80EEEEEEEEEvNT_6ParamsE:
[----:B------:R-:W-:Y:S01]  /*0000*/  LDC R1, c[0x0][0x37c] ;  /* 0x0000df00ff017b82 */ /* 0x000fe20000000800 */
[----:B------:R-:W-:Y:S05]  /*0010*/  EXIT ;  /* 0x000000000000794d */ /* 0x000fea0003800000 */
.L_x_31:
        /* <DEDUP_REMOVED lines=14> */
.L_x_125:


//--------------------- .text._ZN7cutlass13device_kernelIN5flash19enable_sm80_to_sm89INS1_16FlashAttnBwdSm80INS1_25CollectiveMainloopBwdSm80ILi2ELi1EN4cute5tupleIJNS5_1CILi64EEENS7_ILi80EEENS7_ILi192EEEEEENS_10bfloat16_tEfNS_4arch4Sm80ELb0ELb1ELb1ELb0ELb0ELb0ELb1ELb0ELi2ELi4ELi2ELi2ELb0EEENS1_21CollectiveEpilogueBwdISB_SC_SE_Li256ELb0ELb1ELi4EEENS1_19SingleTileSchedulerILb0ELb0ELb0ELi80EEEEEEEEEvNT_6ParamsE --------------------------
	.section	.text._ZN7cutlass13device_kernelIN5flash19enable_sm80_to_sm89INS1_16FlashAttnBwdSm80INS1_25CollectiveMainloopBwdSm80ILi2ELi1EN4cute5tupleIJNS5_1CILi64EEENS7_ILi80EEENS7_ILi192EEEEEENS_10bfloat16_tEfNS_4arch4Sm80ELb0ELb1ELb1ELb0ELb0ELb0ELb1ELb0ELi2ELi4ELi2ELi2ELb0EEENS1_21CollectiveEpilogueBwdISB_SC_SE_Li256ELb0ELb1ELi4EEENS1_19SingleTileSchedulerILb0ELb0ELb0ELi80EEEEEEEEEvNT_6ParamsE,"ax",@progbits
	.align	128
.text._ZN7cutlass13device_kernelIN5flash19enable_sm80_to_sm89INS1_16FlashAttnBwdSm80INS1_25CollectiveMainloopBwdSm80ILi2ELi1EN4cute5tupleIJNS5_1CILi64EEENS7_ILi80EEENS7_ILi192EEEEEENS_10bfloat16_tEfNS_4arch4Sm80ELb0ELb1ELb1ELb0ELb0ELb0ELb1ELb0ELi2ELi4ELi2ELi2ELb0EEENS1_21CollectiveEpilogueBwdISB_SC_SE_Li256ELb0ELb1ELi4EEENS1_19SingleTileSchedulerILb0ELb0ELb0ELi80EEEEEEEEEvNT_6ParamsE:
        .type           _ZN7cutlass13device_kernelIN5flash19enable_sm80_to_sm89INS1_16FlashAttnBwdSm80INS1_25CollectiveMainloopBwdSm80ILi2ELi1EN4cute5tupleIJNS5_1CILi64EEENS7_ILi80EEENS7_ILi192EEEEEENS_10bfloat16_tEfNS_4arch4Sm80ELb0ELb1ELb1ELb0ELb0ELb0ELb1ELb0ELi2ELi4ELi2ELi2ELb0EEENS1_21CollectiveEpilogueBwdISB_SC_SE_Li256ELb0ELb1ELi4EEENS1_19SingleTileSchedulerILb0ELb0ELb0ELi80EEEEEEEEEvNT_6ParamsE,@function
        .size           _ZN7cutlass13device_kernelIN5flash19enable_sm80_to_sm89INS1_16FlashAttnBwdSm80INS1_25CollectiveMainloopBwdSm80ILi2ELi1EN4cute5tupleIJNS5_1CILi64EEENS7_ILi80EEENS7_ILi192EEEEEENS_10bfloat16_tEfNS_4arch4Sm80ELb0ELb1ELb1ELb0ELb0ELb0ELb1ELb0ELi2ELi4ELi2ELi2ELb0EEENS1_21CollectiveEpilogueBwdISB_SC_SE_Li256ELb0ELb1ELi4EEENS1_19SingleTileSchedulerILb0ELb0ELb0ELi80EEEEEEEEEvNT_6ParamsE,(.L_x_126 - _ZN7cutlass13device_kernelIN5flash19enable_sm80_to_sm89INS1_16FlashAttnBwdSm80INS1_25CollectiveMainloopBwdSm80ILi2ELi1EN4cute5tupleIJNS5_1CILi64EEENS7_ILi80EEENS7_ILi192EEEEEENS_10bfloat16_tEfNS_4arch4Sm80ELb0ELb1ELb1ELb0ELb0ELb0ELb1ELb0ELi2ELi4ELi2ELi2ELb0EEENS1_21CollectiveEpilogueBwdISB_SC_SE_Li256ELb0ELb1ELi4EEENS1_19SingleTileSchedulerILb0ELb0ELb0ELi80EEEEEEEEEvNT_6ParamsE)
        .other          _ZN7cutlass13device_kernelIN5flash19enable_sm80_to_sm89INS1_16FlashAttnBwdSm80INS1_25CollectiveMainloopBwdSm80ILi2ELi1EN4cute5tupleIJNS5_1CILi64EEENS7_ILi80EEENS7_ILi192EEEEEENS_10bfloat16_tEfNS_4arch4Sm80ELb0ELb1ELb1ELb0ELb0ELb0ELb1ELb0ELi2ELi4ELi2ELi2ELb0EEENS1_21CollectiveEpilogueBwdISB_SC_SE_Li256ELb0ELb1ELi4EEENS1_19SingleTileSchedulerILb0ELb0ELb0ELi80EEEEEEEEEvNT_6ParamsE,@"STO_CUDA_ENTRY STV_DEFAULT"
_ZN7cutlass13device_kernelIN5flash19enable_sm80_to_sm89INS1_16FlashAttnBwdSm80INS1_25CollectiveMainloopBwdSm80ILi2ELi1EN4cute5tupleIJNS5_1CILi64EEENS7_ILi80EEENS7_ILi192EEEEEENS_10bfloat16_tEfNS_4arch4Sm80ELb0ELb1ELb1ELb0ELb0ELb0ELb1ELb0ELi2ELi4ELi2ELi2ELb0EEENS1_21CollectiveEpilogueBwdISB_SC_SE_Li256ELb0ELb1ELi4EEENS1_19SingleTileSchedulerILb0ELb0ELb0ELi80EEEEEEEEEvNT_6ParamsE:
[----:B------:R-:W-:Y:S01]  /*0000*/  LDC R1, c[0x0][0x37c] ;  /* 0x0000df00ff017b82 */ /* 0x000fe20000000800 */
[----:B------:R-:W-:Y:S05]  /*0010*/  EXIT ;  /* 0x000000000000794d */ /* 0x000fea0003800000 */
.L_x_32:
        /* <DEDUP_REMOVED lines=14> */
.L_x_126:


//--------------------- .text._ZN7cutlass13device_kernelIN5flash19enable_sm80_to_sm89INS1_16FlashAttnBwdSm80INS1_25CollectiveMainloopBwdSm80ILi2ELi1EN4cute5tupleIJNS5_1CILi64EEENS7_ILi80EEENS7_ILi192EEEEEENS_10bfloat16_tEfNS_4arch4Sm80ELb0ELb1ELb1ELb0ELb1ELb0ELb1ELb0ELi2ELi4ELi2ELi2ELb0EEENS1_21CollectiveEpilogueBwdISB_SC_SE_Li256ELb0ELb1ELi4EEENS1_19SingleTileSchedulerILb0ELb0ELb0ELi80EEEEEEEEEvNT_6ParamsE --------------------------
	.section	.text._ZN7cutlass13device_kernelIN5flash19enable_sm80_to_sm89INS1_16FlashAttnBwdSm80INS1_25CollectiveMainloopBwdSm80ILi2ELi1EN4cute5tupleIJNS5_1CILi64EEENS7_ILi80EEENS7_ILi192EEEEEENS_10bfloat16_tEfNS_4arch4Sm80ELb0ELb1ELb1ELb0ELb1ELb0ELb1ELb0ELi2ELi4ELi2ELi2ELb0EEENS1_21CollectiveEpilogueBwdISB_SC_SE_Li256ELb0ELb1ELi4EEENS1_19SingleTileSchedulerILb0ELb0ELb0ELi80EEEEEEEEEvNT_6ParamsE,"ax",@progbits
	.align	128
.text._ZN7cutlass13device_kernelIN5flash19enable_sm80_to_sm89INS1_16FlashAttnBwdSm80INS1_25CollectiveMainloopBwdSm80ILi2ELi1EN4cute5tupleIJNS5_1CILi64EEENS7_ILi80EEENS7_ILi192EEEEEENS_10bfloat16_tEfNS_4arch4Sm80ELb0ELb1ELb1ELb0ELb1ELb0ELb1ELb0ELi2ELi4ELi2ELi2ELb0EEENS1_21CollectiveEpilogueBwdISB_SC_SE_Li256ELb0ELb1ELi4EEENS1_19SingleTileSchedulerILb0ELb0ELb0ELi80EEEEEEEEEvNT_6ParamsE:
        .type           _ZN7cutlass13device_kernelIN5flash19enable_sm80_to_sm89INS1_16FlashAttnBwdSm80INS1_25CollectiveMainloopBwdSm80ILi2ELi1EN4cute5tupleIJNS5_1CILi64EEENS7_ILi80EEENS7_ILi192EEEEEENS_10bfloat16_tEfNS_4arch4Sm80ELb0ELb1ELb1ELb0ELb1ELb0ELb1ELb0ELi2ELi4ELi2ELi2ELb0EEENS1_21CollectiveEpilogueBwdISB_SC_SE_Li256ELb0ELb1ELi4EEENS1_19SingleTileSchedulerILb0ELb0ELb0ELi80EEEEEEEEEvNT_6ParamsE,@function
        .size           _ZN7cutlass13device_kernelIN5flash19enable_sm80_to_sm89INS1_16FlashAttnBwdSm80INS1_25CollectiveMainloopBwdSm80ILi2ELi1EN4cute5tupleIJNS5_1CILi64EEENS7_ILi80EEENS7_ILi192EEEEEENS_10bfloat16_tEfNS_4arch4Sm80ELb0ELb1ELb1ELb0ELb1ELb0ELb1ELb0ELi2ELi4ELi2ELi2ELb0EEENS1_21CollectiveEpilogueBwdISB_SC_SE_Li256ELb0ELb1ELi4EEENS1_19SingleTileSchedulerILb0ELb0ELb0ELi80EEEEEEEEEvNT_6ParamsE,(.L_x_127 - _ZN7cutlass13device_kernelIN5flash19enable_sm80_to_sm89INS1_16FlashAttnBwdSm80INS1_25CollectiveMainloopBwdSm80ILi2ELi1EN4cute5tupleIJNS5_1CILi64EEENS7_ILi80EEENS7_ILi192EEEEEENS_10bfloat16_tEfNS_4arch4Sm80ELb0ELb1ELb1ELb0ELb1ELb0ELb1ELb0ELi2ELi4ELi2ELi2ELb0EEENS1_21CollectiveEpilogueBwdISB_SC_SE_Li256ELb0ELb1ELi4EEENS1_19SingleTileSchedulerILb0ELb0ELb0ELi80EEEEEEEEEvNT_6ParamsE)
        .other          _ZN7cutlass13device_kernelIN5flash19enable_sm80_to_sm89INS1_16FlashAttnBwdSm80INS1_25CollectiveMainloopBwdSm80ILi2ELi1EN4cute5tupleIJNS5_1CILi64EEENS7_ILi80EEENS7_ILi192EEEEEENS_10bfloat16_tEfNS_4arch4Sm80ELb0ELb1ELb1ELb0ELb1ELb0ELb1ELb0ELi2ELi4ELi2ELi2ELb0EEENS1_21CollectiveEpilogueBwdISB_SC_SE_Li256ELb0ELb1ELi4EEENS1_19SingleTileSchedulerILb0ELb0ELb0ELi80EEEEEEEEEvNT_6ParamsE,@"STO_CUDA_ENTRY STV_DEFAULT"
_ZN7cutlass13device_kernelIN5flash19enable_sm80_to_sm89INS1_16FlashAttnBwdSm80INS1_25CollectiveMainloopBwdSm80ILi2ELi1EN4cute5tupleIJNS5_1CILi64EEENS7_ILi80EEENS7_ILi192EEEEEENS_10bfloat16_tEfNS_4arch4Sm80ELb0ELb1ELb1ELb0ELb1ELb0ELb1ELb0ELi2ELi4ELi2ELi2ELb0EEENS1_21CollectiveEpilogueBwdISB_SC_SE_Li256ELb0ELb1ELi4EEENS1_19SingleTileSchedulerILb0ELb0ELb0ELi80EEEEEEEEEvNT_6ParamsE:
[----:B------:R-:W-:Y:S01]  /*0000*/  LDC R1, c[0x0][0x37c] ;  /* 0x0000df00ff017b82 */ /* 0x000fe20000000800 */
[----:B------:R-:W-:Y:S05]  /*0010*/  EXIT ;  /* 0x000000000000794d */ /* 0x000fea0003800000 */
.L_x_33:
        /* <DEDUP_REMOVED lines=14> */
.L_x_127:


//--------------------- .text._ZN7cutlass13device_kernelIN5flash19enable_sm80_to_sm89INS1_16FlashAttnBwdSm80INS1_25CollectiveMainloopBwdSm80ILi2ELi1EN4cute5tupleIJNS5_1CILi64EEENS7_ILi80EEENS7_ILi192EEEEEENS_10bfloat16_tEfNS_4arch4Sm80ELb0ELb1ELb1ELb0ELb0ELb0ELb1ELb0ELi2ELi4ELi2ELi2ELb0EEENS1_24CollectiveEpilogueBwdGQAISB_fSE_Li256ELb0ELb0EEENS1_19SingleTileSchedulerILb0ELb0ELb0ELi80EEEEEEEEEvNT_6ParamsE --------------------------
	.section	.text._ZN7cutlass13device_kernelIN5flash19enable_sm80_to_sm89INS1_16FlashAttnBwdSm80INS1_25CollectiveMainloopBwdSm80ILi2ELi1EN4cute5tupleIJNS5_1CILi64EEENS7_ILi80EEENS7_ILi192EEEEEENS_10bfloat16_tEfNS_4arch4Sm80ELb0ELb1ELb1ELb0ELb0ELb0ELb1ELb0ELi2ELi4ELi2ELi2ELb0EEENS1_24CollectiveEpilogueBwdGQAISB_fSE_Li256ELb0ELb0EEENS1_19SingleTileSchedulerILb0ELb0ELb0ELi80EEEEEEEEEvNT_6ParamsE,"ax",@progbits
	.align	128
.text._ZN7cutlass13device_kernelIN5flash19enable_sm80_to_sm89INS1_16FlashAttnBwdSm80INS1_25CollectiveMainloopBwdSm80ILi2ELi1EN4cute5tupleIJNS5_1CILi64EEENS7_ILi80EEENS7_ILi192EEEEEENS_10bfloat16_tEfNS_4arch4Sm80ELb0ELb1ELb1ELb0ELb0ELb0ELb1ELb0ELi2ELi4ELi2ELi2ELb0EEENS1_24CollectiveEpilogueBwdGQAISB_fSE_Li256ELb0ELb0EEENS1_19SingleTileSchedulerILb0ELb0ELb0ELi80EEEEEEEEEvNT_6ParamsE:
        .type           _ZN7cutlass13device_kernelIN5flash19enable_sm80_to_sm89INS1_16FlashAttnBwdSm80INS1_25CollectiveMainloopBwdSm80ILi2ELi1EN4cute5tupleIJNS5_1CILi64EEENS7_ILi80EEENS7_ILi192EEEEEENS_10bfloat16_tEfNS_4arch4Sm80ELb0ELb1ELb1ELb0ELb0ELb0ELb1ELb0ELi2ELi4ELi2ELi2ELb0EEENS1_24CollectiveEpilogueBwdGQAISB_fSE_Li256ELb0ELb0EEENS1_19SingleTileSchedulerILb0ELb0ELb0ELi80EEEEEEEEEvNT_6ParamsE,@function
        .size           _ZN7cutlass13device_kernelIN5flash19enable_sm80_to_sm89INS1_16FlashAttnBwdSm80INS1_25CollectiveMainloopBwdSm80ILi2ELi1EN4cute5tupleIJNS5_1CILi64EEENS7_ILi80EEENS7_ILi192EEEEEENS_10bfloat16_tEfNS_4arch4Sm80ELb0ELb1ELb1ELb0ELb0ELb0ELb1ELb0ELi2ELi4ELi2ELi2ELb0EEENS1_24CollectiveEpilogueBwdGQAISB_fSE_Li256ELb0ELb0EEENS1_19SingleTileSchedulerILb0ELb0ELb0ELi80EEEEEEEEEvNT_6ParamsE,(.L_x_128 - _ZN7cutlass13device_kernelIN5flash19enable_sm80_to_sm89INS1_16FlashAttnBwdSm80INS1_25CollectiveMainloopBwdSm80ILi2ELi1EN4cute5tupleIJNS5_1CILi64EEENS7_ILi80EEENS7_ILi192EEEEEENS_10bfloat16_tEfNS_4arch4Sm80ELb0ELb1ELb1ELb0ELb0ELb0ELb1ELb0ELi2ELi4ELi2ELi2ELb0EEENS1_24CollectiveEpilogueBwdGQAISB_fSE_Li256ELb0ELb0EEENS1_19SingleTileSchedulerILb0ELb0ELb0ELi80EEEEEEEEEvNT_6ParamsE)
        .other          _ZN7cutlass13device_kernelIN5flash19enable_sm80_to_sm89INS1_16FlashAttnBwdSm80INS1_25CollectiveMainloopBwdSm80ILi2ELi1EN4cute5tupleIJNS5_1CILi64EEENS7_ILi80EEENS7_ILi192EEEEEENS_10bfloat16_tEfNS_4arch4Sm80ELb0ELb1ELb1ELb0ELb0ELb0ELb1ELb0ELi2ELi4ELi2ELi2ELb0EEENS1_24CollectiveEpilogueBwdGQAISB_fSE_Li256ELb0ELb0EEENS1_19SingleTileSchedulerILb0ELb0ELb0ELi80EEEEEEEEEvNT_6ParamsE,@"STO_CUDA_ENTRY STV_DEFAULT"
_ZN7cutlass13device_kernelIN5flash19enable_sm80_to_sm89INS1_16FlashAttnBwdSm80INS1_25CollectiveMainloopBwdSm80ILi2ELi1EN4cute5tupleIJNS5_1CILi64EEENS7_ILi80EEENS7_ILi192EEEEEENS_10bfloat16_tEfNS_4arch4Sm80ELb0ELb1ELb1ELb0ELb0ELb0ELb1ELb0ELi2ELi4ELi2ELi2ELb0EEENS1_24CollectiveEpilogueBwdGQAISB_fSE_Li256ELb0ELb0EEENS1_19SingleTileSchedulerILb0ELb0ELb0ELi80EEEEEEEEEvNT_6ParamsE:
[----:B------:R-:W-:Y:S01]  /*0000*/  LDC R1, c[0x0][0x37c] ;  /* 0x0000df00ff017b82 */ /* 0x000fe20000000800 */
[----:B------:R-:W-:Y:S05]  /*0010*/  EXIT ;  /* 0x000000000000794d */ /* 0x000fea0003800000 */
.L_x_34:
        /* <DEDUP_REMOVED lines=14> */
.L_x_128:


//--------------------- .text._ZN7cutlass13device_kernelIN5flash19enable_sm80_to_sm89INS1_16FlashAttnBwdSm80INS1_25CollectiveMainloopBwdSm80ILi2ELi1EN4cute5tupleIJNS5_1CILi64EEENS7_ILi80EEENS7_ILi192EEEEEENS_10bfloat16_tEfNS_4arch4Sm80ELb0ELb1ELb1ELb0ELb1ELb0ELb1ELb0ELi2ELi4ELi2ELi2ELb0EEENS1_24CollectiveEpilogueBwdGQAISB_fSE_Li256ELb0ELb1EEENS1_19SingleTileSchedulerILb0ELb0ELb0ELi80EEEEEEEEEvNT_6ParamsE --------------------------
	.section	.text._ZN7cutlass13device_kernelIN5flash19enable_sm80_to_sm89INS1_16FlashAttnBwdSm80INS1_25CollectiveMainloopBwdSm80ILi2ELi1EN4cute5tupleIJNS5_1CILi64EEENS7_ILi80EEENS7_ILi192EEEEEENS_10bfloat16_tEfNS_4arch4Sm80ELb0ELb1ELb1ELb0ELb1ELb0ELb1ELb0ELi2ELi4ELi2ELi2ELb0EEENS1_24CollectiveEpilogueBwdGQAISB_fSE_Li256ELb0ELb1EEENS1_19SingleTileSchedulerILb0ELb0ELb0ELi80EEEEEEEEEvNT_6ParamsE,"ax",@progbits
	.align	128
.text._ZN7cutlass13device_kernelIN5flash19enable_sm80_to_sm89INS1_16FlashAttnBwdSm80INS1_25CollectiveMainloopBwdSm80ILi2ELi1EN4cute5tupleIJNS5_1CILi64EEENS7_ILi80EEENS7_ILi192EEEEEENS_10bfloat16_tEfNS_4arch4Sm80ELb0ELb1ELb1ELb0ELb1ELb0ELb1ELb0ELi2ELi4ELi2ELi2ELb0EEENS1_24CollectiveEpilogueBwdGQAISB_fSE_Li256ELb0ELb1EEENS1_19SingleTileSchedulerILb0ELb0ELb0ELi80EEEEEEEEEvNT_6ParamsE:
        .type           _ZN7cutlass13device_kernelIN5flash19enable_sm80_to_sm89INS1_16FlashAttnBwdSm80INS1_25CollectiveMainloopBwdSm80ILi2ELi1EN4cute5tupleIJNS5_1CILi64EEENS7_ILi80EEENS7_ILi192EEEEEENS_10bfloat16_tEfNS_4arch4Sm80ELb0ELb1ELb1ELb0ELb1ELb0ELb1ELb0ELi2ELi4ELi2ELi2ELb0EEENS1_24CollectiveEpilogueBwdGQAISB_fSE_Li256ELb0ELb1EEENS1_19SingleTileSchedulerILb0ELb0ELb0ELi80EEEEEEEEEvNT_6ParamsE,@function
        .size           _ZN7cutlass13device_kernelIN5flash19enable_sm80_to_sm89INS1_16FlashAttnBwdSm80INS1_25CollectiveMainloopBwdSm80ILi2ELi1EN4cute5tupleIJNS5_1CILi64EEENS7_ILi80EEENS7_ILi192EEEEEENS_10bfloat16_tEfNS_4arch4Sm80ELb0ELb1ELb1ELb0ELb1ELb0ELb1ELb0ELi2ELi4ELi2ELi2ELb0EEENS1_24CollectiveEpilogueBwdGQAISB_fSE_Li256ELb0ELb1EEENS1_19SingleTileSchedulerILb0ELb0ELb0ELi80EEEEEEEEEvNT_6ParamsE,(.L_x_129 - _ZN7cutlass13device_kernelIN5flash19enable_sm80_to_sm89INS1_16FlashAttnBwdSm80INS1_25CollectiveMainloopBwdSm80ILi2ELi1EN4cute5tupleIJNS5_1CILi64EEENS7_ILi80EEENS7_ILi192EEEEEENS_10bfloat16_tEfNS_4arch4Sm80ELb0ELb1ELb1ELb0ELb1ELb0ELb1ELb0ELi2ELi4ELi2ELi2ELb0EEENS1_24CollectiveEpilogueBwdGQAISB_fSE_Li256ELb0ELb1EEENS1_19SingleTileSchedulerILb0ELb0ELb0ELi80EEEEEEEEEvNT_6ParamsE)
        .other          _ZN7cutlass13device_kernelIN5flash19enable_sm80_to_sm89INS1_16FlashAttnBwdSm80INS1_25CollectiveMainloopBwdSm80ILi2ELi1EN4cute5tupleIJNS5_1CILi64EEENS7_ILi80EEENS7_ILi192EEEEEENS_10bfloat16_tEfNS_4arch4Sm80ELb0ELb1ELb1ELb0ELb1ELb0ELb1ELb0ELi2ELi4ELi2ELi2ELb0EEENS1_24CollectiveEpilogueBwdGQAISB_fSE_Li256ELb0ELb1EEENS1_19SingleTileSchedulerILb0ELb0ELb0ELi80EEEEEEEEEvNT_6ParamsE,@"STO_CUDA_ENTRY STV_DEFAULT"
_ZN7cutlass13device_kernelIN5flash19enable_sm80_to_sm89INS1_16FlashAttnBwdSm80INS1_25CollectiveMainloopBwdSm80ILi2ELi1EN4cute5tupleIJNS5_1CILi64EEENS7_ILi80EEENS7_ILi192EEEEEENS_10bfloat16_tEfNS_4arch4Sm80ELb0ELb1ELb1ELb0ELb1ELb0ELb1ELb0ELi2ELi4ELi2ELi2ELb0EEENS1_24CollectiveEpilogueBwdGQAISB_fSE_Li256ELb0ELb1EEENS1_19SingleTileSchedulerILb0ELb0ELb0ELi80EEEEEEEEEvNT_6ParamsE:
[----:B------:R-:W-:Y:S01]  /*0000*/  LDC R1, c[0x0][0x37c] ;  /* 0x0000df00ff017b82 */ /* 0x000fe20000000800 */
[----:B------:R-:W-:Y:S05]  /*0010*/  EXIT ;  /* 0x000000000000794d */ /* 0x000fea0003800000 */
.L_x_35:
        /* <DEDUP_REMOVED lines=14> */
.L_x_129:


//--------------------- .text._ZN7cutlass13device_kernelIN5flash19enable_sm80_to_sm89INS1_16FlashAttnBwdSm80INS1_25CollectiveMainloopBwdSm80ILi2ELi1EN4cute5tupleIJNS5_1CILi64EEENS7_ILi80EEENS7_ILi192EEEEEENS_10bfloat16_tEfNS_4arch4Sm80ELb0ELb1ELb1ELb1ELb0ELb0ELb1ELb0ELi2ELi4ELi2ELi2ELb0EEENS1_21CollectiveEpilogueBwdISB_SC_SE_Li256ELb1ELb1ELi4EEENS1_19SingleTileSchedulerILb1ELb0ELb0ELi80EEEEEEEEEvNT_6ParamsE --------------------------
	.section	.text._ZN7cutlass13device_kernelIN5flash19enable_sm80_to_sm89INS1_16FlashAttnBwdSm80INS1_25CollectiveMainloopBwdSm80ILi2ELi1EN4cute5tupleIJNS5_1CILi64EEENS7_ILi80EEENS7_ILi192EEEEEENS_10bfloat16_tEfNS_4arch4Sm80ELb0ELb1ELb1ELb1ELb0ELb0ELb1ELb0ELi2ELi4ELi2ELi2ELb0EEENS1_21CollectiveEpilogueBwdISB_SC_SE_Li256ELb1ELb1ELi4EEENS1_19SingleTileSchedulerILb1ELb0ELb0ELi80EEEEEEEEEvNT_6ParamsE,"ax",@progbits
	.align	128
.text._ZN7cutlass13device_kernelIN5flash19enable_sm80_to_sm89INS1_16FlashAttnBwdSm80INS1_25CollectiveMainloopBwdSm80ILi2ELi1EN4cute5tupleIJNS5_1CILi64EEENS7_ILi80EEENS7_ILi192EEEEEENS_10bfloat16_tEfNS_4arch4Sm80ELb0ELb1ELb1ELb1ELb0ELb0ELb1ELb0ELi2ELi4ELi2ELi2ELb0EEENS1_21CollectiveEpilogueBwdISB_SC_SE_Li256ELb1ELb1ELi4EEENS1_19SingleTileSchedulerILb1ELb0ELb0ELi80EEEEEEEEEvNT_6ParamsE:
        .type           _ZN7cutlass13device_kernelIN5flash19enable_sm80_to_sm89INS1_16FlashAttnBwdSm80INS1_25CollectiveMainloopBwdSm80ILi2ELi1EN4cute5tupleIJNS5_1CILi64EEENS7_ILi80EEENS7_ILi192EEEEEENS_10bfloat16_tEfNS_4arch4Sm80ELb0ELb1ELb1ELb1ELb0ELb0ELb1ELb0ELi2ELi4ELi2ELi2ELb0EEENS1_21CollectiveEpilogueBwdISB_SC_SE_Li256ELb1ELb1ELi4EEENS1_19SingleTileSchedulerILb1ELb0ELb0ELi80EEEEEEEEEvNT_6ParamsE,@function
        .size           _ZN7cutlass13device_kernelIN5flash19enable_sm80_to_sm89INS1_16FlashAttnBwdSm80INS1_25CollectiveMainloopBwdSm80ILi2ELi1EN4cute5tupleIJNS5_1CILi64EEENS7_ILi80EEENS7_ILi192EEEEEENS_10bfloat16_tEfNS_4arch4Sm80ELb0ELb1ELb1ELb1ELb0ELb0ELb1ELb0ELi2ELi4ELi2ELi2ELb0EEENS1_21CollectiveEpilogueBwdISB_SC_SE_Li256ELb1ELb1ELi4EEENS1_19SingleTileSchedulerILb1ELb0ELb0ELi80EEEEEEEEEvNT_6ParamsE,(.L_x_130 - _ZN7cutlass13device_kernelIN5flash19enable_sm80_to_sm89INS1_16FlashAttnBwdSm80INS1_25CollectiveMainloopBwdSm80ILi2ELi1EN4cute5tupleIJNS5_1CILi64EEENS7_ILi80EEENS7_ILi192EEEEEENS_10bfloat16_tEfNS_4arch4Sm80ELb0ELb1ELb1ELb1ELb0ELb0ELb1ELb0ELi2ELi4ELi2ELi2ELb0EEENS1_21CollectiveEpilogueBwdISB_SC_SE_Li256ELb1ELb1ELi4EEENS1_19SingleTileSchedulerILb1ELb0ELb0ELi80EEEEEEEEEvNT_6ParamsE)
        .other          _ZN7cutlass13device_kernelIN5flash19enable_sm80_to_sm89INS1_16FlashAttnBwdSm80INS1_25CollectiveMainloopBwdSm80ILi2ELi1EN4cute5tupleIJNS5_1CILi64EEENS7_ILi80EEENS7_ILi192EEEEEENS_10bfloat16_tEfNS_4arch4Sm80ELb0ELb1ELb1ELb1ELb0ELb0ELb1ELb0ELi2ELi4ELi2ELi2ELb0EEENS1_21CollectiveEpilogueBwdISB_SC_SE_Li256ELb1ELb1ELi4EEENS1_19SingleTileSchedulerILb1ELb0ELb0ELi80EEEEEEEEEvNT_6ParamsE,@"STO_CUDA_ENTRY STV_DEFAULT"
_ZN7cutlass13device_kernelIN5flash19enable_sm80_to_sm89INS1_16FlashAttnBwdSm80INS1_25CollectiveMainloopBwdSm80ILi2ELi1EN4cute5tupleIJNS5_1CILi64EEENS7_ILi80EEENS7_ILi192EEEEEENS_10bfloat16_tEfNS_4arch4Sm80ELb0ELb1ELb1ELb1ELb0ELb0ELb1ELb0ELi2ELi4ELi2ELi2ELb0EEENS1_21CollectiveEpilogueBwdISB_SC_SE_Li256ELb1ELb1ELi4EEENS1_19SingleTileSchedulerILb1ELb0ELb0ELi80EEEEEEEEEvNT_6ParamsE:
[----:B------:R-:W-:Y:S01]  /*0000*/  LDC R1, c[0x0][0x37c] ;  /* 0x0000df00ff017b82 */ /* 0x000fe20000000800 */
[----:B------:R-:W-:Y:S05]  /*0010*/  EXIT ;  /* 0x000000000000794d */ /* 0x000fea0003800000 */
.L_x_36:
        /* <DEDUP_REMOVED lines=14> */
.L_x_130:


//--------------------- .text._ZN7cutlass13device_kernelIN5flash19enable_sm80_to_sm89INS1_16FlashAttnBwdSm80INS1_25CollectiveMainloopBwdSm80ILi2ELi1EN4cute5tupleIJNS5_1CILi64EEENS7_ILi80EEENS7_ILi192EEEEEENS_10bfloat16_tEfNS_4arch4Sm80ELb0ELb1ELb1ELb1ELb1ELb0ELb1ELb0ELi2ELi4ELi2ELi2ELb0EEENS1_21CollectiveEpilogueBwdISB_SC_SE_Li256ELb1ELb1ELi4EEENS1_19SingleTileSchedulerILb1ELb0ELb0ELi80EEEEEEEEEvNT_6ParamsE --------------------------
	.section	.text._ZN7cutlass13device_kernelIN5flash19enable_sm80_to_sm89INS1_16FlashAttnBwdSm80INS1_25CollectiveMainloopBwdSm80ILi2ELi1EN4cute5tupleIJNS5_1CILi64EEENS7_ILi80EEENS7_ILi192EEEEEENS_10bfloat16_tEfNS_4arch4Sm80ELb0ELb1ELb1ELb1ELb1ELb0ELb1ELb0ELi2ELi4ELi2ELi2ELb0EEENS1_21CollectiveEpilogueBwdISB_SC_SE_Li256ELb1ELb1ELi4EEENS1_19SingleTileSchedulerILb1ELb0ELb0ELi80EEEEEEEEEvNT_6ParamsE,"ax",@progbits
	.align	128
.text._ZN7cutlass13device_kernelIN5flash19enable_sm80_to_sm89INS1_16FlashAttnBwdSm80INS1_25CollectiveMainloopBwdSm80ILi2ELi1EN4cute5tupleIJNS5_1CILi64EEENS7_ILi80EEENS7_ILi192EEEEEENS_10bfloat16_tEfNS_4arch4Sm80ELb0ELb1ELb1ELb1ELb1ELb0ELb1ELb0ELi2ELi4ELi2ELi2ELb0EEENS1_21CollectiveEpilogueBwdISB_SC_SE_Li256ELb1ELb1ELi4EEENS1_19SingleTileSchedulerILb1ELb0ELb0ELi80EEEEEEEEEvNT_6ParamsE:
        .type           _ZN7cutlass13device_kernelIN5flash19enable_sm80_to_sm89INS1_16FlashAttnBwdSm80INS1_25CollectiveMainloopBwdSm80ILi2ELi1EN4cute5tupleIJNS5_1CILi64EEENS7_ILi80EEENS7_ILi192EEEEEENS_10bfloat16_tEfNS_4arch4Sm80ELb0ELb1ELb1ELb1ELb1ELb0ELb1ELb0ELi2ELi4ELi2ELi2ELb0EEENS1_21CollectiveEpilogueBwdISB_SC_SE_Li256ELb1ELb1ELi4EEENS1_19SingleTileSchedulerILb1ELb0ELb0ELi80EEEEEEEEEvNT_6ParamsE,@function
        .size           _ZN7cutlass13device_kernelIN5flash19enable_sm80_to_sm89INS1_16FlashAttnBwdSm80INS1_25CollectiveMainloopBwdSm80ILi2ELi1EN4cute5tupleIJNS5_1CILi64EEENS7_ILi80EEENS7_ILi192EEEEEENS_10bfloat16_tEfNS_4arch4Sm80ELb0ELb1ELb1ELb1ELb1ELb0ELb1ELb0ELi2ELi4ELi2ELi2ELb0EEENS1_21CollectiveEpilogueBwdISB_SC_SE_Li256ELb1ELb1ELi4EEENS1_19SingleTileSchedulerILb1ELb0ELb0ELi80EEEEEEEEEvNT_6ParamsE,(.L_x_131 - _ZN7cutlass13device_kernelIN5flash19enable_sm80_to_sm89INS1_16FlashAttnBwdSm80INS1_25CollectiveMainloopBwdSm80ILi2ELi1EN4cute5tupleIJNS5_1CILi64EEENS7_ILi80EEENS7_ILi192EEEEEENS_10bfloat16_tEfNS_4arch4Sm80ELb0ELb1ELb1ELb1ELb1ELb0ELb1ELb0ELi2ELi4ELi2ELi2ELb0EEENS1_21CollectiveEpilogueBwdISB_SC_SE_Li256ELb1ELb1ELi4EEENS1_19SingleTileSchedulerILb1ELb0ELb0ELi80EEEEEEEEEvNT_6ParamsE)
        .other          _ZN7cutlass13device_kernelIN5flash19enable_sm80_to_sm89INS1_16FlashAttnBwdSm80INS1_25CollectiveMainloopBwdSm80ILi2ELi1EN4cute5tupleIJNS5_1CILi64EEENS7_ILi80EEENS7_ILi192EEEEEENS_10bfloat16_tEfNS_4arch4Sm80ELb0ELb1ELb1ELb1ELb1ELb0ELb1ELb0ELi2ELi4ELi2ELi2ELb0EEENS1_21CollectiveEpilogueBwdISB_SC_SE_Li256ELb1ELb1ELi4EEENS1_19SingleTileSchedulerILb1ELb0ELb0ELi80EEEEEEEEEvNT_6ParamsE,@"STO_CUDA_ENTRY STV_DEFAULT"
_ZN7cutlass13device_kernelIN5flash19enable_sm80_to_sm89INS1_16FlashAttnBwdSm80INS1_25CollectiveMainloopBwdSm80ILi2ELi1EN4cute5tupleIJNS5_1CILi64EEENS7_ILi80EEENS7_ILi192EEEEEENS_10bfloat16_tEfNS_4arch4Sm80ELb0ELb1ELb1ELb1ELb1ELb0ELb1ELb0ELi2ELi4ELi2ELi2ELb0EEENS1_21CollectiveEpilogueBwdISB_SC_SE_Li256ELb1ELb1ELi4EEENS1_19SingleTileSchedulerILb1ELb0ELb0ELi80EEEEEEEEEvNT_6ParamsE:
[----:B------:R-:W-:Y:S01]  /*0000*/  LDC R1, c[0x0][0x37c] ;  /* 0x0000df00ff017b82 */ /* 0x000fe20000000800 */
[----:B------:R-:W-:Y:S05]  /*0010*/  EXIT ;  /* 0x000000000000794d */ /* 0x000fea0003800000 */
.L_x_37:
        /* <DEDUP_REMOVED lines=14> */
.L_x_131:


//--------------------- .text._ZN7cutlass13device_kernelIN5flash19enable_sm80_to_sm89INS1_16FlashAttnBwdSm80INS1_25CollectiveMainloopBwdSm80ILi2ELi1EN4cute5tupleIJNS5_1CILi64EEENS7_ILi80EEENS7_ILi192EEEEEENS_10bfloat16_tEfNS_4arch4Sm80ELb0ELb1ELb1ELb1ELb0ELb0ELb1ELb0ELi2ELi4ELi2ELi2ELb0EEENS1_24CollectiveEpilogueBwdGQAISB_fSE_Li256ELb1ELb0EEENS1_19SingleTileSchedulerILb1ELb0ELb0ELi80EEEEEEEEEvNT_6ParamsE --------------------------
	.section	.text._ZN7cutlass13device_kernelIN5flash19enable_sm80_to_sm89INS1_16FlashAttnBwdSm80INS1_25CollectiveMainloopBwdSm80ILi2ELi1EN4cute5tupleIJNS5_1CILi64EEENS7_ILi80EEENS7_ILi192EEEEEENS_10bfloat16_tEfNS_4arch4Sm80ELb0ELb1ELb1ELb1ELb0ELb0ELb1ELb0ELi2ELi4ELi2ELi2ELb0EEENS1_24CollectiveEpilogueBwdGQAISB_fSE_Li256ELb1ELb0EEENS1_19SingleTileSchedulerILb1ELb0ELb0ELi80EEEEEEEEEvNT_6ParamsE,"ax",@progbits
	.align	128
.text._ZN7cutlass13device_kernelIN5flash19enable_sm80_to_sm89INS1_16FlashAttnBwdSm80INS1_25CollectiveMainloopBwdSm80ILi2ELi1EN4cute5tupleIJNS5_1CILi64EEENS7_ILi80EEENS7_ILi192EEEEEENS_10bfloat16_tEfNS_4arch4Sm80ELb0ELb1ELb1ELb1ELb0ELb0ELb1ELb0ELi2ELi4ELi2ELi2ELb0EEENS1_24CollectiveEpilogueBwdGQAISB_fSE_Li256ELb1ELb0EEENS1_19SingleTileSchedulerILb1ELb0ELb0ELi80EEEEEEEEEvNT_6ParamsE:
        .type           _ZN7cutlass13device_kernelIN5flash19enable_sm80_to_sm89INS1_16FlashAttnBwdSm80INS1_25CollectiveMainloopBwdSm80ILi2ELi1EN4cute5tupleIJNS5_1CILi64EEENS7_ILi80EEENS7_ILi192EEEEEENS_10bfloat16_tEfNS_4arch4Sm80ELb0ELb1ELb1ELb1ELb0ELb0ELb1ELb0ELi2ELi4ELi2ELi2ELb0EEENS1_24CollectiveEpilogueBwdGQAISB_fSE_Li256ELb1ELb0EEENS1_19SingleTileSchedulerILb1ELb0ELb0ELi80EEEEEEEEEvNT_6ParamsE,@function
        .size           _ZN7cutlass13device_kernelIN5flash19enable_sm80_to_sm89INS1_16FlashAttnBwdSm80INS1_25CollectiveMainloopBwdSm80ILi2ELi1EN4cute5tupleIJNS5_1CILi64EEENS7_ILi80EEENS7_ILi192EEEEEENS_10bfloat16_tEfNS_4arch4Sm80ELb0ELb1ELb1ELb1ELb0ELb0ELb1ELb0ELi2ELi4ELi2ELi2ELb0EEENS1_24CollectiveEpilogueBwdGQAISB_fSE_Li256ELb1ELb0EEENS1_19SingleTileSchedulerILb1ELb0ELb0ELi80EEEEEEEEEvNT_6ParamsE,(.L_x_132 - _ZN7cutlass13device_kernelIN5flash19enable_sm80_to_sm89INS1_16FlashAttnBwdSm80INS1_25CollectiveMainloopBwdSm80ILi2ELi1EN4cute5tupleIJNS5_1CILi64EEENS7_ILi80EEENS7_ILi192EEEEEENS_10bfloat16_tEfNS_4arch4Sm80ELb0ELb1ELb1ELb1ELb0ELb0ELb1ELb0ELi2ELi4ELi2ELi2ELb0EEENS1_24CollectiveEpilogueBwdGQAISB_fSE_Li256ELb1ELb0EEENS1_19SingleTileSchedulerILb1ELb0ELb0ELi80EEEEEEEEEvNT_6ParamsE)
        .other          _ZN7cutlass13device_kernelIN5flash19enable_sm80_to_sm89INS1_16FlashAttnBwdSm80INS1_25CollectiveMainloopBwdSm80ILi2ELi1EN4cute5tupleIJNS5_1CILi64EEENS7_ILi80EEENS7_ILi192EEEEEENS_10bfloat16_tEfNS_4arch4Sm80ELb0ELb1ELb1ELb1ELb0ELb0ELb1ELb0ELi2ELi4ELi2ELi2ELb0EEENS1_24CollectiveEpilogueBwdGQAISB_fSE_Li256ELb1ELb0EEENS1_19SingleTileSchedulerILb1ELb0ELb0ELi80EEEEEEEEEvNT_6ParamsE,@"STO_CUDA_ENTRY STV_DEFAULT"
_ZN7cutlass13device_kernelIN5flash19enable_sm80_to_sm89INS1_16FlashAttnBwdSm80INS1_25CollectiveMainloopBwdSm80ILi2ELi1EN4cute5tupleIJNS5_1CILi64EEENS7_ILi80EEENS7_ILi192EEEEEENS_10bfloat16_tEfNS_4arch4Sm80ELb0ELb1ELb1ELb1ELb0ELb0ELb1ELb0ELi2ELi4ELi2ELi2ELb0EEENS1_24CollectiveEpilogueBwdGQAISB_fSE_Li256ELb1ELb0EEENS1_19SingleTileSchedulerILb1ELb0ELb0ELi80EEEEEEEEEvNT_6ParamsE:
[----:B------:R-:W-:Y:S01]  /*0000*/  LDC R1, c[0x0][0x37c] ;  /* 0x0000df00ff017b82 */ /* 0x000fe20000000800 */
[----:B------:R-:W-:Y:S05]  /*0010*/  EXIT ;  /* 0x000000000000794d */ /* 0x000fea0003800000 */
.L_x_38:
        /* <DEDUP_REMOVED lines=14> */
.L_x_132:


//--------------------- .text._ZN7cutlass13device_kernelIN5flash19enable_sm80_to_sm89INS1_16FlashAttnBwdSm80INS1_25CollectiveMainloopBwdSm80ILi2ELi1EN4cute5tupleIJNS5_1CILi64EEENS7_ILi80EEENS7_ILi192EEEEEENS_10bfloat16_tEfNS_4arch4Sm80ELb0ELb1ELb1ELb1ELb1ELb0ELb1ELb0ELi2ELi4ELi2ELi2ELb0EEENS1_24CollectiveEpilogueBwdGQAISB_fSE_Li256ELb1ELb1EEENS1_19SingleTileSchedulerILb1ELb0ELb0ELi80EEEEEEEEEvNT_6ParamsE --------------------------
	.section	.text._ZN7cutlass13device_kernelIN5flash19enable_sm80_to_sm89INS1_16FlashAttnBwdSm80INS1_25CollectiveMainloopBwdSm80ILi2ELi1EN4cute5tupleIJNS5_1CILi64EEENS7_ILi80EEENS7_ILi192EEEEEENS_10bfloat16_tEfNS_4arch4Sm80ELb0ELb1ELb1ELb1ELb1ELb0ELb1ELb0ELi2ELi4ELi2ELi2ELb0EEENS1_24CollectiveEpilogueBwdGQAISB_fSE_Li256ELb1ELb1EEENS1_19SingleTileSchedulerILb1ELb0ELb0ELi80EEEEEEEEEvNT_6ParamsE,"ax",@progbits
	.align	128
.text._ZN7cutlass13device_kernelIN5flash19enable_sm80_to_sm89INS1_16FlashAttnBwdSm80INS1_25CollectiveMainloopBwdSm80ILi2ELi1EN4cute5tupleIJNS5_1CILi64EEENS7_ILi80EEENS7_ILi192EEEEEENS_10bfloat16_tEfNS_4arch4Sm80ELb0ELb1ELb1ELb1ELb1ELb0ELb1ELb0ELi2ELi4ELi2ELi2ELb0EEENS1_24CollectiveEpilogueBwdGQAISB_fSE_Li256ELb1ELb1EEENS1_19SingleTileSchedulerILb1ELb0ELb0ELi80EEEEEEEEEvNT_6ParamsE:
        .type           _ZN7cutlass13device_kernelIN5flash19enable_sm80_to_sm89INS1_16FlashAttnBwdSm80INS1_25CollectiveMainloopBwdSm80ILi2ELi1EN4cute5tupleIJNS5_1CILi64EEENS7_ILi80EEENS7_ILi192EEEEEENS_10bfloat16_tEfNS_4arch4Sm80ELb0ELb1ELb1ELb1ELb1ELb0ELb1ELb0ELi2ELi4ELi2ELi2ELb0EEENS1_24CollectiveEpilogueBwdGQAISB_fSE_Li256ELb1ELb1EEENS1_19SingleTileSchedulerILb1ELb0ELb0ELi80EEEEEEEEEvNT_6ParamsE,@function
        .size           _ZN7cutlass13device_kernelIN5flash19enable_sm80_to_sm89INS1_16FlashAttnBwdSm80INS1_25CollectiveMainloopBwdSm80ILi2ELi1EN4cute5tupleIJNS5_1CILi64EEENS7_ILi80EEENS7_ILi192EEEEEENS_10bfloat16_tEfNS_4arch4Sm80ELb0ELb1ELb1ELb1ELb1ELb0ELb1ELb0ELi2ELi4ELi2ELi2ELb0EEENS1_24CollectiveEpilogueBwdGQAISB_fSE_Li256ELb1ELb1EEENS1_19SingleTileSchedulerILb1ELb0ELb0ELi80EEEEEEEEEvNT_6ParamsE,(.L_x_133 - _ZN7cutlass13device_kernelIN5flash19enable_sm80_to_sm89INS1_16FlashAttnBwdSm80INS1_25CollectiveMainloopBwdSm80ILi2ELi1EN4cute5tupleIJNS5_1CILi64EEENS7_ILi80EEENS7_ILi192EEEEEENS_10bfloat16_tEfNS_4arch4Sm80ELb0ELb1ELb1ELb1ELb1ELb0ELb1ELb0ELi2ELi4ELi2ELi2ELb0EEENS1_24CollectiveEpilogueBwdGQAISB_fSE_Li256ELb1ELb1EEENS1_19SingleTileSchedulerILb1ELb0ELb0ELi80EEEEEEEEEvNT_6ParamsE)
        .other          _ZN7cutlass13device_kernelIN5flash19enable_sm80_to_sm89INS1_16FlashAttnBwdSm80INS1_25CollectiveMainloopBwdSm80ILi2ELi1EN4cute5tupleIJNS5_1CILi64EEENS7_ILi80EEENS7_ILi192EEEEEENS_10bfloat16_tEfNS_4arch4Sm80ELb0ELb1ELb1ELb1ELb1ELb0ELb1ELb0ELi2ELi4ELi2ELi2ELb0EEENS1_24CollectiveEpilogueBwdGQAISB_fSE_Li256ELb1ELb1EEENS1_19SingleTileSchedulerILb1ELb0ELb0ELi80EEEEEEEEEvNT_6ParamsE,@"STO_CUDA_ENTRY STV_DEFAULT"
_ZN7cutlass13device_kernelIN5flash19enable_sm80_to_sm89INS1_16FlashAttnBwdSm80INS1_25CollectiveMainloopBwdSm80ILi2ELi1EN4cute5tupleIJNS5_1CILi64EEENS7_ILi80EEENS7_ILi192EEEEEENS_10bfloat16_tEfNS_4arch4Sm80ELb0ELb1ELb1ELb1ELb1ELb0ELb1ELb0ELi2ELi4ELi2ELi2ELb0EEENS1_24CollectiveEpilogueBwdGQAISB_fSE_Li256ELb1ELb1EEENS1_19SingleTileSchedulerILb1ELb0ELb0ELi80EEEEEEEEEvNT_6ParamsE:
[----:B------:R-:W-:Y:S01]  /*0000*/  LDC R1, c[0x0][0x37c] ;  /* 0x0000df00ff017b82 */ /* 0x000fe20000000800 */
[----:B------:R-:W-:Y:S05]  /*0010*/  EXIT ;  /* 0x000000000000794d */ /* 0x000fea0003800000 */
.L_x_39:
        /* <DEDUP_REMOVED lines=14> */
.L_x_133:


//--------------------- .text._ZN7cutlass13device_kernelIN5flash19enable_sm80_to_sm89INS1_16FlashAttnBwdSm80INS1_25CollectiveMainloopBwdSm80ILi2ELi1EN4cute5tupleIJNS5_1CILi64EEENS7_ILi80EEENS7_ILi192EEEEEENS_10bfloat16_tEfNS_4arch4Sm80ELb1ELb0ELb1ELb0ELb0ELb0ELb1ELb0ELi2ELi4ELi2ELi2ELb0EEENS1_21CollectiveEpilogueBwdISB_SC_SE_Li256ELb0ELb1ELi4EEENS1_25SingleTileBwdLPTSchedulerILb0ELi80ELb0EEEEEEEEEvNT_6ParamsE --------------------------
	.section	.text._ZN7cutlass13device_kernelIN5flash19enable_sm80_to_sm89INS1_16FlashAttnBwdSm80INS1_25CollectiveMainloopBwdSm80ILi2ELi1EN4cute5tupleIJNS5_1CILi64EEENS7_ILi80EEENS7_ILi192EEEEEENS_10bfloat16_tEfNS_4arch4Sm80ELb1ELb0ELb1ELb0ELb0ELb0ELb1ELb0ELi2ELi4ELi2ELi2ELb0EEENS1_21CollectiveEpilogueBwdISB_SC_SE_Li256ELb0ELb1ELi4EEENS1_25SingleTileBwdLPTSchedulerILb0ELi80ELb0EEEEEEEEEvNT_6ParamsE,"ax",@progbits
	.align	128
.text._ZN7cutlass13device_kernelIN5flash19enable_sm80_to_sm89INS1_16FlashAttnBwdSm80INS1_25CollectiveMainloopBwdSm80ILi2ELi1EN4cute5tupleIJNS5_1CILi64EEENS7_ILi80EEENS7_ILi192EEEEEENS_10bfloat16_tEfNS_4arch4Sm80ELb1ELb0ELb1ELb0ELb0ELb0ELb1ELb0ELi2ELi4ELi2ELi2ELb0EEENS1_21CollectiveEpilogueBwdISB_SC_SE_Li256ELb0ELb1ELi4EEENS1_25SingleTileBwdLPTSchedulerILb0ELi80ELb0EEEEEEEEEvNT_6ParamsE:
        .type           _ZN7cutlass13device_kernelIN5flash19enable_sm80_to_sm89INS1_16FlashAttnBwdSm80INS1_25CollectiveMainloopBwdSm80ILi2ELi1EN4cute5tupleIJNS5_1CILi64EEENS7_ILi80EEENS7_ILi192EEEEEENS_10bfloat16_tEfNS_4arch4Sm80ELb1ELb0ELb1ELb0ELb0ELb0ELb1ELb0ELi2ELi4ELi2ELi2ELb0EEENS1_21CollectiveEpilogueBwdISB_SC_SE_Li256ELb0ELb1ELi4EEENS1_25SingleTileBwdLPTSchedulerILb0ELi80ELb0EEEEEEEEEvNT_6ParamsE,@function
        .size           _ZN7cutlass13device_kernelIN5flash19enable_sm80_to_sm89INS1_16FlashAttnBwdSm80INS1_25CollectiveMainloopBwdSm80ILi2ELi1EN4cute5tupleIJNS5_1CILi64EEENS7_ILi80EEENS7_ILi192EEEEEENS_10bfloat16_tEfNS_4arch4Sm80ELb1ELb0ELb1ELb0ELb0ELb0ELb1ELb0ELi2ELi4ELi2ELi2ELb0EEENS1_21CollectiveEpilogueBwdISB_SC_SE_Li256ELb0ELb1ELi4EEENS1_25SingleTileBwdLPTSchedulerILb0ELi80ELb0EEEEEEEEEvNT_6ParamsE,(.L_x_134 - _ZN7cutlass13device_kernelIN5flash19enable_sm80_to_sm89INS1_16FlashAttnBwdSm80INS1_25CollectiveMainloopBwdSm80ILi2ELi1EN4cute5tupleIJNS5_1CILi64EEENS7_ILi80EEENS7_ILi192EEEEEENS_10bfloat16_tEfNS_4arch4Sm80ELb1ELb0ELb1ELb0ELb0ELb0ELb1ELb0ELi2ELi4ELi2ELi2ELb0EEENS1_21CollectiveEpilogueBwdISB_SC_SE_Li256ELb0ELb1ELi4EEENS1_25SingleTileBwdLPTSchedulerILb0ELi80ELb0EEEEEEEEEvNT_6ParamsE)
        .other          _ZN7cutlass13device_kernelIN5flash19enable_sm80_to_sm89INS1_16FlashAttnBwdSm80INS1_25CollectiveMainloopBwdSm80ILi2ELi1EN4cute5tupleIJNS5_1CILi64EEENS7_ILi80EEENS7_ILi192EEEEEENS_10bfloat16_tEfNS_4arch4Sm80ELb1ELb0ELb1ELb0ELb0ELb0ELb1ELb0ELi2ELi4ELi2ELi2ELb0EEENS1_21CollectiveEpilogueBwdISB_SC_SE_Li256ELb0ELb1ELi4EEENS1_25SingleTileBwdLPTSchedulerILb0ELi80ELb0EEEEEEEEEvNT_6ParamsE,@"STO_CUDA_ENTRY STV_DEFAULT"
_ZN7cutlass13device_kernelIN5flash19enable_sm80_to_sm89INS1_16FlashAttnBwdSm80INS1_25CollectiveMainloopBwdSm80ILi2ELi1EN4cute5tupleIJNS5_1CILi64EEENS7_ILi80EEENS7_ILi192EEEEEENS_10bfloat16_tEfNS_4arch4Sm80ELb1ELb0ELb1ELb0ELb0ELb0ELb1ELb0ELi2ELi4ELi2ELi2ELb0EEENS1_21CollectiveEpilogueBwdISB_SC_SE_Li256ELb0ELb1ELi4EEENS1_25SingleTileBwdLPTSchedulerILb0ELi80ELb0EEEEEEEEEvNT_6ParamsE:
[----:B------:R-:W-:Y:S01]  /*0000*/  LDC R1, c[0x0][0x37c] ;  /* 0x0000df00ff017b82 */ /* 0x000fe20000000800 */
[----:B------:R-:W-:Y:S05]  /*0010*/  EXIT ;  /* 0x000000000000794d */ /* 0x000fea0003800000 */
.L_x_40:
        /* <DEDUP_REMOVED lines=14> */
.L_x_134:


//--------------------- .text._ZN7cutlass13device_kernelIN5flash19enable_sm80_to_sm89INS1_16FlashAttnBwdSm80INS1_25CollectiveMainloopBwdSm80ILi2ELi1EN4cute5tupleIJNS5_1CILi64EEENS7_ILi80EEENS7_ILi192EEEEEENS_10bfloat16_tEfNS_4arch4Sm80ELb1ELb0ELb1ELb0ELb1ELb0ELb1ELb0ELi2ELi4ELi2ELi2ELb0EEENS1_21CollectiveEpilogueBwdISB_SC_SE_Li256ELb0ELb1ELi4EEENS1_25SingleTileBwdLPTSchedulerILb0ELi80ELb1EEEEEEEEEvNT_6ParamsE --------------------------
	.section	.text._ZN7cutlass13device_kernelIN5flash19enable_sm80_to_sm89INS1_16FlashAttnBwdSm80INS1_25CollectiveMainloopBwdSm80ILi2ELi1EN4cute5tupleIJNS5_1CILi64EEENS7_ILi80EEENS7_ILi192EEEEEENS_10bfloat16_tEfNS_4arch4Sm80ELb1ELb0ELb1ELb0ELb1ELb0ELb1ELb0ELi2ELi4ELi2ELi2ELb0EEENS1_21CollectiveEpilogueBwdISB_SC_SE_Li256ELb0ELb1ELi4EEENS1_25SingleTileBwdLPTSchedulerILb0ELi80ELb1EEEEEEEEEvNT_6ParamsE,"ax",@progbits
	.align	128
.text._ZN7cutlass13device_kernelIN5flash19enable_sm80_to_sm89INS1_16FlashAttnBwdSm80INS1_25CollectiveMainloopBwdSm80ILi2ELi1EN4cute5tupleIJNS5_1CILi64EEENS7_ILi80EEENS7_ILi192EEEEEENS_10bfloat16_tEfNS_4arch4Sm80ELb1ELb0ELb1ELb0ELb1ELb0ELb1ELb0ELi2ELi4ELi2ELi2ELb0EEENS1_21CollectiveEpilogueBwdISB_SC_SE_Li256ELb0ELb1ELi4EEENS1_25SingleTileBwdLPTSchedulerILb0ELi80ELb1EEEEEEEEEvNT_6ParamsE:
        .type           _ZN7cutlass13device_kernelIN5flash19enable_sm80_to_sm89INS1_16FlashAttnBwdSm80INS1_25CollectiveMainloopBwdSm80ILi2ELi1EN4cute5tupleIJNS5_1CILi64EEENS7_ILi80EEENS7_ILi192EEEEEENS_10bfloat16_tEfNS_4arch4Sm80ELb1ELb0ELb1ELb0ELb1ELb0ELb1ELb0ELi2ELi4ELi2ELi2ELb0EEENS1_21CollectiveEpilogueBwdISB_SC_SE_Li256ELb0ELb1ELi4EEENS1_25SingleTileBwdLPTSchedulerILb0ELi80ELb1EEEEEEEEEvNT_6ParamsE,@function
        .size           _ZN7cutlass13device_kernelIN5flash19enable_sm80_to_sm89INS1_16FlashAttnBwdSm80INS1_25CollectiveMainloopBwdSm80ILi2ELi1EN4cute5tupleIJNS5_1CILi64EEENS7_ILi80EEENS7_ILi192EEEEEENS_10bfloat16_tEfNS_4arch4Sm80ELb1ELb0ELb1ELb0ELb1ELb0ELb1ELb0ELi2ELi4ELi2ELi2ELb0EEENS1_21CollectiveEpilogueBwdISB_SC_SE_Li256ELb0ELb1ELi4EEENS1_25SingleTileBwdLPTSchedulerILb0ELi80ELb1EEEEEEEEEvNT_6ParamsE,(.L_x_135 - _ZN7cutlass13device_kernelIN5flash19enable_sm80_to_sm89INS1_16FlashAttnBwdSm80INS1_25CollectiveMainloopBwdSm80ILi2ELi1EN4cute5tupleIJNS5_1CILi64EEENS7_ILi80EEENS7_ILi192EEEEEENS_10bfloat16_tEfNS_4arch4Sm80ELb1ELb0ELb1ELb0ELb1ELb0ELb1ELb0ELi2ELi4ELi2ELi2ELb0EEENS1_21CollectiveEpilogueBwdISB_SC_SE_Li256ELb0ELb1ELi4EEENS1_25SingleTileBwdLPTSchedulerILb0ELi80ELb1EEEEEEEEEvNT_6ParamsE)
        .other          _ZN7cutlass13device_kernelIN5flash19enable_sm80_to_sm89INS1_16FlashAttnBwdSm80INS1_25CollectiveMainloopBwdSm80ILi2ELi1EN4cute5tupleIJNS5_1CILi64EEENS7_ILi80EEENS7_ILi192EEEEEENS_10bfloat16_tEfNS_4arch4Sm80ELb1ELb0ELb1ELb0ELb1ELb0ELb1ELb0ELi2ELi4ELi2ELi2ELb0EEENS1_21CollectiveEpilogueBwdISB_SC_SE_Li256ELb0ELb1ELi4EEENS1_25SingleTileBwdLPTSchedulerILb0ELi80ELb1EEEEEEEEEvNT_6ParamsE,@"STO_CUDA_ENTRY STV_DEFAULT"
_ZN7cutlass13device_kernelIN5flash19enable_sm80_to_sm89INS1_16FlashAttnBwdSm80INS1_25CollectiveMainloopBwdSm80ILi2ELi1EN4cute5tupleIJNS5_1CILi64EEENS7_ILi80EEENS7_ILi192EEEEEENS_10bfloat16_tEfNS_4arch4Sm80ELb1ELb0ELb1ELb0ELb1ELb0ELb1ELb0ELi2ELi4ELi2ELi2ELb0EEENS1_21CollectiveEpilogueBwdISB_SC_SE_Li256ELb0ELb1ELi4EEENS1_25SingleTileBwdLPTSchedulerILb0ELi80ELb1EEEEEEEEEvNT_6ParamsE:
[----:B------:R-:W-:Y:S01]  /*0000*/  LDC R1, c[0x0][0x37c] ;  /* 0x0000df00ff017b82 */ /* 0x000fe20000000800 */
[----:B------:R-:W-:Y:S05]  /*0010*/  EXIT ;  /* 0x000000000000794d */ /* 0x000fea0003800000 */
.L_x_41:
        /* <DEDUP_REMOVED lines=14> */
.L_x_135:


//--------------------- .text._ZN7cutlass13device_kernelIN5flash19enable_sm80_to_sm89INS1_16FlashAttnBwdSm80INS1_25CollectiveMainloopBwdSm80ILi2ELi1EN4cute5tupleIJNS5_1CILi64EEENS7_ILi80EEENS7_ILi192EEEEEENS_10bfloat16_tEfNS_4arch4Sm80ELb1ELb0ELb1ELb0ELb0ELb0ELb1ELb0ELi2ELi4ELi2ELi2ELb0EEENS1_24CollectiveEpilogueBwdGQAISB_fSE_Li256ELb0ELb0EEENS1_25SingleTileBwdLPTSchedulerILb0ELi80ELb0EEEEEEEEEvNT_6ParamsE --------------------------
	.section	.text._ZN7cutlass13device_kernelIN5flash19enable_sm80_to_sm89INS1_16FlashAttnBwdSm80INS1_25CollectiveMainloopBwdSm80ILi2ELi1EN4cute5tupleIJNS5_1CILi64EEENS7_ILi80EEENS7_ILi192EEEEEENS_10bfloat16_tEfNS_4arch4Sm80ELb1ELb0ELb1ELb0ELb0ELb0ELb1ELb0ELi2ELi4ELi2ELi2ELb0EEENS1_24CollectiveEpilogueBwdGQAISB_fSE_Li256ELb0ELb0EEENS1_25SingleTileBwdLPTSchedulerILb0ELi80ELb0EEEEEEEEEvNT_6ParamsE,"ax",@progbits
	.align	128
.text._ZN7cutlass13device_kernelIN5flash19enable_sm80_to_sm89INS1_16FlashAttnBwdSm80INS1_25CollectiveMainloopBwdSm80ILi2ELi1EN4cute5tupleIJNS5_1CILi64EEENS7_ILi80EEENS7_ILi192EEEEEENS_10bfloat16_tEfNS_4arch4Sm80ELb1ELb0ELb1ELb0ELb0ELb0ELb1ELb0ELi2ELi4ELi2ELi2ELb0EEENS1_24CollectiveEpilogueBwdGQAISB_fSE_Li256ELb0ELb0EEENS1_25SingleTileBwdLPTSchedulerILb0ELi80ELb0EEEEEEEEEvNT_6ParamsE:
        .type           _ZN7cutlass13device_kernelIN5flash19enable_sm80_to_sm89INS1_16FlashAttnBwdSm80INS1_25CollectiveMainloopBwdSm80ILi2ELi1EN4cute5tupleIJNS5_1CILi64EEENS7_ILi80EEENS7_ILi192EEEEEENS_10bfloat16_tEfNS_4arch4Sm80ELb1ELb0ELb1ELb0ELb0ELb0ELb1ELb0ELi2ELi4ELi2ELi2ELb0EEENS1_24CollectiveEpilogueBwdGQAISB_fSE_Li256ELb0ELb0EEENS1_25SingleTileBwdLPTSchedulerILb0ELi80ELb0EEEEEEEEEvNT_6ParamsE,@function
        .size           _ZN7cutlass13device_kernelIN5flash19enable_sm80_to_sm89INS1_16FlashAttnBwdSm80INS1_25CollectiveMainloopBwdSm80ILi2ELi1EN4cute5tupleIJNS5_1CILi64EEENS7_ILi80EEENS7_ILi192EEEEEENS_10bfloat16_tEfNS_4arch4Sm80ELb1ELb0ELb1ELb0ELb0ELb0ELb1ELb0ELi2ELi4ELi2ELi2ELb0EEENS1_24CollectiveEpilogueBwdGQAISB_fSE_Li256ELb0ELb0EEENS1_25SingleTileBwdLPTSchedulerILb0ELi80ELb0EEEEEEEEEvNT_6ParamsE,(.L_x_136 - _ZN7cutlass13device_kernelIN5flash19enable_sm80_to_sm89INS1_16FlashAttnBwdSm80INS1_25CollectiveMainloopBwdSm80ILi2ELi1EN4cute5tupleIJNS5_1CILi64EEENS7_ILi80EEENS7_ILi192EEEEEENS_10bfloat16_tEfNS_4arch4Sm80ELb1ELb0ELb1ELb0ELb0ELb0ELb1ELb0ELi2ELi4ELi2ELi2ELb0EEENS1_24CollectiveEpilogueBwdGQAISB_fSE_Li256ELb0ELb0EEENS1_25SingleTileBwdLPTSchedulerILb0ELi80ELb0EEEEEEEEEvNT_6ParamsE)
        .other          _ZN7cutlass13device_kernelIN5flash19enable_sm80_to_sm89INS1_16FlashAttnBwdSm80INS1_25CollectiveMainloopBwdSm80ILi2ELi1EN4cute5tupleIJNS5_1CILi64EEENS7_ILi80EEENS7_ILi192EEEEEENS_10bfloat16_tEfNS_4arch4Sm80ELb1ELb0ELb1ELb0ELb0ELb0ELb1ELb0ELi2ELi4ELi2ELi2ELb0EEENS1_24CollectiveEpilogueBwdGQAISB_fSE_Li256ELb0ELb0EEENS1_25SingleTileBwdLPTSchedulerILb0ELi80ELb0EEEEEEEEEvNT_6ParamsE,@"STO_CUDA_ENTRY STV_DEFAULT"
_ZN7cutlass13device_kernelIN5flash19enable_sm80_to_sm89INS1_16FlashAttnBwdSm80INS1_25CollectiveMainloopBwdSm80ILi2ELi1EN4cute5tupleIJNS5_1CILi64EEENS7_ILi80EEENS7_ILi192EEEEEENS_10bfloat16_tEfNS_4arch4Sm80ELb1ELb0ELb1ELb0ELb0ELb0ELb1ELb0ELi2ELi4ELi2ELi2ELb0EEENS1_24CollectiveEpilogueBwdGQAISB_fSE_Li256ELb0ELb0EEENS1_25SingleTileBwdLPTSchedulerILb0ELi80ELb0EEEEEEEEEvNT_6ParamsE:
[----:B------:R-:W-:Y:S01]  /*0000*/  LDC R1, c[0x0][0x37c] ;  /* 0x0000df00ff017b82 */ /* 0x000fe20000000800 */
[----:B------:R-:W-:Y:S05]  /*0010*/  EXIT ;  /* 0x000000000000794d */ /* 0x000fea0003800000 */
.L_x_42:
        /* <DEDUP_REMOVED lines=14> */
.L_x_136:


//--------------------- .text._ZN7cutlass13device_kernelIN5flash19enable_sm80_to_sm89INS1_16FlashAttnBwdSm80INS1_25CollectiveMainloopBwdSm80ILi2ELi1EN4cute5tupleIJNS5_1CILi64EEENS7_ILi80EEENS7_ILi192EEEEEENS_10bfloat16_tEfNS_4arch4Sm80ELb1ELb0ELb1ELb0ELb1ELb0ELb1ELb0ELi2ELi4ELi2ELi2ELb0EEENS1_24CollectiveEpilogueBwdGQAISB_fSE_Li256ELb0ELb1EEENS1_25SingleTileBwdLPTSchedulerILb0ELi80ELb1EEEEEEEEEvNT_6ParamsE --------------------------
	.section	.text._ZN7cutlass13device_kernelIN5flash19enable_sm80_to_sm89INS1_16FlashAttnBwdSm80INS1_25CollectiveMainloopBwdSm80ILi2ELi1EN4cute5tupleIJNS5_1CILi64EEENS7_ILi80EEENS7_ILi192EEEEEENS_10bfloat16_tEfNS_4arch4Sm80ELb1ELb0ELb1ELb0ELb1ELb0ELb1ELb0ELi2ELi4ELi2ELi2ELb0EEENS1_24CollectiveEpilogueBwdGQAISB_fSE_Li256ELb0ELb1EEENS1_25SingleTileBwdLPTSchedulerILb0ELi80ELb1EEEEEEEEEvNT_6ParamsE,"ax",@progbits
	.align	128
.text._ZN7cutlass13device_kernelIN5flash19enable_sm80_to_sm89INS1_16FlashAttnBwdSm80INS1_25CollectiveMainloopBwdSm80ILi2ELi1EN4cute5tupleIJNS5_1CILi64EEENS7_ILi80EEENS7_ILi192EEEEEENS_10bfloat16_tEfNS_4arch4Sm80ELb1ELb0ELb1ELb0ELb1ELb0ELb1ELb0ELi2ELi4ELi2ELi2ELb0EEENS1_24CollectiveEpilogueBwdGQAISB_fSE_Li256ELb0ELb1EEENS1_25SingleTileBwdLPTSchedulerILb0ELi80ELb1EEEEEEEEEvNT_6ParamsE:
        .type           _ZN7cutlass13device_kernelIN5flash19enable_sm80_to_sm89INS1_16FlashAttnBwdSm80INS1_25CollectiveMainloopBwdSm80ILi2ELi1EN4cute5tupleIJNS5_1CILi64EEENS7_ILi80EEENS7_ILi192EEEEEENS_10bfloat16_tEfNS_4arch4Sm80ELb1ELb0ELb1ELb0ELb1ELb0ELb1ELb0ELi2ELi4ELi2ELi2ELb0EEENS1_24CollectiveEpilogueBwdGQAISB_fSE_Li256ELb0ELb1EEENS1_25SingleTileBwdLPTSchedulerILb0ELi80ELb1EEEEEEEEEvNT_6ParamsE,@function
        .size           _ZN7cutlass13device_kernelIN5flash19enable_sm80_to_sm89INS1_16FlashAttnBwdSm80INS1_25CollectiveMainloopBwdSm80ILi2ELi1EN4cute5tupleIJNS5_1CILi64EEENS7_ILi80EEENS7_ILi192EEEEEENS_10bfloat16_tEfNS_4arch4Sm80ELb1ELb0ELb1ELb0ELb1ELb0ELb1ELb0ELi2ELi4ELi2ELi2ELb0EEENS1_24CollectiveEpilogueBwdGQAISB_fSE_Li256ELb0ELb1EEENS1_25SingleTileBwdLPTSchedulerILb0ELi80ELb1EEEEEEEEEvNT_6ParamsE,(.L_x_137 - _ZN7cutlass13device_kernelIN5flash19enable_sm80_to_sm89INS1_16FlashAttnBwdSm80INS1_25CollectiveMainloopBwdSm80ILi2ELi1EN4cute5tupleIJNS5_1CILi64EEENS7_ILi80EEENS7_ILi192EEEEEENS_10bfloat16_tEfNS_4arch4Sm80ELb1ELb0ELb1ELb0ELb1ELb0ELb1ELb0ELi2ELi4ELi2ELi2ELb0EEENS1_24CollectiveEpilogueBwdGQAISB_fSE_Li256ELb0ELb1EEENS1_25SingleTileBwdLPTSchedulerILb0ELi80ELb1EEEEEEEEEvNT_6ParamsE)
        .other          _ZN7cutlass13device_kernelIN5flash19enable_sm80_to_sm89INS1_16FlashAttnBwdSm80INS1_25CollectiveMainloopBwdSm80ILi2ELi1EN4cute5tupleIJNS5_1CILi64EEENS7_ILi80EEENS7_ILi192EEEEEENS_10bfloat16_tEfNS_4arch4Sm80ELb1ELb0ELb1ELb0ELb1ELb0ELb1ELb0ELi2ELi4ELi2ELi2ELb0EEENS1_24CollectiveEpilogueBwdGQAISB_fSE_Li256ELb0ELb1EEENS1_25SingleTileBwdLPTSchedulerILb0ELi80ELb1EEEEEEEEEvNT_6ParamsE,@"STO_CUDA_ENTRY STV_DEFAULT"
_ZN7cutlass13device_kernelIN5flash19enable_sm80_to_sm89INS1_16FlashAttnBwdSm80INS1_25CollectiveMainloopBwdSm80ILi2ELi1EN4cute5tupleIJNS5_1CILi64EEENS7_ILi80EEENS7_ILi192EEEEEENS_10bfloat16_tEfNS_4arch4Sm80ELb1ELb0ELb1ELb0ELb1ELb0ELb1ELb0ELi2ELi4ELi2ELi2ELb0EEENS1_24CollectiveEpilogueBwdGQAISB_fSE_Li256ELb0ELb1EEENS1_25SingleTileBwdLPTSchedulerILb0ELi80ELb1EEEEEEEEEvNT_6ParamsE:
[----:B------:R-:W-:Y:S01]  /*0000*/  LDC R1, c[0x0][0x37c] ;  /* 0x0000df00ff017b82 */ /* 0x000fe20000000800 */
[----:B------:R-:W-:Y:S05]  /*0010*/  EXIT ;  /* 0x000000000000794d */ /* 0x000fea0003800000 */
.L_x_43:
        /* <DEDUP_REMOVED lines=14> */
.L_x_137:


//--------------------- .text._ZN7cutlass13device_kernelIN5flash22FlashAttnBwdPreprocessIN4cute5tupleIJNS3_1CILi64EEENS5_ILi192EEEEEENS_10bfloat16_tEfNS_4arch4Sm80ELb1ELb0EEEEEvNT_6ParamsE --------------------------
	.section	.text._ZN7cutlass13device_kernelIN5flash22FlashAttnBwdPreprocessIN4cute5tupleIJNS3_1CILi64EEENS5_ILi192EEEEEENS_10bfloat16_tEfNS_4arch4Sm80ELb1ELb0EEEEEvNT_6ParamsE,"ax",@progbits
	.align	128
.text._ZN7cutlass13device_kernelIN5flash22FlashAttnBwdPreprocessIN4cute5tupleIJNS3_1CILi64EEENS5_ILi192EEEEEENS_10bfloat16_tEfNS_4arch4Sm80ELb1ELb0EEEEEvNT_6ParamsE:
        .type           _ZN7cutlass13device_kernelIN5flash22FlashAttnBwdPreprocessIN4cute5tupleIJNS3_1CILi64EEENS5_ILi192EEEEEENS_10bfloat16_tEfNS_4arch4Sm80ELb1ELb0EEEEEvNT_6ParamsE,@function
        .size           _ZN7cutlass13device_kernelIN5flash22FlashAttnBwdPreprocessIN4cute5tupleIJNS3_1CILi64EEENS5_ILi192EEEEEENS_10bfloat16_tEfNS_4arch4Sm80ELb1ELb0EEEEEvNT_6ParamsE,(.L_x_138 - _ZN7cutlass13device_kernelIN5flash22FlashAttnBwdPreprocessIN4cute5tupleIJNS3_1CILi64EEENS5_ILi192EEEEEENS_10bfloat16_tEfNS_4arch4Sm80ELb1ELb0EEEEEvNT_6ParamsE)
        .other          _ZN7cutlass13device_kernelIN5flash22FlashAttnBwdPreprocessIN4cute5tupleIJNS3_1CILi64EEENS5_ILi192EEEEEENS_10bfloat16_tEfNS_4arch4Sm80ELb1ELb0EEEEEvNT_6ParamsE,@"STO_CUDA_ENTRY STV_DEFAULT"
_ZN7cutlass13device_kernelIN5flash22FlashAttnBwdPreprocessIN4cute5tupleIJNS3_1CILi64EEENS5_ILi192EEEEEENS_10bfloat16_tEfNS_4arch4Sm80ELb1ELb0EEEEEvNT_6ParamsE:
[----:B------:R-:W-:Y:S01]  /*0000*/  LDC R1, c[0x0][0x37c] ;  /* 0x0000df00ff017b82 */ /* 0x000fe20000000800 */
[----:B------:R-:W0:Y:S07]  /*0010*/  S2R R57, SR_CTAID.X ;  /* 0x0000000000397919 */ /* 0x000e2e0000002500 */
[----:B------:R-:W1:Y:S01]  /*0020*/  LDC R3, c[0x0][0x388] ;  /* 0x0000e200ff037b82 */ /* 0x000e620000000800 */
[----:B------:R-:W2:Y:S01]  /*0030*/  LDCU.64 UR4, c[0x0][0x358] ;  /* 0x00006b00ff0477ac */ /* 0x000ea20008000a00 */
[----:B------:R-:W-:Y:S01]  /*0040*/  IMAD.MOV.U32 R74, RZ, RZ, 0x7f800000 ;  /* 0x7f800000ff4a7424 */ /* 0x000fe200078e00ff */
[----:B------:R-:W3:Y:S05]  /*0050*/  S2R R59, SR_TID.X ;  /* 0x00000000003b7919 */ /* 0x000eea0000002100 */
[----:B------:R-:W4:Y:S08]  /*0060*/  S2UR UR6, SR_CTAID.Y ;  /* 0x00000000000679c3 */ /* 0x000f300000002600 */
[----:B------:R-:W4:Y:S08]  /*0070*/  LDC.64 R6, c[0x0][0x400] ;  /* 0x00010000ff067b82 */ /* 0x000f300000000a00 */
[----:B------:R-:W2:Y:S01]  /*0080*/  S2UR UR7, SR_CTAID.Z ;  /* 0x00000000000779c3 */ /* 0x000ea20000002700 */
[----:B0-----:R-:W-:-:S07]  /*0090*/  IMAD.SHL.U32 R2, R57, 0x40, RZ ;  /* 0x0000004039027824 */ /* 0x001fce00078e00ff */
[----:B------:R-:W2:Y:S01]  /*00a0*/  LDC.64 R8, c[0x0][0x408] ;  /* 0x00010200ff087b82 */ /* 0x000ea20000000a00 */
[----:B-1----:R-:W-:-:S05]  /*00b0*/  IMAD.IADD R61, R3, 0x1, -R2 ;  /* 0x00000001033d7824 */ /* 0x002fca00078e0a02 */
[C---:B---3--:R-:W-:Y:S02]  /*00c0*/  ISETP.GE.AND P0, PT, R59.reuse, R61, PT ;  /* 0x0000003d3b00720c */ /* 0x048fe40003f06270 */
[----:B------:R-:W0:Y:S02]  /*00d0*/  LDC.64 R12, c[0x0][0x3c0] ;  /* 0x0000f000ff0c7b82 */ /* 0x000e240000000a00 */
[----:B------:R-:W-:-:S06]  /*00e0*/  ISETP.GT.U32.OR P0, PT, R59, 0x3f, P0 ;  /* 0x0000003f3b00780c */ /* 0x000fcc0000704470 */
[----:B------:R-:W1:Y:S08]  /*00f0*/  LDC.64 R18, c[0x0][0x3a8] ;  /* 0x0000ea00ff127b82 */ /* 0x000e700000000a00 */
[----:B------:R-:W3:Y:S01]  /*0100*/  @!P0 LDC.64 R10, c[0x0][0x3f8] ;  /* 0x0000fe00ff0a8b82 */ /* 0x000ee20000000a00 */
[----:B------:R-:W-:Y:S01]  /*0110*/  @!P0 MOV R5, RZ ;  /* 0x000000ff00058202 */ /* 0x000fe20000000f00 */
[----:B------:R-:W-:-:S04]  /*0120*/  @!P0 IMAD.IADD R4, R2, 0x1, R59 ;  /* 0x0000000102048824 */ /* 0x000fc800078e023b */
[----:B----4-:R-:W-:Y:S02]  /*0130*/  @!P0 IMAD.WIDE.U32 R4, R6, UR6, R4 ;  /* 0x0000000606048c25 */ /* 0x010fe4000f8e0004 */
[----:B------:R-:W4:Y:S02]  /*0140*/  LDC.64 R64, c[0x0][0x3c8] ;  /* 0x0000f200ff407b82 */ /* 0x000f240000000a00 */
[----:B------:R-:W-:Y:S02]  /*0150*/  @!P0 IMAD R5, R7, UR6, R5 ;  /* 0x0000000607058c24 */ /* 0x000fe4000f8e0205 */
[----:B--2---:R-:W-:-:S04]  /*0160*/  @!P0 IMAD.WIDE.U32 R4, R8, UR7, R4 ;  /* 0x0000000708048c25 */ /* 0x004fc8000f8e0004 */
[----:B------:R-:W-:Y:S01]  /*0170*/  @!P0 IMAD R0, R9, UR7, R5 ;  /* 0x0000000709008c24 */ /* 0x000fe2000f8e0205 */
[----:B---3--:R-:W-:-:S04]  /*0180*/  @!P0 LEA R6, P1, R4, R10, 0x2 ;  /* 0x0000000a04068211 */ /* 0x008fc800078210ff */
[----:B------:R-:W-:Y:S02]  /*0190*/  @!P0 LEA.HI.X R7, R4, R11, R0, 0x2, P1 ;  /* 0x0000000b04078211 */ /* 0x000fe400008f1400 */
[----:B------:R-:W2:Y:S01]  /*01a0*/  LDC.64 R10, c[0x0][0x3a0] ;  /* 0x0000e800ff0a7b82 */ /* 0x000ea20000000a00 */
[----:B------:R-:W-:Y:S01]  /*01b0*/  IMAD.SHL.U32 R54, R59, 0x8, RZ ;  /* 0x000000083b367824 */ /* 0x000fe200078e00ff */
[----:B------:R-:W-:Y:S01]  /*01c0*/  SHF.R.U32.HI R52, RZ, 0x3, R59 ;  /* 0x00000003ff347819 */ /* 0x000fe2000001163b */
[----:B------:R1:W5:Y:S01]  /*01d0*/  @!P0 LDG.E R74, desc[UR4][R6.64] ;  /* 0x00000004064a8981 */ /* 0x000362000c1e1900 */
[----:B------:R-:W-:Y:S01]  /*01e0*/  IMAD.MOV.U32 R55, RZ, RZ, RZ ;  /* 0x000000ffff377224 */ /* 0x000fe200078e00ff */
[----:B------:R-:W-:Y:S01]  /*01f0*/  BSSY.RECONVERGENT B0, `(.L_x_44) ;  /* 0x000002e000007945 */ /* 0x000fe20003800200 */
[----:B------:R-:W-:Y:S01]  /*0200*/  LOP3.LUT R54, R54, 0x38, RZ, 0xc0, !PT ;  /* 0x0000003836367812 */ /* 0x000fe200078ec0ff */
[----:B------:R-:W-:Y:S01]  /*0210*/  IMAD.MOV.U32 R53, RZ, RZ, RZ ;  /* 0x000000ffff357224 */ /* 0x000fe200078e00ff */
[----:B------:R-:W-:-:S02]  /*0220*/  ISETP.GE.AND P0, PT, R52, R61, PT ;  /* 0x0000003d3400720c */ /* 0x000fc40003f06270 */
[----:B------:R-:W-:Y:S02]  /*0230*/  CS2R R24, SRZ ;  /* 0x0000000000187805 */ /* 0x000fe4000001ff00 */
[----:B------:R-:W-:Y:S01]  /*0240*/  IADD3 R0, PT, PT, R52, 0x20, RZ ;  /* 0x0000002034007810 */ /* 0x000fe20007ffe0ff */
[----:B0-----:R-:W-:Y:S01]  /*0250*/  IMAD.WIDE.U32 R8, R12, UR6, R54 ;  /* 0x000000060c087c25 */ /* 0x001fe2000f8e0036 */
[----:B------:R-:W-:Y:S02]  /*0260*/  CS2R R26, SRZ ;  /* 0x00000000001a7805 */ /* 0x000fe4000001ff00 */
[----:B------:R-:W-:Y:S02]  /*0270*/  CS2R R32, SRZ ;  /* 0x0000000000207805 */ /* 0x000fe4000001ff00 */
[----:B------:R-:W-:Y:S01]  /*0280*/  CS2R R34, SRZ ;  /* 0x0000000000227805 */ /* 0x000fe2000001ff00 */
[----:B------:R-:W-:Y:S01]  /*0290*/  IMAD R9, R13, UR6, R9 ;  /* 0x000000060d097c24 */ /* 0x000fe2000f8e0209 */
[----:B------:R-:W-:-:S02]  /*02a0*/  CS2R R12, SRZ ;  /* 0x00000000000c7805 */ /* 0x000fc4000001ff00 */
[----:B------:R-:W-:Y:S02]  /*02b0*/  CS2R R14, SRZ ;  /* 0x00000000000e7805 */ /* 0x000fe4000001ff00 */
[----:B------:R-:W-:Y:S01]  /*02c0*/  CS2R R48, SRZ ;  /* 0x0000000000307805 */ /* 0x000fe2000001ff00 */
[----:B----4-:R-:W-:Y:S01]  /*02d0*/  IMAD.WIDE.U32 R62, R64, UR7, R8 ;  /* 0x00000007403e7c25 */ /* 0x010fe2000f8e0008 */
[----:B------:R-:W-:Y:S02]  /*02e0*/  CS2R R50, SRZ ;  /* 0x0000000000327805 */ /* 0x000fe4000001ff00 */
[----:B------:R-:W-:Y:S02]  /*02f0*/  CS2R R28, SRZ ;  /* 0x00000000001c7805 */ /* 0x000fe4000001ff00 */
[----:B------:R-:W-:Y:S01]  /*0300*/  CS2R R30, SRZ ;  /* 0x00000000001e7805 */ /* 0x000fe2000001ff00 */
[----:B------:R-:W-:Y:S01]  /*0310*/  IMAD R65, R65, UR7, R63 ;  /* 0x0000000741417c24 */ /* 0x000fe2000f8e023f */
[----:B------:R-:W-:Y:S01]  /*0320*/  CS2R R8, SRZ ;  /* 0x0000000000087805 */ /* 0x000fe2000001ff00 */
[----:B--2---:R-:W-:Y:S01]  /*0330*/  IMAD.WIDE.U32 R4, R10, UR6, R54 ;  /* 0x000000060a047c25 */ /* 0x004fe2000f8e0036 */
[----:B------:R-:W-:-:S02]  /*0340*/  ISETP.GE.AND P1, PT, R0, R61, PT ;  /* 0x0000003d0000720c */ /* 0x000fc40003f26270 */
[C---:B------:R-:W-:Y:S01]  /*0350*/  LOP3.LUT R56, R54.reuse, 0x40, RZ, 0xfc, !PT ;  /* 0x0000004036387812 */ /* 0x040fe200078efcff */
[----:B------:R-:W-:Y:S01]  /*0360*/  IMAD R5, R11, UR6, R5 ;  /* 0x000000060b057c24 */ /* 0x000fe2000f8e0205 */
[----:B------:R-:W-:Y:S01]  /*0370*/  CS2R R10, SRZ ;  /* 0x00000000000a7805 */ /* 0x000fe2000001ff00 */
[----:B------:R-:W-:Y:S01]  /*0380*/  IMAD.WIDE.U32 R66, R57, 0x40, R52 ;  /* 0x0000004039427825 */ /* 0x000fe200078e0034 */
[----:B------:R-:W-:-:S03]  /*0390*/  LOP3.LUT R58, R54, 0x80, RZ, 0xfc, !PT ;  /* 0x00000080363a7812 */ /* 0x000fc600078efcff */
[----:B-1----:R-:W-:-:S04]  /*03a0*/  IMAD.WIDE.U32 R6, R18, UR7, R4 ;  /* 0x0000000712067c25 */ /* 0x002fc8000f8e0004 */
[----:B------:R-:W-:Y:S01]  /*03b0*/  IMAD R19, R19, UR7, R7 ;  /* 0x0000000713137c24 */ /* 0x000fe2000f8e0207 */
[----:B------:R-:W-:Y:S06]  /*03c0*/  @P0 BRA `(.L_x_45) ;  /* 0x0000000000400947 */ /* 0x000fec0003800000 */
[----:B------:R-:W0:Y:S01]  /*03d0*/  LDCU.64 UR10, c[0x0][0x398] ;  /* 0x00007300ff0a77ac */ /* 0x000e220008000a00 */
[----:B------:R-:W-:Y:S01]  /*03e0*/  IMAD.MOV.U32 R18, RZ, RZ, R6 ;  /* 0x000000ffff127224 */ /* 0x000fe200078e0006 */
[----:B------:R-:W1:Y:S01]  /*03f0*/  LDCU UR8, c[0x0][0x38c] ;  /* 0x00007180ff0877ac */ /* 0x000e620008000800 */
[----:B------:R-:W2:Y:S01]  /*0400*/  LDCU.64 UR12, c[0x0][0x380] ;  /* 0x00007000ff0c77ac */ /* 0x000ea20008000a00 */
[----:B0-----:R-:W-:Y:S02]  /*0410*/  IMAD R5, R67, UR10, RZ ;  /* 0x0000000a43057c24 */ /* 0x001fe4000f8e02ff */
[----:B------:R-:W-:Y:S01]  /*0420*/  IMAD.WIDE.U32 R16, R66, UR10, R18 ;  /* 0x0000000a42107c25 */ /* 0x000fe2000f8e0012 */
[----:B-1----:R-:W-:-:S03]  /*0430*/  ISETP.GE.AND P2, PT, R54, UR8, PT ;  /* 0x0000000836007c0c */ /* 0x002fc6000bf46270 */
[----:B------:R-:W-:Y:S01]  /*0440*/  IMAD R5, R66, UR11, R5 ;  /* 0x0000000b42057c24 */ /* 0x000fe2000f8e0205 */
[----:B------:R-:W-:Y:S02]  /*0450*/  ISETP.GE.AND P3, PT, R56, UR8, PT ;  /* 0x0000000838007c0c */ /* 0x000fe4000bf66270 */
[----:B------:R-:W-:Y:S01]  /*0460*/  ISETP.GE.AND P4, PT, R58, UR8, PT ;  /* 0x000000083a007c0c */ /* 0x000fe2000bf86270 */
[----:B------:R-:W-:Y:S01]  /*0470*/  IMAD.IADD R5, R17, 0x1, R5 ;  /* 0x0000000111057824 */ /* 0x000fe200078e0205 */
[----:B--2---:R-:W-:-:S04]  /*0480*/  LEA R4, P5, R16, UR12, 0x1 ;  /* 0x0000000c10047c11 */ /* 0x004fc8000f8a08ff */
[----:B------:R-:W-:-:S05]  /*0490*/  LEA.HI.X R5, R16, UR13, R5, 0x1, P5 ;  /* 0x0000000d10057c11 */ /* 0x000fca000a8f0c05 */
[----:B------:R0:W5:Y:S04]  /*04a0*/  @!P2 LDG.E.128 R24, desc[UR4][R4.64] ;  /* 0x000000040418a981 */ /* 0x000168000c1e1d00 */
[----:B------:R0:W5:Y:S04]  /*04b0*/  @!P3 LDG.E.128 R32, desc[UR4][R4.64+0x80] ;  /* 0x000080040420b981 */ /* 0x000168000c1e1d00 */
[----:B------:R0:W5:Y:S02]  /*04c0*/  @!P4 LDG.E.128 R12, desc[UR4][R4.64+0x100] ;  /* 0x00010004040cc981 */ /* 0x000164000c1e1d00 */
.L_x_45:
[----:B------:R-:W-:Y:S05]  /*04d0*/  BSYNC.RECONVERGENT B0 ;  /* 0x0000000000007941 */ /* 0x000fea0003800200 */
.L_x_44:
[----:B------:R-:W-:Y:S04]  /*04e0*/  BSSY.RECONVERGENT B0, `(.L_x_46) ;  /* 0x0000014000007945 */ /* 0x000fe80003800200 */
[----:B------:R-:W-:Y:S05]  /*04f0*/  @P1 BRA `(.L_x_47) ;  /* 0x0000000000481947 */ /* 0x000fea0003800000 */
[----:B------:R-:W1:Y:S01]  /*0500*/  LDCU.64 UR10, c[0x0][0x398] ;  /* 0x00007300ff0a77ac */ /* 0x000e620008000a00 */
[----:B0-----:R-:W-:Y:S01]  /*0510*/  IADD3 R5, P2, PT, R66, 0x20, RZ ;  /* 0x0000002042057810 */ /* 0x001fe20007f5e0ff */
[----:B------:R-:W-:Y:S01]  /*0520*/  IMAD.MOV.U32 R7, RZ, RZ, R19 ;  /* 0x000000ffff077224 */ /* 0x000fe200078e0013 */
[----:B------:R-:W0:Y:S02]  /*0530*/  LDCU UR8, c[0x0][0x38c] ;  /* 0x00007180ff0877ac */ /* 0x000e240008000800 */
[----:B------:R-:W-:Y:S01]  /*0540*/  IADD3.X R4, PT, PT, RZ, R67, RZ, P2, !PT ;  /* 0x00000043ff047210 */ /* 0x000fe200017fe4ff */
[----:B------:R-:W2:Y:S04]  /*0550*/  LDCU.64 UR12, c[0x0][0x380] ;  /* 0x00007000ff0c77ac */ /* 0x000ea80008000a00 */
[----:B-1----:R-:W-:-:S02]  /*0560*/  IMAD R4, R4, UR10, RZ ;  /* 0x0000000a04047c24 */ /* 0x002fc4000f8e02ff */
[----:B------:R-:W-:Y:S01]  /*0570*/  IMAD.WIDE.U32 R6, R5, UR10, R6 ;  /* 0x0000000a05067c25 */ /* 0x000fe2000f8e0006 */
[----:B0-----:R-:W-:-:S03]  /*0580*/  ISETP.GE.AND P3, PT, R54, UR8, PT ;  /* 0x0000000836007c0c */ /* 0x001fc6000bf66270 */
        /* <DEDUP_REMOVED lines=9> */
.L_x_47:
[----:B------:R-:W-:Y:S05]  /*0620*/  BSYNC.RECONVERGENT B0 ;  /* 0x0000000000007941 */ /* 0x000fea0003800200 */
.L_x_46:
[----:B------:R-:W-:Y:S01]  /*0630*/  BSSY.RECONVERGENT B0, `(.L_x_48) ;  /* 0x000001d000007945 */ /* 0x000fe20003800200 */
[----:B------:R-:W-:Y:S02]  /*0640*/  CS2R R40, SRZ ;  /* 0x0000000000287805 */ /* 0x000fe4000001ff00 */
[----:B------:R-:W-:Y:S02]  /*0650*/  CS2R R42, SRZ ;  /* 0x00000000002a7805 */ /* 0x000fe4000001ff00 */
[----:B------:R-:W-:Y:S02]  /*0660*/  CS2R R36, SRZ ;  /* 0x0000000000247805 */ /* 0x000fe4000001ff00 */
[----:B------:R-:W-:Y:S02]  /*0670*/  CS2R R38, SRZ ;  /* 0x0000000000267805 */ /* 0x000fe4000001ff00 */
[----:B------:R-:W-:Y:S02]  /*0680*/  CS2R R16, SRZ ;  /* 0x0000000000107805 */ /* 0x000fe4000001ff00 */
[----:B------:R-:W-:-:S02]  /*0690*/  CS2R R18, SRZ ;  /* 0x0000000000127805 */ /* 0x000fc4000001ff00 */
[----:B------:R-:W-:Y:S02]  /*06a0*/  CS2R R44, SRZ ;  /* 0x00000000002c7805 */ /* 0x000fe4000001ff00 */
[----:B------:R-:W-:Y:S02]  /*06b0*/  CS2R R46, SRZ ;  /* 0x00000000002e7805 */ /* 0x000fe4000001ff00 */
[----:B------:R-:W-:Y:S02]  /*06c0*/  CS2R R20, SRZ ;  /* 0x0000000000147805 */ /* 0x000fe4000001ff00 */
[----:B------:R-:W-:Y:S02]  /*06d0*/  CS2R R22, SRZ ;  /* 0x0000000000167805 */ /* 0x000fe4000001ff00 */
[----:B01----:R-:W-:Y:S02]  /*06e0*/  CS2R R4, SRZ ;  /* 0x0000000000047805 */ /* 0x003fe4000001ff00 */
[----:B------:R-:W-:Y:S01]  /*06f0*/  CS2R R6, SRZ ;  /* 0x0000000000067805 */ /* 0x000fe2000001ff00 */
[----:B------:R-:W-:Y:S06]  /*0700*/  @P0 BRA `(.L_x_49) ;  /* 0x00000000003c0947 */ /* 0x000fec0003800000 */
[----:B------:R-:W0:Y:S01]  /*0710*/  LDCU.128 UR8, c[0x0][0x3b0] ;  /* 0x00007600ff0877ac */ /* 0x000e220008000c00 */
[----:B------:R-:W-:Y:S01]  /*0720*/  IMAD.MOV.U32 R64, RZ, RZ, R62 ;  /* 0x000000ffff407224 */ /* 0x000fe200078e003e */
[----:B------:R-:W1:Y:S01]  /*0730*/  LDCU UR12, c[0x0][0x38c] ;  /* 0x00007180ff0c77ac */ /* 0x000e620008000800 */
[----:B0-----:R-:W-:Y:S02]  /*0740*/  IMAD R69, R67, UR10, RZ ;  /* 0x0000000a43457c24 */ /* 0x001fe4000f8e02ff */
[----:B------:R-:W-:Y:S01]  /*0750*/  IMAD.WIDE.U32 R70, R66, UR10, R64 ;  /* 0x0000000a42467c25 */ /* 0x000fe2000f8e0040 */
[----:B-1----:R-:W-:-:S03]  /*0760*/  ISETP.GE.AND P2, PT, R54, UR12, PT ;  /* 0x0000000c36007c0c */ /* 0x002fc6000bf46270 */
[----:B------:R-:W-:Y:S01]  /*0770*/  IMAD R69, R66, UR11, R69 ;  /* 0x0000000b42457c24 */ /* 0x000fe2000f8e0245 */
[----:B------:R-:W-:Y:S02]  /*0780*/  ISETP.GE.AND P3, PT, R56, UR12, PT ;  /* 0x0000000c38007c0c */ /* 0x000fe4000bf66270 */
[----:B------:R-:W-:Y:S02]  /*0790*/  ISETP.GE.AND P4, PT, R58, UR12, PT ;  /* 0x0000000c3a007c0c */ /* 0x000fe4000bf86270 */
[----:B------:R-:W-:Y:S02]  /*07a0*/  LEA R68, P0, R70, UR8, 0x1 ;  /* 0x0000000846447c11 */ /* 0x000fe4000f8008ff */
[----:B------:R-:W-:-:S04]  /*07b0*/  IADD3 R69, PT, PT, R71, R69, RZ ;  /* 0x0000004547457210 */ /* 0x000fc80007ffe0ff */
[----:B------:R-:W-:-:S05]  /*07c0*/  LEA.HI.X R69, R70, UR9, R69, 0x1, P0 ;  /* 0x0000000946457c11 */ /* 0x000fca00080f0c45 */
[----:B------:R0:W5:Y:S04]  /*07d0*/  @!P2 LDG.E.128 R40, desc[UR4][R68.64] ;  /* 0x000000044428a981 */ /* 0x000168000c1e1d00 */
[----:B------:R0:W5:Y:S04]  /*07e0*/  @!P3 LDG.E.128 R36, desc[UR4][R68.64+0x80] ;  /* 0x000080044424b981 */ /* 0x000168000c1e1d00 */
[----:B------:R0:W5:Y:S02]  /*07f0*/  @!P4 LDG.E.128 R16, desc[UR4][R68.64+0x100] ;  /* 0x000100044410c981 */ /* 0x000164000c1e1d00 */
.L_x_49:
[----:B------:R-:W-:Y:S05]  /*0800*/  BSYNC.RECONVERGENT B0 ;  /* 0x0000000000007941 */ /* 0x000fea0003800200 */
.L_x_48:
[----:B------:R-:W-:Y:S04]  /*0810*/  BSSY.RECONVERGENT B0, `(.L_x_50) ;  /* 0x0000013000007945 */ /* 0x000fe80003800200 */
[----:B------:R-:W-:Y:S05]  /*0820*/  @P1 BRA `(.L_x_51) ;  /* 0x0000000000441947 */ /* 0x000fea0003800000 */
[----:B------:R-:W1:Y:S01]  /*0830*/  LDCU.128 UR12, c[0x0][0x3b0] ;  /* 0x00007600ff0c77ac */ /* 0x000e620008000c00 */
[----:B------:R-:W-:Y:S01]  /*0840*/  IADD3 R63, P0, PT, R66, 0x20, RZ ;  /* 0x00000020423f7810 */ /* 0x000fe20007f1e0ff */
[----:B------:R-:W-:Y:S01]  /*0850*/  IMAD.MOV.U32 R64, RZ, RZ, R62 ;  /* 0x000000ffff407224 */ /* 0x000fe200078e003e */
[----:B------:R-:W2:Y:S03]  /*0860*/  LDCU UR8, c[0x0][0x38c] ;  /* 0x00007180ff0877ac */ /* 0x000ea60008000800 */
[----:B------:R-:W-:-:S04]  /*0870*/  IMAD.X R60, RZ, RZ, R67, P0 ;  /* 0x000000ffff3c7224 */ /* 0x000fc800000e0643 */
[----:B-1----:R-:W-:Y:S02]  /*0880*/  IMAD R60, R60, UR14, RZ ;  /* 0x0000000e3c3c7c24 */ /* 0x002fe4000f8e02ff */
[----:B------:R-:W-:Y:S01]  /*0890*/  IMAD.WIDE.U32 R64, R63, UR14, R64 ;  /* 0x0000000e3f407c25 */ /* 0x000fe2000f8e0040 */
[----:B--2---:R-:W-:-:S03]  /*08a0*/  ISETP.GE.AND P2, PT, R56, UR8, PT ;  /* 0x0000000838007c0c */ /* 0x004fc6000bf46270 */
[----:B------:R-:W-:Y:S01]  /*08b0*/  IMAD R63, R63, UR15, R60 ;  /* 0x0000000f3f3f7c24 */ /* 0x000fe2000f8e023c */
[----:B------:R-:W-:Y:S02]  /*08c0*/  ISETP.GE.AND P1, PT, R54, UR8, PT ;  /* 0x0000000836007c0c */ /* 0x000fe4000bf26270 */
[----:B------:R-:W-:Y:S01]  /*08d0*/  ISETP.GE.AND P3, PT, R58, UR8, PT ;  /* 0x000000083a007c0c */ /* 0x000fe2000bf66270 */
[----:B------:R-:W-:Y:S01]  /*08e0*/  IMAD.IADD R63, R65, 0x1, R63 ;  /* 0x00000001413f7824 */ /* 0x000fe200078e023f */
[----:B------:R-:W-:-:S04]  /*08f0*/  LEA R62, P0, R64, UR12, 0x1 ;  /* 0x0000000c403e7c11 */ /* 0x000fc8000f8008ff */
[----:B------:R-:W-:-:S05]  /*0900*/  LEA.HI.X R63, R64, UR13, R63, 0x1, P0 ;  /* 0x0000000d403f7c11 */ /* 0x000fca00080f0c3f */
[----:B------:R1:W5:Y:S04]  /*0910*/  @!P1 LDG.E.128 R44, desc[UR4][R62.64] ;  /* 0x000000043e2c9981 */ /* 0x000368000c1e1d00 */
[----:B------:R1:W5:Y:S04]  /*0920*/  @!P2 LDG.E.128 R20, desc[UR4][R62.64+0x80] ;  /* 0x000080043e14a981 */ /* 0x000368000c1e1d00 */
[----:B------:R1:W5:Y:S02]  /*0930*/  @!P3 LDG.E.128 R4, desc[UR4][R62.64+0x100] ;  /* 0x000100043e04b981 */ /* 0x000364000c1e1d00 */
.L_x_51:
[----:B------:R-:W-:Y:S05]  /*0940*/  BSYNC.RECONVERGENT B0 ;  /* 0x0000000000007941 */ /* 0x000fea0003800200 */
.L_x_50:
[----:B-----5:R-:W-:Y:S01]  /*0950*/  LOP3.LUT R56, R24, 0xffff0000, RZ, 0xc0, !PT ;  /* 0xffff000018387812 */ /* 0x020fe200078ec0ff */
[C---:B-1----:R-:W-:Y:S01]  /*0960*/  IMAD.U32 R62, R40.reuse, 0x10000, RZ ;  /* 0x00010000283e7824 */ /* 0x042fe200078e00ff */
[----:B------:R-:W-:Y:S01]  /*0970*/  LOP3.LUT R63, R40, 0xffff0000, RZ, 0xc0, !PT ;  /* 0xffff0000283f7812 */ /* 0x000fe200078ec0ff */
[----:B------:R-:W-:Y:S01]  /*0980*/  IMAD.U32 R65, R41, 0x10000, RZ ;  /* 0x0001000029417824 */ /* 0x000fe200078e00ff */
[----:B------:R-:W-:Y:S01]  /*0990*/  LOP3.LUT R82, R48, 0xffff0000, RZ, 0xc0, !PT ;  /* 0xffff000030527812 */ /* 0x000fe200078ec0ff */
[----:B------:R-:W-:Y:S01]  /*09a0*/  IMAD.U32 R80, R18, 0x10000, RZ ;  /* 0x0001000012507824 */ /* 0x000fe200078e00ff */
[----:B------:R-:W-:Y:S01]  /*09b0*/  LOP3.LUT R87, R44, 0xffff0000, RZ, 0xc0, !PT ;  /* 0xffff00002c577812 */ /* 0x000fe200078ec0ff */
[----:B------:R-:W-:Y:S01]  /*09c0*/  FMUL.FTZ R56, R56, R63 ;  /* 0x0000003f38387220 */ /* 0x000fe20000410000 */
[----:B------:R-:W-:Y:S01]  /*09d0*/  SHF.L.U32 R55, R24, 0x10, RZ ;  /* 0x0000001018377819 */ /* 0x000fe200000006ff */
[----:B------:R-:W-:Y:S01]  /*09e0*/  IMAD.U32 R63, R44, 0x10000, RZ ;  /* 0x000100002c3f7824 */ /* 0x000fe200078e00ff */
[----:B------:R-:W-:Y:S01]  /*09f0*/  SHF.L.U32 R48, R48, 0x10, RZ ;  /* 0x0000001030307819 */ /* 0x000fe200000006ff */
[----:B------:R-:W-:Y:S01]  /*0a00*/  FMUL.FTZ R87, R82, R87 ;  /* 0x0000005752577220 */ /* 0x000fe20000410000 */
[----:B------:R-:W-:Y:S01]  /*0a10*/  IMAD.U32 R24, R25, 0x10000, RZ ;  /* 0x0001000019187824 */ /* 0x000fe200078e00ff */
[----:B------:R-:W-:Y:S01]  /*0a20*/  LOP3.LUT R85, R18, 0xffff0000, RZ, 0xc0, !PT ;  /* 0xffff000012557812 */ /* 0x000fe200078ec0ff */
[----:B------:R-:W-:Y:S01]  /*0a30*/  FFMA.FTZ R55, R55, R62, R56 ;  /* 0x0000003e37377223 */ /* 0x000fe20000010038 */
[C---:B------:R-:W-:Y:S01]  /*0a40*/  IMAD.U32 R83, R19.reuse, 0x10000, RZ ;  /* 0x0001000013537824 */ /* 0x040fe200078e00ff */
[----:B------:R-:W-:Y:S01]  /*0a50*/  LOP3.LUT R18, R19, 0xffff0000, RZ, 0xc0, !PT ;  /* 0xffff000013127812 */ /* 0x000fe200078ec0ff */
[----:B------:R-:W-:Y:S01]  /*0a60*/  IMAD.U32 R19, R49, 0x10000, RZ ;  /* 0x0001000031137824 */ /* 0x000fe200078e00ff */
[----:B------:R-:W-:Y:S01]  /*0a70*/  SHF.L.U32 R44, R45, 0x10, RZ ;  /* 0x000000102d2c7819 */ /* 0x000fe200000006ff */
[----:B------:R-:W-:Y:S01]  /*0a80*/  FFMA.FTZ R48, R48, R63, R87 ;  /* 0x0000003f30307223 */ /* 0x000fe20000010057 */
[----:B------:R-:W-:Y:S01]  /*0a90*/  LOP3.LUT R58, R25, 0xffff0000, RZ, 0xc0, !PT ;  /* 0xffff0000193a7812 */ /* 0x000fe200078ec0ff */
[----:B------:R-:W-:Y:S01]  /*0aa0*/  FFMA.FTZ R55, R24, R65, R55 ;  /* 0x0000004118377223 */ /* 0x000fe20000010037 */
[----:B------:R-:W-:Y:S01]  /*0ab0*/  LOP3.LUT R41, R41, 0xffff0000, RZ, 0xc0, !PT ;  /* 0xffff000029297812 */ /* 0x000fe200078ec0ff */
[----:B------:R-:W-:Y:S01]  /*0ac0*/  FFMA.FTZ R48, R19, R44, R48 ;  /* 0x0000002c13307223 */ /* 0x000fe20000010030 */
[----:B------:R-:W-:Y:S01]  /*0ad0*/  LOP3.LUT R49, R49, 0xffff0000, RZ, 0xc0, !PT ;  /* 0xffff000031317812 */ /* 0x000fe200078ec0ff */
[----:B------:R-:W-:Y:S01]  /*0ae0*/  IMAD.U32 R25, R26, 0x10000, RZ ;  /* 0x000100001a197824 */ /* 0x000fe200078e00ff */
[----:B------:R-:W-:Y:S01]  /*0af0*/  LOP3.LUT R24, R45, 0xffff0000, RZ, 0xc0, !PT ;  /* 0xffff00002d187812 */ /* 0x000fe200078ec0ff */
[----:B------:R-:W-:Y:S01]  /*0b00*/  FFMA.FTZ R58, R58, R41, R55 ;  /* 0x000000293a3a7223 */ /* 0x000fe20000010037 */
[----:B------:R-:W-:Y:S01]  /*0b10*/  SHF.L.U32 R40, R42, 0x10, RZ ;  /* 0x000000102a287819 */ /* 0x000fe200000006ff */
[----:B------:R-:W-:Y:S01]  /*0b20*/  IMAD.U32 R19, R50, 0x10000, RZ ;  /* 0x0001000032137824 */ /* 0x000fe200078e00ff */
[----:B------:R-:W-:Y:S01]  /*0b30*/  LOP3.LUT R60, R26, 0xffff0000, RZ, 0xc0, !PT ;  /* 0xffff00001a3c7812 */ /* 0x000fe200078ec0ff */
[----:B------:R-:W-:-:S02]  /*0b40*/  IMAD.U32 R44, R46, 0x10000, RZ ;  /* 0x000100002e2c7824 */ /* 0x000fc400078e00ff */
[----:B------:R-:W-:Y:S01]  /*0b50*/  FFMA.FTZ R24, R49, R24, R48 ;  /* 0x0000001831187223 */ /* 0x000fe20000010030 */
[----:B0-----:R-:W-:Y:S01]  /*0b60*/  LOP3.LUT R69, R42, 0xffff0000, RZ, 0xc0, !PT ;  /* 0xffff00002a457812 */ /* 0x001fe200078ec0ff */
[----:B------:R-:W-:Y:S01]  /*0b70*/  FFMA.FTZ R41, R25, R40, R58 ;  /* 0x0000002819297223 */ /* 0x000fe2000001003a */
[----:B------:R-:W-:Y:S01]  /*0b80*/  LOP3.LUT R50, R50, 0xffff0000, RZ, 0xc0, !PT ;  /* 0xffff000032327812 */ /* 0x000fe200078ec0ff */
[----:B------:R-:W-:Y:S01]  /*0b90*/  FFMA.FTZ R45, R19, R44, R24 ;  /* 0x0000002c132d7223 */ /* 0x000fe20000010018 */
[----:B------:R-:W-:Y:S01]  /*0ba0*/  LOP3.LUT R25, R46, 0xffff0000, RZ, 0xc0, !PT ;  /* 0xffff00002e197812 */ /* 0x000fe200078ec0ff */
[----:B------:R-:W-:Y:S01]  /*0bb0*/  IMAD.U32 R67, R43, 0x10000, RZ ;  /* 0x000100002b437824 */ /* 0x000fe200078e00ff */
[----:B------:R-:W-:Y:S01]  /*0bc0*/  SHF.L.U32 R26, R27, 0x10, RZ ;  /* 0x000000101b1a7819 */ /* 0x000fe200000006ff */
[----:B------:R-:W-:Y:S01]  /*0bd0*/  FFMA.FTZ R41, R60, R69, R41 ;  /* 0x000000453c297223 */ /* 0x000fe20000010029 */
[----:B------:R-:W-:Y:S01]  /*0be0*/  SHF.L.U32 R19, R51, 0x10, RZ ;  /* 0x0000001033137819 */ /* 0x000fe200000006ff */
[----:B------:R-:W-:-:S02]  /*0bf0*/  IMAD.U32 R24, R47, 0x10000, RZ ;  /* 0x000100002f187824 */ /* 0x000fc400078e00ff */
        /* <DEDUP_REMOVED lines=26> */
[----:B------:R-:W-:Y:S01]  /*0da0*/  LOP3.LUT R37, R37, 0xffff0000, RZ, 0xc0, !PT ;  /* 0xffff000025257812 */ /* 0x000fe200078ec0ff */
[----:B------:R-:W-:Y:S01]  /*0db0*/  FFMA.FTZ R43, R32, R73, R43 ;  /* 0x00000049202b7223 */ /* 0x000fe2000001002b */
[----:B------:R-:W-:Y:S01]  /*0dc0*/  LOP3.LUT R29, R29, 0xffff0000, RZ, 0xc0, !PT ;  /* 0xffff00001d1d7812 */ /* 0x000fe200078ec0ff */
[----:B------:R-:W-:Y:S01]  /*0dd0*/  FFMA.FTZ R28, R19, R20, R28 ;  /* 0x00000014131c7223 */ /* 0x000fe2000001001c */
[----:B------:R-:W-:Y:S01]  /*0de0*/  LOP3.LUT R24, R21, 0xffff0000, RZ, 0xc0, !PT ;  /* 0xffff000015187812 */ /* 0x000fe200078ec0ff */
[----:B------:R-:W-:Y:S02]  /*0df0*/  IMAD.U32 R33, R34, 0x10000, RZ ;  /* 0x0001000022217824 */ /* 0x000fe400078e00ff */
[----:B------:R-:W-:Y:S01]  /*0e00*/  FFMA.FTZ R66, R66, R37, R43 ;  /* 0x0000002542427223 */ /* 0x000fe2000001002b */
[----:B------:R-:W-:Y:S01]  /*0e10*/  IMAD.U32 R70, R38, 0x10000, RZ ;  /* 0x0001000026467824 */ /* 0x000fe200078e00ff */
        /* <DEDUP_REMOVED lines=22> */
[----:B------:R-:W-:-:S02]  /*0f80*/  IMAD.U32 R79, R16, 0x10000, RZ ;  /* 0x00010000104f7824 */ /* 0x000fc400078e00ff */
[----:B------:R-:W-:Y:S01]  /*0f90*/  FFMA.FTZ R35, R35, R72, R34 ;  /* 0x0000004823237223 */ /* 0x000fe20000010022 */
[----:B------:R-:W-:Y:S01]  /*0fa0*/  IMAD.U32 R19, R8, 0x10000, RZ ;  /* 0x0001000008137824 */ /* 0x000fe200078e00ff */
[----:B------:R-:W-:Y:S01]  /*0fb0*/  LOP3.LUT R39, R12, 0xffff0000, RZ, 0xc0, !PT ;  /* 0xffff00000c277812 */ /* 0x000fe200078ec0ff */
[----:B------:R-:W-:Y:S02]  /*0fc0*/  IMAD.U32 R20, R4, 0x10000, RZ ;  /* 0x0001000004147824 */ /* 0x000fe400078e00ff */
[----:B------:R-:W-:Y:S01]  /*0fd0*/  FFMA.FTZ R22, R31, R22, R30 ;  /* 0x000000161f167223 */ /* 0x000fe2000001001e */
[----:B------:R-:W-:Y:S01]  /*0fe0*/  LOP3.LUT R16, R16, 0xffff0000, RZ, 0xc0, !PT ;  /* 0xffff000010107812 */ /* 0x000fe200078ec0ff */
        /* <DEDUP_REMOVED lines=19> */
[----:B------:R-:W-:Y:S01]  /*1120*/  BSSY.RECONVERGENT B0, `(.L_x_52) ;  /* 0x0000041000007945 */ /* 0x000fe20003800200 */
[----:B------:R-:W-:Y:S01]  /*1130*/  SHF.L.U32 R5, R6, 0x10, RZ ;  /* 0x0000001006057819 */ /* 0x000fe200000006ff */
[----:B------:R-:W-:Y:S01]  /*1140*/  FFMA.FTZ R17, R9, R8, R12 ;  /* 0x0000000809117223 */ /* 0x000fe2000001000c */
[----:B------:R-:W-:Y:S01]  /*1150*/  LOP3.LUT R78, R14, 0xffff0000, RZ, 0xc0, !PT ;  /* 0xffff00000e4e7812 */ /* 0x000fe200078ec0ff */
[----:B------:R-:W-:Y:S01]  /*1160*/  FFMA.FTZ R13, R13, R80, R76 ;  /* 0x000000500d0d7223 */ /* 0x000fe2000001004c */
[----:B------:R-:W-:Y:S01]  /*1170*/  LOP3.LUT R10, R10, 0xffff0000, RZ, 0xc0, !PT ;  /* 0xffff00000a0a7812 */ /* 0x000fe200078ec0ff */
[----:B------:R-:W-:Y:S01]  /*1180*/  FFMA.FTZ R17, R4, R5, R17 ;  /* 0x0000000504117223 */ /* 0x000fe20000010011 */
[----:B------:R-:W-:Y:S01]  /*1190*/  LOP3.LUT R9, R6, 0xffff0000, RZ, 0xc0, !PT ;  /* 0xffff000006097812 */ /* 0x000fe200078ec0ff */
[----:B------:R-:W-:-:S02]  /*11a0*/  IMAD.U32 R14, R15, 0x10000, RZ ;  /* 0x000100000f0e7824 */ /* 0x000fc400078e00ff */
[----:B------:R-:W-:Y:S01]  /*11b0*/  FFMA.FTZ R13, R78, R85, R13 ;  /* 0x000000554e0d7223 */ /* 0x000fe2000001000d */
[----:B------:R-:W-:Y:S01]  /*11c0*/  IMAD.U32 R4, R11, 0x10000, RZ ;  /* 0x000100000b047824 */ /* 0x000fe200078e00ff */
[----:B------:R-:W-:Y:S01]  /*11d0*/  LOP3.LUT R15, R15, 0xffff0000, RZ, 0xc0, !PT ;  /* 0xffff00000f0f7812 */ /* 0x000fe200078ec0ff */
[----:B------:R-:W-:Y:S02]  /*11e0*/  IMAD.U32 R5, R7, 0x10000, RZ ;  /* 0x0001000007057824 */ /* 0x000fe400078e00ff */
[----:B------:R-:W-:Y:S01]  /*11f0*/  FFMA.FTZ R9, R10, R9, R17 ;  /* 0x000000090a097223 */ /* 0x000fe20000010011 */
[----:B------:R-:W-:Y:S01]  /*1200*/  FFMA.FTZ R14, R14, R83, R13 ;  /* 0x000000530e0e7223 */ /* 0x000fe2000001000d */
[----:B------:R-:W-:Y:S02]  /*1210*/  LOP3.LUT R11, R11, 0xffff0000, RZ, 0xc0, !PT ;  /* 0xffff00000b0b7812 */ /* 0x000fe400078ec0ff */
[----:B------:R-:W-:Y:S01]  /*1220*/  LOP3.LUT R6, R7, 0xffff0000, RZ, 0xc0, !PT ;  /* 0xffff000007067812 */ /* 0x000fe200078ec0ff */
[----:B------:R-:W-:Y:S01]  /*1230*/  FFMA.FTZ R4, R4, R5, R9 ;  /* 0x0000000504047223 */ /* 0x000fe20000010009 */
[----:B------:R-:W-:Y:S01]  /*1240*/  FFMA.FTZ R14, R15, R18, R14 ;  /* 0x000000120f0e7223 */ /* 0x000fe2000001000e */
[----:B------:R-:W-:-:S02]  /*1250*/  IADD3 R13, PT, PT, R3, 0x3f, RZ ;  /* 0x0000003f030d7810 */ /* 0x000fc40007ffe0ff */
[----:B------:R-:W-:Y:S01]  /*1260*/  FFMA.FTZ R11, R11, R6, R4 ;  /* 0x000000060b0b7223 */ /* 0x000fe20000010004 */
[----:B------:R-:W-:Y:S01]  /*1270*/  ISETP.NE.AND P1, PT, R54, RZ, PT ;  /* 0x000000ff3600720c */ /* 0x000fe20003f25270 */
[----:B------:R-:W0:Y:S01]  /*1280*/  SHFL.BFLY PT, R5, R14, 0x4, 0x1f ;  /* 0x0c801f000e057f89 */ /* 0x000e2200000e0000 */
[----:B------:R-:W-:-:S03]  /*1290*/  SHF.R.S32.HI R10, RZ, 0x1f, R13 ;  /* 0x0000001fff0a7819 */ /* 0x000fc6000001140d */
[----:B------:R-:W1:Y:S01]  /*12a0*/  SHFL.BFLY PT, R4, R11, 0x4, 0x1f ;  /* 0x0c801f000b047f89 */ /* 0x000e6200000e0000 */
[----:B0-----:R-:W-:Y:S02]  /*12b0*/  FADD.FTZ R5, R14, R5 ;  /* 0x000000050e057221 */ /* 0x001fe40000010000 */
[----:B------:R-:W0:Y:S01]  /*12c0*/  LDC.64 R14, c[0x0][0x440] ;  /* 0x00011000ff0e7b82 */ /* 0x000e220000000a00 */
[----:B-1----:R-:W-:Y:S01]  /*12d0*/  FADD.FTZ R8, R11, R4 ;  /* 0x000000040b087221 */ /* 0x002fe20000010000 */
[----:B------:R-:W-:Y:S01]  /*12e0*/  IMAD.SHL.U32 R11, R59, 0x4, RZ ;  /* 0x000000043b0b7824 */ /* 0x000fe200078e00ff */
[----:B------:R-:W1:Y:S04]  /*12f0*/  SHFL.BFLY PT, R4, R5, 0x2, 0x1f ;  /* 0x0c401f0005047f89 */ /* 0x000e6800000e0000 */
[----:B------:R-:W2:Y:S01]  /*1300*/  SHFL.BFLY PT, R7, R8, 0x2, 0x1f ;  /* 0x0c401f0008077f89 */ /* 0x000ea200000e0000 */
[----:B-1----:R-:W-:Y:S01]  /*1310*/  FADD.FTZ R6, R5, R4 ;  /* 0x0000000405067221 */ /* 0x002fe20000010000 */
[----:B------:R-:W-:Y:S01]  /*1320*/  LEA.HI R4, R10, R13, RZ, 0x6 ;  /* 0x0000000d0a047211 */ /* 0x000fe200078f30ff */
[----:B--2---:R-:W-:-:S03]  /*1330*/  FADD.FTZ R9, R8, R7 ;  /* 0x0000000708097221 */ /* 0x004fc60000010000 */
[----:B------:R-:W-:Y:S01]  /*1340*/  LOP3.LUT R4, R4, 0xffffffc0, RZ, 0xc0, !PT ;  /* 0xffffffc004047812 */ /* 0x000fe200078ec0ff */
[----:B------:R-:W1:Y:S01]  /*1350*/  SHFL.BFLY PT, R7, R6, 0x1, 0x1f ;  /* 0x0c201f0006077f89 */ /* 0x000e6200000e0000 */
[----:B------:R-:W-:Y:S02]  /*1360*/  IMAD R8, R57, 0x3000, RZ ;  /* 0x0000300039087824 */ /* 0x000fe400078e02ff */
[----:B------:R-:W-:Y:S01]  /*1370*/  IADD3 R12, PT, PT, R2, R13, -R4 ;  /* 0x0000000d020c7210 */ /* 0x000fe20007ffe804 */
[----:B------:R-:W2:Y:S01]  /*1380*/  SHFL.BFLY PT, R10, R9, 0x1, 0x1f ;  /* 0x0c201f00090a7f89 */ /* 0x000ea200000e0000 */
[----:B------:R-:W3:Y:S01]  /*1390*/  LDC.64 R4, c[0x0][0x448] ;  /* 0x00011200ff047b82 */ /* 0x000ee20000000a00 */
[----:B------:R-:W-:Y:S02]  /*13a0*/  LOP3.LUT R8, R11, R8, RZ, 0xfc, !PT ;  /* 0x000000080b087212 */ /* 0x000fe400078efcff */
[----:B------:R-:W-:-:S05]  /*13b0*/  IMAD.IADD R12, R13, 0x1, -R12 ;  /* 0x000000010d0c7824 */ /* 0x000fca00078e0a0c */
[----:B------:R-:W-:-:S04]  /*13c0*/  ISETP.GE.AND P0, PT, R59, R12, PT ;  /* 0x0000000c3b00720c */ /* 0x000fc80003f06270 */
[----:B------:R-:W-:Y:S01]  /*13d0*/  ISETP.GT.U32.OR P0, PT, R59, 0x3f, P0 ;  /* 0x0000003f3b00780c */ /* 0x000fe20000704470 */
[----:B-1----:R-:W-:Y:S01]  /*13e0*/  FADD.FTZ R16, R6, R7 ;  /* 0x0000000706107221 */ /* 0x002fe20000010000 */
[----:B--2---:R-:W-:Y:S01]  /*13f0*/  FADD.FTZ R17, R9, R10 ;  /* 0x0000000a09117221 */ /* 0x004fe20000010000 */
[----:B0-----:R-:W-:Y:S10]  /*1400*/  @P1 BRA `(.L_x_53) ;  /* 0x0000000000481947 */ /* 0x001ff40003800000 */
[----:B------:R-:W0:Y:S01]  /*1410*/  LDC.64 R10, c[0x0][0x3e8] ;  /* 0x0000fa00ff0a7b82 */ /* 0x000e220000000a00 */
[----:B------:R-:W-:Y:S01]  /*1420*/  HFMA2 R3, -RZ, RZ, 0, 0 ;  /* 0x00000000ff037431 */ /* 0x000fe200000001ff */
[----:B------:R-:W1:Y:S01]  /*1430*/  LDCU.64 UR8, c[0x0][0x3d0] ;  /* 0x00007a00ff0877ac */ /* 0x000e620008000a00 */
[----:B------:R-:W-:-:S05]  /*1440*/  ISETP.GE.AND P2, PT, R52, R61, PT ;  /* 0x0000003d3400720c */ /* 0x000fca0003f46270 */
[----:B------:R-:W2:Y:S01]  /*1450*/  LDC.64 R12, c[0x0][0x3f0] ;  /* 0x0000fc00ff0c7b82 */ /* 0x000ea20000000a00 */
[----:B0-----:R-:W-:-:S04]  /*1460*/  IMAD.WIDE.U32 R6, R10, UR6, R2 ;  /* 0x000000060a067c25 */ /* 0x001fc8000f8e0002 */
[----:B------:R-:W-:Y:S01]  /*1470*/  IMAD R7, R11, UR6, R7 ;  /* 0x000000060b077c24 */ /* 0x000fe2000f8e0207 */
[----:B------:R-:W-:Y:S01]  /*1480*/  FSEL R11, R16, RZ, !P2 ;  /* 0x000000ff100b7208 */ /* 0x000fe20005000000 */
[----:B--2---:R-:W-:-:S04]  /*1490*/  IMAD.WIDE.U32 R6, R12, UR7, R6 ;  /* 0x000000070c067c25 */ /* 0x004fc8000f8e0006 */
[----:B------:R-:W-:Y:S01]  /*14a0*/  IMAD R10, R13, UR7, R7 ;  /* 0x000000070d0a7c24 */ /* 0x000fe2000f8e0207 */
[----:B------:R-:W-:-:S04]  /*14b0*/  IADD3 R7, P1, PT, R52, R6, RZ ;  /* 0x0000000634077210 */ /* 0x000fc80007f3e0ff */
[----:B-1----:R-:W-:Y:S01]  /*14c0*/  LEA R6, P3, R7, UR8, 0x2 ;  /* 0x0000000807067c11 */ /* 0x002fe2000f8610ff */
[----:B------:R-:W-:Y:S01]  /*14d0*/  IMAD.X R10, RZ, RZ, R10, P1 ;  /* 0x000000ffff0a7224 */ /* 0x000fe200008e060a */
[----:B------:R-:W-:-:S04]  /*14e0*/  ISETP.GE.AND P1, PT, R0, R61, PT ;  /* 0x0000003d0000720c */ /* 0x000fc80003f26270 */
[----:B------:R-:W-:Y:S02]  /*14f0*/  LEA.HI.X R7, R7, UR9, R10, 0x2, P3 ;  /* 0x0000000907077c11 */ /* 0x000fe400098f140a */
[----:B------:R-:W-:-:S03]  /*1500*/  FSEL R13, R17, RZ, !P1 ;  /* 0x000000ff110d7208 */ /* 0x000fc60004800000 */
[----:B------:R0:W-:Y:S04]  /*1510*/  STG.E desc[UR4][R6.64], R11 ;  /* 0x0000000b06007986 */ /* 0x0001e8000c101904 */
[----:B------:R0:W-:Y:S02]  /*1520*/  STG.E desc[UR4][R6.64+0x80], R13 ;  /* 0x0000800d06007986 */ /* 0x0001e4000c101904 */
.L_x_53:
[----:B------:R-:W-:Y:S05]  /*1530*/  BSYNC.RECONVERGENT B0 ;  /* 0x0000000000007941 */ /* 0x000fea0003800200 */
.L_x_52:
[----:B------:R-:W-:Y:S04]  /*1540*/  BSSY.RECONVERGENT B0, `(.L_x_54) ;  /* 0x0000011000007945 */ /* 0x000fe80003800200 */
[----:B------:R-:W-:Y:S05]  /*1550*/  @P0 BRA `(.L_x_55) ;  /* 0x00000000003c0947 */ /* 0x000fea0003800000 */
[----:B0-----:R-:W0:Y:S01]  /*1560*/  LDC.64 R6, c[0x0][0x418] ;  /* 0x00010600ff067b82 */ /* 0x001e220000000a00 */
[----:B------:R-:W-:Y:S01]  /*1570*/  MOV R3, RZ ;  /* 0x000000ff00037202 */ /* 0x000fe20000000f00 */
[----:B------:R-:W-:Y:S02]  /*1580*/  IMAD.IADD R2, R2, 0x1, R59 ;  /* 0x0000000102027824 */ /* 0x000fe400078e023b */
[C---:B------:R-:W-:Y:S01]  /*1590*/  FMUL.FTZ R0, R74.reuse, 1.4426950216293334961 ;  /* 0x3fb8aa3b4a007820 */ /* 0x040fe20000410000 */
[----:B------:R-:W-:-:S03]  /*15a0*/  FSETP.NEU.FTZ.AND P0, PT, R74, -INF , PT ;  /* 0xff8000004a00780b */ /* 0x000fc60003f1d000 */
[----:B------:R-:W1:Y:S08]  /*15b0*/  LDC.64 R10, c[0x0][0x420] ;  /* 0x00010800ff0a7b82 */ /* 0x000e700000000a00 */
[----:B------:R-:W2:Y:S01]  /*15c0*/  LDC.64 R12, c[0x0][0x410] ;  /* 0x00010400ff0c7b82 */ /* 0x000ea20000000a00 */
[----:B0-----:R-:W-:-:S04]  /*15d0*/  IMAD.WIDE.U32 R2, R6, UR6, R2 ;  /* 0x0000000606027c25 */ /* 0x001fc8000f8e0002 */
[----:B------:R-:W-:Y:S02]  /*15e0*/  IMAD R3, R7, UR6, R3 ;  /* 0x0000000607037c24 */ /* 0x000fe4000f8e0203 */
[----:B-1----:R-:W-:-:S04]  /*15f0*/  IMAD.WIDE.U32 R2, R10, UR7, R2 ;  /* 0x000000070a027c25 */ /* 0x002fc8000f8e0002 */
[----:B------:R-:W-:Y:S01]  /*1600*/  IMAD R3, R11, UR7, R3 ;  /* 0x000000070b037c24 */ /* 0x000fe2000f8e0203 */
[----:B--2---:R-:W-:-:S04]  /*1610*/  LEA R6, P1, R2, R12, 0x2 ;  /* 0x0000000c02067211 */ /* 0x004fc800078210ff */
[----:B------:R-:W-:Y:S02]  /*1620*/  LEA.HI.X R7, R2, R13, R3, 0x2, P1 ;  /* 0x0000000d02077211 */ /* 0x000fe400008f1403 */
[----:B------:R-:W-:-:S05]  /*1630*/  FSEL R3, R0, RZ, P0 ;  /* 0x000000ff00037208 */ /* 0x000fca0000000000 */
[----:B------:R1:W-:Y:S02]  /*1640*/  STG.E desc[UR4][R6.64], R3 ;  /* 0x0000000306007986 */ /* 0x0003e4000c101904 */
.L_x_55:
[----:B------:R-:W-:Y:S05]  /*1650*/  BSYNC.RECONVERGENT B0 ;  /* 0x0000000000007941 */ /* 0x000fea0003800200 */
.L_x_54:
[----:B------:R-:W2:Y:S01]  /*1660*/  LDCU.64 UR10, c[0x0][0x458] ;  /* 0x00008b00ff0a77ac */ /* 0x000ea20008000a00 */
[----:B------:R-:W-:Y:S01]  /*1670*/  IMAD.MOV.U32 R9, RZ, RZ, RZ ;  /* 0x000000ffff097224 */ /* 0x000fe200078e00ff */
[----:B------:R-:W4:Y:S01]  /*1680*/  LDCU.64 UR8, c[0x0][0x428] ;  /* 0x00008500ff0877ac */ /* 0x000f220008000a00 */
[----:B-1----:R-:W-:-:S04]  /*1690*/  IMAD.WIDE.U32 R2, R14, UR6, R8 ;  /* 0x000000060e027c25 */ /* 0x002fc8000f8e0008 */
[----:B------:R-:W-:Y:S02]  /*16a0*/  IMAD R3, R15, UR6, R3 ;  /* 0x000000060f037c24 */ /* 0x000fe4000f8e0203 */
[----:B---3--:R-:W-:-:S04]  /*16b0*/  IMAD.WIDE.U32 R2, R4, UR7, R2 ;  /* 0x0000000704027c25 */ /* 0x008fc8000f8e0002 */
[----:B------:R-:W-:Y:S01]  /*16c0*/  IMAD R5, R5, UR7, R3 ;  /* 0x0000000705057c24 */ /* 0x000fe2000f8e0203 */
[----:B--2---:R-:W-:-:S04]  /*16d0*/  ISETP.NE.U32.AND P0, PT, RZ, UR10, PT ;  /* 0x0000000aff007c0c */ /* 0x004fc8000bf05070 */
[----:B------:R-:W-:Y:S02]  /*16e0*/  ISETP.NE.AND.EX P0, PT, RZ, UR11, PT, P0 ;  /* 0x0000000bff007c0c */ /* 0x000fe4000bf05300 */
[C---:B----4-:R-:W-:Y:S02]  /*16f0*/  LEA R4, P1, R2.reuse, UR8, 0x2 ;  /* 0x0000000802047c11 */ /* 0x050fe4000f8210ff */
[----:B------:R-:W-:Y:S02]  /*1700*/  ISETP.NE.OR P0, PT, R59, RZ, !P0 ;  /* 0x000000ff3b00720c */ /* 0x000fe40004705670 */
[----:B------:R-:W-:-:S05]  /*1710*/  LEA.HI.X R5, R2, UR9, R5, 0x2, P1 ;  /* 0x0000000902057c11 */ /* 0x000fca00088f1405 */
[----:B------:R1:W-:Y:S04]  /*1720*/  STG.E.128 desc[UR4][R4.64], RZ ;  /* 0x000000ff04007986 */ /* 0x0003e8000c101d04 */
        /* <DEDUP_REMOVED lines=10> */
[----:B------:R1:W-:Y:S01]  /*17d0*/  STG.E.128 desc[UR4][R4.64+0xb000], RZ ;  /* 0x00b000ff04007986 */ /* 0x0003e2000c101d04 */
[----:B------:R-:W-:Y:S05]  /*17e0*/  @P0 EXIT ;  /* 0x000000000000094d */ /* 0x000fea0003800000 */
[----:B------:R-:W2:Y:S08]  /*17f0*/  LDC R0, c[0x0][0x450] ;  /* 0x00011400ff007b82 */ /* 0x000eb00000000800 */
[----:B-1----:R-:W1:Y:S08]  /*1800*/  LDC R4, c[0x0][0x390] ;  /* 0x0000e400ff047b82 */ /* 0x002e700000000800 */
[----:B------:R-:W3:Y:S01]  /*1810*/  LDC.64 R2, c[0x0][0x458] ;  /* 0x00011600ff027b82 */ /* 0x000ee20000000a00 */
[----:B--2---:R-:W-:-:S04]  /*1820*/  IMAD R57, R57, R0, UR7 ;  /* 0x0000000739397e24 */ /* 0x004fc8000f8e0200 */
[----:B-1----:R-:W-:-:S04]  /*1830*/  IMAD R57, R57, R4, UR6 ;  /* 0x0000000639397e24 */ /* 0x002fc8000f8e0204 */
[----:B---3--:R-:W-:-:S05]  /*1840*/  IMAD.WIDE R2, R57, 0x4, R2 ;  /* 0x0000000439027825 */ /* 0x008fca00078e0202 */
[----:B------:R-:W-:Y:S01]  /*1850*/  STG.E desc[UR4][R2.64], RZ ;  /* 0x000000ff02007986 */ /* 0x000fe2000c101904 */
[----:B------:R-:W-:Y:S05]  /*1860*/  EXIT ;  /* 0x000000000000794d */ /* 0x000fea0003800000 */
.L_x_56:
        /* <DEDUP_REMOVED lines=9> */
.L_x_138:


//--------------------- .text._ZN7cutlass13device_kernelIN5flash19enable_sm80_to_sm89INS1_16FlashAttnBwdSm80INS1_25CollectiveMainloopBwdSm80ILi2ELi1EN4cute5tupleIJNS5_1CILi64EEENS7_ILi80EEENS7_ILi192EEEEEENS_10bfloat16_tEfNS_4arch4Sm80ELb1ELb0ELb1ELb1ELb0ELb0ELb1ELb0ELi2ELi4ELi2ELi2ELb0EEENS1_21CollectiveEpilogueBwdISB_SC_SE_Li256ELb1ELb1ELi4EEENS1_25SingleTileBwdLPTSchedulerILb1ELi80ELb0EEEEEEEEEvNT_6ParamsE --------------------------
	.section	.text._ZN7cutlass13device_kernelIN5flash19enable_sm80_to_sm89INS1_16FlashAttnBwdSm80INS1_25CollectiveMainloopBwdSm80ILi2ELi1EN4cute5tupleIJNS5_1CILi64EEENS7_ILi80EEENS7_ILi192EEEEEENS_10bfloat16_tEfNS_4arch4Sm80ELb1ELb0ELb1ELb1ELb0ELb0ELb1ELb0ELi2ELi4ELi2ELi2ELb0EEENS1_21CollectiveEpilogueBwdISB_SC_SE_Li256ELb1ELb1ELi4EEENS1_25SingleTileBwdLPTSchedulerILb1ELi80ELb0EEEEEEEEEvNT_6ParamsE,"ax",@progbits
	.align	128
.text._ZN7cutlass13device_kernelIN5flash19enable_sm80_to_sm89INS1_16FlashAttnBwdSm80INS1_25CollectiveMainloopBwdSm80ILi2ELi1EN4cute5tupleIJNS5_1CILi64EEENS7_ILi80EEENS7_ILi192EEEEEENS_10bfloat16_tEfNS_4arch4Sm80ELb1ELb0ELb1ELb1ELb0ELb0ELb1ELb0ELi2ELi4ELi2ELi2ELb0EEENS1_21CollectiveEpilogueBwdISB_SC_SE_Li256ELb1ELb1ELi4EEENS1_25SingleTileBwdLPTSchedulerILb1ELi80ELb0EEEEEEEEEvNT_6ParamsE:
        .type           _ZN7cutlass13device_kernelIN5flash19enable_sm80_to_sm89INS1_16FlashAttnBwdSm80INS1_25CollectiveMainloopBwdSm80ILi2ELi1EN4cute5tupleIJNS5_1CILi64EEENS7_ILi80EEENS7_ILi192EEEEEENS_10bfloat16_tEfNS_4arch4Sm80ELb1ELb0ELb1ELb1ELb0ELb0ELb1ELb0ELi2ELi4ELi2ELi2ELb0EEENS1_21CollectiveEpilogueBwdISB_SC_SE_Li256ELb1ELb1ELi4EEENS1_25SingleTileBwdLPTSchedulerILb1ELi80ELb0EEEEEEEEEvNT_6ParamsE,@function
        .size           _ZN7cutlass13device_kernelIN5flash19enable_sm80_to_sm89INS1_16FlashAttnBwdSm80INS1_25CollectiveMainloopBwdSm80ILi2ELi1EN4cute5tupleIJNS5_1CILi64EEENS7_ILi80EEENS7_ILi192EEEEEENS_10bfloat16_tEfNS_4arch4Sm80ELb1ELb0ELb1ELb1ELb0ELb0ELb1ELb0ELi2ELi4ELi2ELi2ELb0EEENS1_21CollectiveEpilogueBwdISB_SC_SE_Li256ELb1ELb1ELi4EEENS1_25SingleTileBwdLPTSchedulerILb1ELi80ELb0EEEEEEEEEvNT_6ParamsE,(.L_x_139 - _ZN7cutlass13device_kernelIN5flash19enable_sm80_to_sm89INS1_16FlashAttnBwdSm80INS1_25CollectiveMainloopBwdSm80ILi2ELi1EN4cute5tupleIJNS5_1CILi64EEENS7_ILi80EEENS7_ILi192EEEEEENS_10bfloat16_tEfNS_4arch4Sm80ELb1ELb0ELb1ELb1ELb0ELb0ELb1ELb0ELi2ELi4ELi2ELi2ELb0EEENS1_21CollectiveEpilogueBwdISB_SC_SE_Li256ELb1ELb1ELi4EEENS1_25SingleTileBwdLPTSchedulerILb1ELi80ELb0EEEEEEEEEvNT_6ParamsE)
        .other          _ZN7cutlass13device_kernelIN5flash19enable_sm80_to_sm89INS1_16FlashAttnBwdSm80INS1_25CollectiveMainloopBwdSm80ILi2ELi1EN4cute5tupleIJNS5_1CILi64EEENS7_ILi80EEENS7_ILi192EEEEEENS_10bfloat16_tEfNS_4arch4Sm80ELb1ELb0ELb1ELb1ELb0ELb0ELb1ELb0ELi2ELi4ELi2ELi2ELb0EEENS1_21CollectiveEpilogueBwdISB_SC_SE_Li256ELb1ELb1ELi4EEENS1_25SingleTileBwdLPTSchedulerILb1ELi80ELb0EEEEEEEEEvNT_6ParamsE,@"STO_CUDA_ENTRY STV_DEFAULT"
_ZN7cutlass13device_kernelIN5flash19enable_sm80_to_sm89INS1_16FlashAttnBwdSm80INS1_25CollectiveMainloopBwdSm80ILi2ELi1EN4cute5tupleIJNS5_1CILi64EEENS7_ILi80EEENS7_ILi192EEEEEENS_10bfloat16_tEfNS_4arch4Sm80ELb1ELb0ELb1ELb1ELb0ELb0ELb1ELb0ELi2ELi4ELi2ELi2ELb0EEENS1_21CollectiveEpilogueBwdISB_SC_SE_Li256ELb1ELb1ELi4EEENS1_25SingleTileBwdLPTSchedulerILb1ELi80ELb0EEEEEEEEEvNT_6ParamsE:
[----:B------:R-:W-:Y:S01]  /*0000*/  LDC R1, c[0x0][0x37c] ;  /* 0x0000df00ff017b82 */ /* 0x000fe20000000800 */
[----:B------:R-:W-:Y:S05]  /*0010*/  EXIT ;  /* 0x000000000000794d */ /* 0x000fea0003800000 */
.L_x_57:
        /* <DEDUP_REMOVED lines=14> */
.L_x_139:


//--------------------- .text._ZN7cutlass13device_kernelIN5flash19enable_sm80_to_sm89INS1_16FlashAttnBwdSm80INS1_25CollectiveMainloopBwdSm80ILi2ELi1EN4cute5tupleIJNS5_1CILi64EEENS7_ILi80EEENS7_ILi192EEEEEENS_10bfloat16_tEfNS_4arch4Sm80ELb1ELb0ELb1ELb1ELb1ELb0ELb1ELb0ELi2ELi4ELi2ELi2ELb0EEENS1_21CollectiveEpilogueBwdISB_SC_SE_Li256ELb1ELb1ELi4EEENS1_25SingleTileBwdLPTSchedulerILb1ELi80ELb1EEEEEEEEEvNT_6ParamsE --------------------------
	.section	.text._ZN7cutlass13device_kernelIN5flash19enable_sm80_to_sm89INS1_16FlashAttnBwdSm80INS1_25CollectiveMainloopBwdSm80ILi2ELi1EN4cute5tupleIJNS5_1CILi64EEENS7_ILi80EEENS7_ILi192EEEEEENS_10bfloat16_tEfNS_4arch4Sm80ELb1ELb0ELb1ELb1ELb1ELb0ELb1ELb0ELi2ELi4ELi2ELi2ELb0EEENS1_21CollectiveEpilogueBwdISB_SC_SE_Li256ELb1ELb1ELi4EEENS1_25SingleTileBwdLPTSchedulerILb1ELi80ELb1EEEEEEEEEvNT_6ParamsE,"ax",@progbits
	.align	128
.text._ZN7cutlass13device_kernelIN5flash19enable_sm80_to_sm89INS1_16FlashAttnBwdSm80INS1_25CollectiveMainloopBwdSm80ILi2ELi1EN4cute5tupleIJNS5_1CILi64EEENS7_ILi80EEENS7_ILi192EEEEEENS_10bfloat16_tEfNS_4arch4Sm80ELb1ELb0ELb1ELb1ELb1ELb0ELb1ELb0ELi2ELi4ELi2ELi2ELb0EEENS1_21CollectiveEpilogueBwdISB_SC_SE_Li256ELb1ELb1ELi4EEENS1_25SingleTileBwdLPTSchedulerILb1ELi80ELb1EEEEEEEEEvNT_6ParamsE:
        .type           _ZN7cutlass13device_kernelIN5flash19enable_sm80_to_sm89INS1_16FlashAttnBwdSm80INS1_25CollectiveMainloopBwdSm80ILi2ELi1EN4cute5tupleIJNS5_1CILi64EEENS7_ILi80EEENS7_ILi192EEEEEENS_10bfloat16_tEfNS_4arch4Sm80ELb1ELb0ELb1ELb1ELb1ELb0ELb1ELb0ELi2ELi4ELi2ELi2ELb0EEENS1_21CollectiveEpilogueBwdISB_SC_SE_Li256ELb1ELb1ELi4EEENS1_25SingleTileBwdLPTSchedulerILb1ELi80ELb1EEEEEEEEEvNT_6ParamsE,@function
        .size           _ZN7cutlass13device_kernelIN5flash19enable_sm80_to_sm89INS1_16FlashAttnBwdSm80INS1_25CollectiveMainloopBwdSm80ILi2ELi1EN4cute5tupleIJNS5_1CILi64EEENS7_ILi80EEENS7_ILi192EEEEEENS_10bfloat16_tEfNS_4arch4Sm80ELb1ELb0ELb1ELb1ELb1ELb0ELb1ELb0ELi2ELi4ELi2ELi2ELb0EEENS1_21CollectiveEpilogueBwdISB_SC_SE_Li256ELb1ELb1ELi4EEENS1_25SingleTileBwdLPTSchedulerILb1ELi80ELb1EEEEEEEEEvNT_6ParamsE,(.L_x_140 - _ZN7cutlass13device_kernelIN5flash19enable_sm80_to_sm89INS1_16FlashAttnBwdSm80INS1_25CollectiveMainloopBwdSm80ILi2ELi1EN4cute5tupleIJNS5_1CILi64EEENS7_ILi80EEENS7_ILi192EEEEEENS_10bfloat16_tEfNS_4arch4Sm80ELb1ELb0ELb1ELb1ELb1ELb0ELb1ELb0ELi2ELi4ELi2ELi2ELb0EEENS1_21CollectiveEpilogueBwdISB_SC_SE_Li256ELb1ELb1ELi4EEENS1_25SingleTileBwdLPTSchedulerILb1ELi80ELb1EEEEEEEEEvNT_6ParamsE)
        .other          _ZN7cutlass13device_kernelIN5flash19enable_sm80_to_sm89INS1_16FlashAttnBwdSm80INS1_25CollectiveMainloopBwdSm80ILi2ELi1EN4cute5tupleIJNS5_1CILi64EEENS7_ILi80EEENS7_ILi192EEEEEENS_10bfloat16_tEfNS_4arch4Sm80ELb1ELb0ELb1ELb1ELb1ELb0ELb1ELb0ELi2ELi4ELi2ELi2ELb0EEENS1_21CollectiveEpilogueBwdISB_SC_SE_Li256ELb1ELb1ELi4EEENS1_25SingleTileBwdLPTSchedulerILb1ELi80ELb1EEEEEEEEEvNT_6ParamsE,@"STO_CUDA_ENTRY STV_DEFAULT"
_ZN7cutlass13device_kernelIN5flash19enable_sm80_to_sm89INS1_16FlashAttnBwdSm80INS1_25CollectiveMainloopBwdSm80ILi2ELi1EN4cute5tupleIJNS5_1CILi64EEENS7_ILi80EEENS7_ILi192EEEEEENS_10bfloat16_tEfNS_4arch4Sm80ELb1ELb0ELb1ELb1ELb1ELb0ELb1ELb0ELi2ELi4ELi2ELi2ELb0EEENS1_21CollectiveEpilogueBwdISB_SC_SE_Li256ELb1ELb1ELi4EEENS1_25SingleTileBwdLPTSchedulerILb1ELi80ELb1EEEEEEEEEvNT_6ParamsE:
[----:B------:R-:W-:Y:S01]  /*0000*/  LDC R1, c[0x0][0x37c] ;  /* 0x0000df00ff017b82 */ /* 0x000fe20000000800 */
[----:B------:R-:W-:Y:S05]  /*0010*/  EXIT ;  /* 0x000000000000794d */ /* 0x000fea0003800000 */
.L_x_58:
        /* <DEDUP_REMOVED lines=14> */
.L_x_140:


//--------------------- .text._ZN7cutlass13device_kernelIN5flash19enable_sm80_to_sm89INS1_16FlashAttnBwdSm80INS1_25CollectiveMainloopBwdSm80ILi2ELi1EN4cute5tupleIJNS5_1CILi64EEENS7_ILi80EEENS7_ILi192EEEEEENS_10bfloat16_tEfNS_4arch4Sm80ELb1ELb0ELb1ELb1ELb0ELb0ELb1ELb0ELi2ELi4ELi2ELi2ELb0EEENS1_24CollectiveEpilogueBwdGQAISB_fSE_Li256ELb1ELb0EEENS1_25SingleTileBwdLPTSchedulerILb1ELi80ELb0EEEEEEEEEvNT_6ParamsE --------------------------
	.section	.text._ZN7cutlass13device_kernelIN5flash19enable_sm80_to_sm89INS1_16FlashAttnBwdSm80INS1_25CollectiveMainloopBwdSm80ILi2ELi1EN4cute5tupleIJNS5_1CILi64EEENS7_ILi80EEENS7_ILi192EEEEEENS_10bfloat16_tEfNS_4arch4Sm80ELb1ELb0ELb1ELb1ELb0ELb0ELb1ELb0ELi2ELi4ELi2ELi2ELb0EEENS1_24CollectiveEpilogueBwdGQAISB_fSE_Li256ELb1ELb0EEENS1_25SingleTileBwdLPTSchedulerILb1ELi80ELb0EEEEEEEEEvNT_6ParamsE,"ax",@progbits
	.align	128
.text._ZN7cutlass13device_kernelIN5flash19enable_sm80_to_sm89INS1_16FlashAttnBwdSm80INS1_25CollectiveMainloopBwdSm80ILi2ELi1EN4cute5tupleIJNS5_1CILi64EEENS7_ILi80EEENS7_ILi192EEEEEENS_10bfloat16_tEfNS_4arch4Sm80ELb1ELb0ELb1ELb1ELb0ELb0ELb1ELb0ELi2ELi4ELi2ELi2ELb0EEENS1_24CollectiveEpilogueBwdGQAISB_fSE_Li256ELb1ELb0EEENS1_25SingleTileBwdLPTSchedulerILb1ELi80ELb0EEEEEEEEEvNT_6ParamsE:
        .type           _ZN7cutlass13device_kernelIN5flash19enable_sm80_to_sm89INS1_16FlashAttnBwdSm80INS1_25CollectiveMainloopBwdSm80ILi2ELi1EN4cute5tupleIJNS5_1CILi64EEENS7_ILi80EEENS7_ILi192EEEEEENS_10bfloat16_tEfNS_4arch4Sm80ELb1ELb0ELb1ELb1ELb0ELb0ELb1ELb0ELi2ELi4ELi2ELi2ELb0EEENS1_24CollectiveEpilogueBwdGQAISB_fSE_Li256ELb1ELb0EEENS1_25SingleTileBwdLPTSchedulerILb1ELi80ELb0EEEEEEEEEvNT_6ParamsE,@function
        .size           _ZN7cutlass13device_kernelIN5flash19enable_sm80_to_sm89INS1_16FlashAttnBwdSm80INS1_25CollectiveMainloopBwdSm80ILi2ELi1EN4cute5tupleIJNS5_1CILi64EEENS7_ILi80EEENS7_ILi192EEEEEENS_10bfloat16_tEfNS_4arch4Sm80ELb1ELb0ELb1ELb1ELb0ELb0ELb1ELb0ELi2ELi4ELi2ELi2ELb0EEENS1_24CollectiveEpilogueBwdGQAISB_fSE_Li256ELb1ELb0EEENS1_25SingleTileBwdLPTSchedulerILb1ELi80ELb0EEEEEEEEEvNT_6ParamsE,(.L_x_141 - _ZN7cutlass13device_kernelIN5flash19enable_sm80_to_sm89INS1_16FlashAttnBwdSm80INS1_25CollectiveMainloopBwdSm80ILi2ELi1EN4cute5tupleIJNS5_1CILi64EEENS7_ILi80EEENS7_ILi192EEEEEENS_10bfloat16_tEfNS_4arch4Sm80ELb1ELb0ELb1ELb1ELb0ELb0ELb1ELb0ELi2ELi4ELi2ELi2ELb0EEENS1_24CollectiveEpilogueBwdGQAISB_fSE_Li256ELb1ELb0EEENS1_25SingleTileBwdLPTSchedulerILb1ELi80ELb0EEEEEEEEEvNT_6ParamsE)
        .other          _ZN7cutlass13device_kernelIN5flash19enable_sm80_to_sm89INS1_16FlashAttnBwdSm80INS1_25CollectiveMainloopBwdSm80ILi2ELi1EN4cute5tupleIJNS5_1CILi64EEENS7_ILi80EEENS7_ILi192EEEEEENS_10bfloat16_tEfNS_4arch4Sm80ELb1ELb0ELb1ELb1ELb0ELb0ELb1ELb0ELi2ELi4ELi2ELi2ELb0EEENS1_24CollectiveEpilogueBwdGQAISB_fSE_Li256ELb1ELb0EEENS1_25SingleTileBwdLPTSchedulerILb1ELi80ELb0EEEEEEEEEvNT_6ParamsE,@"STO_CUDA_ENTRY STV_DEFAULT"
_ZN7cutlass13device_kernelIN5flash19enable_sm80_to_sm89INS1_16FlashAttnBwdSm80INS1_25CollectiveMainloopBwdSm80ILi2ELi1EN4cute5tupleIJNS5_1CILi64EEENS7_ILi80EEENS7_ILi192EEEEEENS_10bfloat16_tEfNS_4arch4Sm80ELb1ELb0ELb1ELb1ELb0ELb0ELb1ELb0ELi2ELi4ELi2ELi2ELb0EEENS1_24CollectiveEpilogueBwdGQAISB_fSE_Li256ELb1ELb0EEENS1_25SingleTileBwdLPTSchedulerILb1ELi80ELb0EEEEEEEEEvNT_6ParamsE:
[----:B------:R-:W-:Y:S01]  /*0000*/  LDC R1, c[0x0][0x37c] ;  /* 0x0000df00ff017b82 */ /* 0x000fe20000000800 */
[----:B------:R-:W-:Y:S05]  /*0010*/  EXIT ;  /* 0x000000000000794d */ /* 0x000fea0003800000 */
.L_x_59:
        /* <DEDUP_REMOVED lines=14> */
.L_x_141:


//--------------------- .text._ZN7cutlass13device_kernelIN5flash32FlashAttnBwdPostprocessConvertdQIN4cute5tupleIJNS3_1CILi80EEENS5_ILi192EEEEEENS_10bfloat16_tEfNS_4arch4Sm80ELi256ENS3_8TiledMMAINS3_8MMA_AtomIJNS3_30SM80_16x8x16_F32BF16BF16F32_TNEEEENS3_6LayoutINS4_IJNS5_ILi4EEENS5_ILi2EEENS5_ILi1EEEEEENS4_IJSJ_SH_NS5_ILi0EEEEEEEENS4_IJNS5_ILi64EEENS5_ILi16EEESP_EEEEELb1EEEEEvNT_6ParamsE --------------------------
	.section	.text._ZN7cutlass13device_kernelIN5flash32FlashAttnBwdPostprocessConvertdQIN4cute5tupleIJNS3_1CILi80EEENS5_ILi192EEEEEENS_10bfloat16_tEfNS_4arch4Sm80ELi256ENS3_8TiledMMAINS3_8MMA_AtomIJNS3_30SM80_16x8x16_F32BF16BF16F32_TNEEEENS3_6LayoutINS4_IJNS5_ILi4EEENS5_ILi2EEENS5_ILi1EEEEEENS4_IJSJ_SH_NS5_ILi0EEEEEEEENS4_IJNS5_ILi64EEENS5_ILi16EEESP_EEEEELb1EEEEEvNT_6ParamsE,"ax",@progbits
	.align	128
.text._ZN7cutlass13device_kernelIN5flash32FlashAttnBwdPostprocessConvertdQIN4cute5tupleIJNS3_1CILi80EEENS5_ILi192EEEEEENS_10bfloat16_tEfNS_4arch4Sm80ELi256ENS3_8TiledMMAINS3_8MMA_AtomIJNS3_30SM80_16x8x16_F32BF16BF16F32_TNEEEENS3_6LayoutINS4_IJNS5_ILi4EEENS5_ILi2EEENS5_ILi1EEEEEENS4_IJSJ_SH_NS5_ILi0EEEEEEEENS4_IJNS5_ILi64EEENS5_ILi16EEESP_EEEEELb1EEEEEvNT_6ParamsE:
        .type           _ZN7cutlass13device_kernelIN5flash32FlashAttnBwdPostprocessConvertdQIN4cute5tupleIJNS3_1CILi80EEENS5_ILi192EEEEEENS_10bfloat16_tEfNS_4arch4Sm80ELi256ENS3_8TiledMMAINS3_8MMA_AtomIJNS3_30SM80_16x8x16_F32BF16BF16F32_TNEEEENS3_6LayoutINS4_IJNS5_ILi4EEENS5_ILi2EEENS5_ILi1EEEEEENS4_IJSJ_SH_NS5_ILi0EEEEEEEENS4_IJNS5_ILi64EEENS5_ILi16EEESP_EEEEELb1EEEEEvNT_6ParamsE,@function
        .size           _ZN7cutlass13device_kernelIN5flash32FlashAttnBwdPostprocessConvertdQIN4cute5tupleIJNS3_1CILi80EEENS5_ILi192EEEEEENS_10bfloat16_tEfNS_4arch4Sm80ELi256ENS3_8TiledMMAINS3_8MMA_AtomIJNS3_30SM80_16x8x16_F32BF16BF16F32_TNEEEENS3_6LayoutINS4_IJNS5_ILi4EEENS5_ILi2EEENS5_ILi1EEEEEENS4_IJSJ_SH_NS5_ILi0EEEEEEEENS4_IJNS5_ILi64EEENS5_ILi16EEESP_EEEEELb1EEEEEvNT_6ParamsE,(.L_x_142 - _ZN7cutlass13device_kernelIN5flash32FlashAttnBwdPostprocessConvertdQIN4cute5tupleIJNS3_1CILi80EEENS5_ILi192EEEEEENS_10bfloat16_tEfNS_4arch4Sm80ELi256ENS3_8TiledMMAINS3_8MMA_AtomIJNS3_30SM80_16x8x16_F32BF16BF16F32_TNEEEENS3_6LayoutINS4_IJNS5_ILi4EEENS5_ILi2EEENS5_ILi1EEEEEENS4_IJSJ_SH_NS5_ILi0EEEEEEEENS4_IJNS5_ILi64EEENS5_ILi16EEESP_EEEEELb1EEEEEvNT_6ParamsE)
        .other          _ZN7cutlass13device_kernelIN5flash32FlashAttnBwdPostprocessConvertdQIN4cute5tupleIJNS3_1CILi80EEENS5_ILi192EEEEEENS_10bfloat16_tEfNS_4arch4Sm80ELi256ENS3_8TiledMMAINS3_8MMA_AtomIJNS3_30SM80_16x8x16_F32BF16BF16F32_TNEEEENS3_6LayoutINS4_IJNS5_ILi4EEENS5_ILi2EEENS5_ILi1EEEEEENS4_IJSJ_SH_NS5_ILi0EEEEEEEENS4_IJNS5_ILi64EEENS5_ILi16EEESP_EEEEELb1EEEEEvNT_6ParamsE,@"STO_CUDA_ENTRY STV_DEFAULT"
_ZN7cutlass13device_kernelIN5flash32FlashAttnBwdPostprocessConvertdQIN4cute5tupleIJNS3_1CILi80EEENS5_ILi192EEEEEENS_10bfloat16_tEfNS_4arch4Sm80ELi256ENS3_8TiledMMAINS3_8MMA_AtomIJNS3_30SM80_16x8x16_F32BF16BF16F32_TNEEEENS3_6LayoutINS4_IJNS5_ILi4EEENS5_ILi2EEENS5_ILi1EEEEEENS4_IJSJ_SH_NS5_ILi0EEEEEEEENS4_IJNS5_ILi64EEENS5_ILi16EEESP_EEEEELb1EEEEEvNT_6ParamsE:
[----:B------:R-:W-:Y:S08]  /*0000*/  LDC R1, c[0x0][0x37c] ;  /* 0x0000df00ff017b82 */ /* 0x000ff00000000800 */
[----:B------:R-:W0:Y:S01]  /*0010*/  LDC.64 R10, c[0x0][0x3e0] ;  /* 0x0000f800ff0a7b82 */ /* 0x000e220000000a00 */
[----:B------:R-:W1:Y:S01]  /*0020*/  S2R R66, SR_CTAID.X ;  /* 0x0000000000427919 */ /* 0x000e620000002500 */
[----:B------:R-:W2:Y:S01]  /*0030*/  LDCU.64 UR6, c[0x0][0x358] ;  /* 0x00006b00ff0677ac */ /* 0x000ea20008000a00 */
[----:B------:R-:W3:Y:S01]  /*0040*/  S2R R9, SR_CTAID.Z ;  /* 0x0000000000097919 */ /* 0x000ee20000002700 */
[----:B0-----:R-:W-:-:S04]  /*0050*/  ISETP.NE.U32.AND P0, PT, R10, RZ, PT ;  /* 0x000000ff0a00720c */ /* 0x001fc80003f05070 */
[----:B------:R-:W-:-:S13]  /*0060*/  ISETP.NE.AND.EX P2, PT, R11, RZ, PT, P0 ;  /* 0x000000ff0b00720c */ /* 0x000fda0003f45300 */
[----:B-123--:R-:W-:Y:S05]  /*0070*/  @P2 BRA `(.L_x_60) ;  /* 0x0000000000202947 */ /* 0x00efea0003800000 */
[----:B------:R-:W0:Y:S01]  /*0080*/  LDCU.64 UR4, c[0x0][0x3e8] ;  /* 0x00007d00ff0477ac */ /* 0x000e220008000a00 */
[----:B------:R-:W1:Y:S01]  /*0090*/  LDC R67, c[0x0][0x3b0] ;  /* 0x0000ec00ff437b82 */ /* 0x000e620000000800 */
[----:B------:R-:W-:Y:S02]  /*00a0*/  CS2R R4, SRZ ;  /* 0x0000000000047805 */ /* 0x000fe4000001ff00 */
[----:B------:R-:W-:Y:S01]  /*00b0*/  CS2R R2, SRZ ;  /* 0x0000000000027805 */ /* 0x000fe2000001ff00 */
[----:B0-----:R-:W-:-:S04]  /*00c0*/  UISETP.NE.U32.AND UP0, UPT, UR4, URZ, UPT ;  /* 0x000000ff0400728c */ /* 0x001fc8000bf05070 */
[----:B------:R-:W-:-:S09]  /*00d0*/  UISETP.NE.AND.EX UP0, UPT, UR5, URZ, UPT, UP0 ;  /* 0x000000ff0500728c */ /* 0x000fd2000bf05300 */
[----:B------:R-:W-:Y:S05]  /*00e0*/  BRA.U !UP0, `(.L_x_61) ;  /* 0x0000000108547547 */ /* 0x000fea000b800000 */
[----:B------:R-:W-:Y:S05]  /*00f0*/  BRA `(.L_x_62) ;  /* 0x0000000000387947 */ /* 0x000fea0003800000 */
.L_x_60:
[----:B------:R-:W0:Y:S01]  /*0100*/  LDC.64 R6, c[0x0][0x3e0] ;  /* 0x0000f800ff067b82 */ /* 0x000e220000000a00 */
[----:B------:R-:W1:Y:S01]  /*0110*/  LDCU.64 UR4, c[0x0][0x3e8] ;  /* 0x00007d00ff0477ac */ /* 0x000e620008000a00 */
[----:B0-----:R-:W-:-:S05]  /*0120*/  IMAD.WIDE.U32 R6, R9, 0x4, R6 ;  /* 0x0000000409067825 */ /* 0x001fca00078e0006 */
[----:B------:R-:W2:Y:S01]  /*0130*/  LDG.E R2, desc[UR6][R6.64] ;  /* 0x0000000606027981 */ /* 0x000ea2000c1e1900 */
[----:B-1----:R-:W-:-:S04]  /*0140*/  UISETP.NE.U32.AND UP0, UPT, UR4, URZ, UPT ;  /* 0x000000ff0400728c */ /* 0x002fc8000bf05070 */
[----:B------:R-:W-:Y:S01]  /*0150*/  UISETP.NE.AND.EX UP0, UPT, UR5, URZ, UPT, UP0 ;  /* 0x000000ff0500728c */ /* 0x000fe2000bf05300 */
[----:B--2---:R-:W-:-:S04]  /*0160*/  IMAD R0, R9, 0x50, R2 ;  /* 0x0000005009007824 */ /* 0x004fc800078e0202 */
[----:B------:R-:W-:-:S05]  /*0170*/  IMAD.HI R0, R0, 0x66666667, RZ ;  /* 0x6666666700007827 */ /* 0x000fca00078e02ff */
[----:B------:R-:W-:-:S04]  /*0180*/  SHF.R.U32.HI R3, RZ, 0x1f, R0 ;  /* 0x0000001fff037819 */ /* 0x000fc80000011600 */
[----:B------:R-:W-:-:S05]  /*0190*/  LEA.HI R3, R0, R3, RZ, 0x1b ;  /* 0x0000000300037211 */ /* 0x000fca00078fd8ff */
[----:B------:R-:W-:Y:S01]  /*01a0*/  IMAD R4, R3, 0x3c00, RZ ;  /* 0x00003c0003047824 */ /* 0x000fe200078e02ff */
[----:B------:R-:W-:-:S04]  /*01b0*/  SHF.R.S32.HI R3, RZ, 0x1f, R2 ;  /* 0x0000001fff037819 */ /* 0x000fc80000011402 */
[----:B------:R-:W-:Y:S01]  /*01c0*/  SHF.R.S32.HI R5, RZ, 0x1f, R4 ;  /* 0x0000001fff057819 */ /* 0x000fe20000011404 */
[----:B------:R-:W-:Y:S06]  /*01d0*/  BRA.U !UP0, `(.L_x_63) ;  /* 0x0000000108107547 */ /* 0x000fec000b800000 */
.L_x_62:
[----:B------:R-:W0:Y:S02]  /*01e0*/  LDC.64 R6, c[0x0][0x3e8] ;  /* 0x0000fa00ff067b82 */ /* 0x000e240000000a00 */
[----:B0-----:R-:W-:-:S05]  /*01f0*/  IMAD.WIDE.U32 R6, R9, 0x4, R6 ;  /* 0x0000000409067825 */ /* 0x001fca00078e0006 */
[----:B-1----:R0:W5:Y:S01]  /*0200*/  LDG.E R67, desc[UR6][R6.64] ;  /* 0x0000000606437981 */ /* 0x002162000c1e1900 */
[----:B------:R-:W-:Y:S05]  /*0210*/  BRA `(.L_x_61) ;  /* 0x0000000000087947 */ /* 0x000fea0003800000 */
.L_x_63:
[----:B------:R-:W2:Y:S02]  /*0220*/  LDG.E R7, desc[UR6][R6.64+0x4] ;  /* 0x0000040606077981 */ /* 0x000ea4000c1e1900 */
[----:B--2---:R-:W-:-:S07]  /*0230*/  IMAD.IADD R67, R7, 0x1, -R2 ;  /* 0x0000000107437824 */ /* 0x004fce00078e0a02 */
.L_x_61:
[----:B------:R-:W2:Y:S01]  /*0240*/  S2R R68, SR_TID.X ;  /* 0x0000000000447919 */ /* 0x000ea20000002100 */
[----:B------:R-:W-:Y:S01]  /*0250*/  IMAD R0, R66, 0x50, RZ ;  /* 0x0000005042007824 */ /* 0x000fe200078e02ff */
[----:B------:R-:W-:-:S04]  /*0260*/  ISETP.NE.AND.EX P0, PT, R11, RZ, PT, P0 ;  /* 0x000000ff0b00720c */ /* 0x000fc80003f05300 */
[----:B-1---5:R-:W-:-:S13]  /*0270*/  ISETP.GE.AND P1, PT, R0, R67, PT ;  /* 0x000000430000720c */ /* 0x022fda0003f26270 */
[----:B------:R-:W-:Y:S05]  /*0280*/  @P1 EXIT P0 ;  /* 0x000000000000194d */ /* 0x000fea0000000000 */
[----:B------:R-:W1:Y:S01]  /*0290*/  S2UR UR8, SR_CTAID.Y ;  /* 0x00000000000879c3 */ /* 0x000e620000002600 */
[----:B--2---:R-:W-:Y:S01]  /*02a0*/  IMAD.SHL.U32 R69, R68, 0x4, RZ ;  /* 0x0000000444457824 */ /* 0x004fe200078e00ff */
[----:B------:R-:W2:Y:S01]  /*02b0*/  LDCU.64 UR4, c[0x0][0x3a0] ;  /* 0x00007400ff0477ac */ /* 0x000ea20008000a00 */
[----:B------:R-:W-:Y:S02]  /*02c0*/  SEL R0, R9, RZ, !P2 ;  /* 0x000000ff09007207 */ /* 0x000fe40005000000 */
[----:B0-----:R-:W-:Y:S01]  /*02d0*/  IMAD R7, R66, 0x3c00, R69 ;  /* 0x00003c0042077824 */ /* 0x001fe200078e0245 */
[----:B------:R-:W0:Y:S02]  /*02e0*/  LDCU.64 UR10, c[0x0][0x380] ;  /* 0x00007000ff0a77ac */ /* 0x000e240008000a00 */
[----:B------:R-:W1:Y:S02]  /*02f0*/  LDC.64 R10, c[0x0][0x398] ;  /* 0x0000e600ff0a7b82 */ /* 0x000e640000000a00 */
[----:B------:R-:W-:Y:S01]  /*0300*/  IADD3 R4, P0, PT, R7, R4, RZ ;  /* 0x0000000407047210 */ /* 0x000fe20007f1e0ff */
[----:B------:R-:W3:Y:S04]  /*0310*/  LDCU UR9, c[0x0][0x3d8] ;  /* 0x00007b00ff0977ac */ /* 0x000ee80008000800 */
[----:B------:R-:W-:-:S02]  /*0320*/  IMAD.X R5, RZ, RZ, R5, P0 ;  /* 0x000000ffff057224 */ /* 0x000fc400000e0605 */
[----:B-1----:R-:W-:-:S04]  /*0330*/  IMAD.WIDE.U32 R4, R10, UR8, R4 ;  /* 0x000000080a047c25 */ /* 0x002fc8000f8e0004 */
[----:B------:R-:W-:Y:S02]  /*0340*/  IMAD R5, R11, UR8, R5 ;  /* 0x000000080b057c24 */ /* 0x000fe4000f8e0205 */
[----:B--2---:R-:W-:-:S04]  /*0350*/  IMAD.WIDE.U32 R4, R0, UR4, R4 ;  /* 0x0000000400047c25 */ /* 0x004fc8000f8e0004 */
[----:B------:R-:W-:Y:S01]  /*0360*/  IMAD R5, R0, UR5, R5 ;  /* 0x0000000500057c24 */ /* 0x000fe2000f8e0205 */
[----:B0-----:R-:W-:-:S04]  /*0370*/  LEA R64, P0, R4, UR10, 0x2 ;  /* 0x0000000a04407c11 */ /* 0x001fc8000f8010ff */
[----:B------:R-:W-:Y:S01]  /*0380*/  LEA.HI.X R65, R4, UR11, R5, 0x2, P0 ;  /* 0x0000000b04417c11 */ /* 0x000fe200080f1405 */
[----:B------:R-:W0:Y:S01]  /*0390*/  S2UR UR5, SR_CgaCtaId ;  /* 0x00000000000579c3 */ /* 0x000e220000008800 */
[----:B------:R-:W-:Y:S01]  /*03a0*/  UMOV UR4, 0x400 ;  /* 0x0000040000047882 */ /* 0x000fe20000000000 */
[----:B------:R-:W-:Y:S01]  /*03b0*/  IMAD R67, R66, -0x50, R67 ;  /* 0xffffffb042437824 */ /* 0x000fe200078e0243 */
[C---:B------:R-:W-:Y:S01]  /*03c0*/  ISETP.GT.U32.AND P5, PT, R68.reuse, 0x27f, PT ;  /* 0x0000027f4400780c */ /* 0x040fe20003fa4070 */
[----:B------:R-:W2:Y:S01]  /*03d0*/  LDG.E.128 R4, desc[UR6][R64.64] ;  /* 0x0000000640047981 */ /* 0x000ea2000c1e1d00 */
[C---:B------:R-:W-:Y:S01]  /*03e0*/  ISETP.GT.U32.AND P3, PT, R68.reuse, 0x17f, PT ;  /* 0x0000017f4400780c */ /* 0x040fe20003f64070 */
[----:B------:R-:W1:Y:S02]  /*03f0*/  LDCU.64 UR10, c[0x0][0x3d0] ;  /* 0x00007a00ff0a77ac */ /* 0x000e640008000a00 */
[----:B------:R-:W4:Y:S04]  /*0400*/  LDG.E.128 R8, desc[UR6][R64.64+0x1000] ;  /* 0x0010000640087981 */ /* 0x000f28000c1e1d00 */
[----:B------:R-:W5:Y:S04]  /*0410*/  LDG.E.128 R12, desc[UR6][R64.64+0x2000] ;  /* 0x00200006400c7981 */ /* 0x000f68000c1e1d00 */
[----:B------:R-:W3:Y:S04]  /*0420*/  LDG.E.128 R16, desc[UR6][R64.64+0x3000] ;  /* 0x0030000640107981 */ /* 0x000ee8000c1e1d00 */
        /* <DEDUP_REMOVED lines=10> */
[----:B------:R1:W3:Y:S01]  /*04d0*/  LDG.E.128 R60, desc[UR6][R64.64+0xe000] ;  /* 0x00e00006403c7981 */ /* 0x0002e2000c1e1d00 */
[----:B0-----:R-:W-:Y:S01]  /*04e0*/  ULEA UR4, UR5, UR4, 0x18 ;  /* 0x0000000405047291 */ /* 0x001fe2000f8ec0ff */
[----:B------:R-:W-:Y:S01]  /*04f0*/  ISETP.GT.U32.AND P2, PT, R68, 0x7f, PT ;  /* 0x0000007f4400780c */ /* 0x000fe20003f44070 */
[----:B------:R-:W-:Y:S02]  /*0500*/  BSSY.RECONVERGENT B0, `(.L_x_64) ;  /* 0x0000152000007945 */ /* 0x000fe40003800200 */
[----:B------:R-:W-:-:S02]  /*0510*/  UIADD3 UR5, UPT, UPT, UR4, 0xf000, URZ ;  /* 0x0000f00004057890 */ /* 0x000fc4000fffe0ff */
[----:B-1----:R-:W-:-:S05]  /*0520*/  LEA R65, R68, UR4, 0x4 ;  /* 0x0000000444417c11 */ /* 0x002fca000f8e20ff */
[----:B--2---:R0:W-:Y:S04]  /*0530*/  STS.128 [R65], R4 ;  /* 0x0000000441007388 */ /* 0x0041e80000000c00 */
[----:B----4-:R1:W-:Y:S04]  /*0540*/  STS.128 [R65+0x1000], R8 ;  /* 0x0010000841007388 */ /* 0x0103e80000000c00 */
[----:B-----5:R2:W-:Y:S04]  /*0550*/  STS.128 [R65+0x2000], R12 ;  /* 0x0020000c41007388 */ /* 0x0205e80000000c00 */
[----:B---3--:R-:W-:Y:S04]  /*0560*/  STS.128 [R65+0x3000], R16 ;  /* 0x0030001041007388 */ /* 0x008fe80000000c00 */
[----:B------:R-:W-:Y:S01]  /*0570*/  STS.128 [R65+0x4000], R20 ;  /* 0x0040001441007388 */ /* 0x000fe20000000c00 */
[C---:B0-----:R-:W-:Y:S01]  /*0580*/  IMAD R4, R68.reuse, -0xc, R65 ;  /* 0xfffffff444047824 */ /* 0x041fe200078e0241 */
[--C-:B------:R-:W-:Y:S01]  /*0590*/  SHF.R.U32.HI R6, RZ, 0x5, R68.reuse ;  /* 0x00000005ff067819 */ /* 0x100fe20000011644 */
[----:B------:R-:W-:Y:S01]  /*05a0*/  IMAD.SHL.U32 R5, R68, 0x20, RZ ;  /* 0x0000002044057824 */ /* 0x000fe200078e00ff */
[----:B------:R-:W-:Y:S01]  /*05b0*/  STS.128 [R65+0x5000], R24 ;  /* 0x0050001841007388 */ /* 0x000fe20000000c00 */
[----:B-1----:R-:W-:-:S02]  /*05c0*/  SHF.R.U32.HI R11, RZ, 0x2, R68 ;  /* 0x00000002ff0b7819 */ /* 0x002fc40000011644 */
[----:B------:R-:W-:Y:S01]  /*05d0*/  LOP3.LUT R6, R6, 0x3, RZ, 0xc0, !PT ;  /* 0x0000000306067812 */ /* 0x000fe200078ec0ff */
[----:B------:R-:W-:Y:S01]  /*05e0*/  STS.128 [R65+0x6000], R28 ;  /* 0x0060001c41007388 */ /* 0x000fe20000000c00 */
[----:B------:R-:W-:Y:S02]  /*05f0*/  LOP3.LUT R7, R11, 0x7, RZ, 0xc0, !PT ;  /* 0x000000070b077812 */ /* 0x000fe400078ec0ff */
[--C-:B--2---:R-:W-:Y:S01]  /*0600*/  SHF.R.U32.HI R15, RZ, 0x3, R68.reuse ;  /* 0x00000003ff0f7819 */ /* 0x104fe20000011644 */
[----:B------:R-:W-:Y:S01]  /*0610*/  STS.128 [R65+0x7000], R32 ;  /* 0x0070002041007388 */ /* 0x000fe20000000c00 */
[----:B------:R-:W-:Y:S02]  /*0620*/  LOP3.LUT R10, R7, 0x380, R68, 0xf8, !PT ;  /* 0x00000380070a7812 */ /* 0x000fe400078ef844 */
[----:B------:R-:W-:Y:S01]  /*0630*/  LOP3.LUT P4, RZ, R5, 0x40, RZ, 0xc0, !PT ;  /* 0x0000004005ff7812 */ /* 0x000fe2000788c0ff */
[----:B------:R-:W-:Y:S01]  /*0640*/  STS.128 [R65+0x8000], R36 ;  /* 0x0080002441007388 */ /* 0x000fe20000000c00 */
[----:B------:R-:W-:Y:S01]  /*0650*/  LOP3.LUT R7, R10, 0x20, R5, 0xf8, !PT ;  /* 0x000000200a077812 */ /* 0x000fe200078ef805 */
[----:B------:R-:W-:Y:S01]  /*0660*/  VIADD R12, R15, 0x20 ;  /* 0x000000200f0c7836 */ /* 0x000fe20000000000 */
[----:B------:R-:W-:Y:S01]  /*0670*/  LOP3.LUT R10, R5, 0x40, RZ, 0xc0, !PT ;  /* 0x00000040050a7812 */ /* 0x000fe200078ec0ff */
[----:B------:R-:W-:Y:S01]  /*0680*/  STS.128 [R65+0x9000], R40 ;  /* 0x0090002841007388 */ /* 0x000fe20000000c00 */
[----:B------:R-:W-:Y:S01]  /*0690*/  IMAD.SHL.U32 R5, R68, 0x8, RZ ;  /* 0x0000000844057824 */ /* 0x000fe200078e00ff */
[----:B------:R-:W-:Y:S01]  /*06a0*/  VIMNMX R14, PT, PT, R67, 0x50, PT ;  /* 0x00000050430e7848 */ /* 0x000fe20003fe0100 */
[----:B------:R-:W-:Y:S01]  /*06b0*/  IMAD R13, R6, 0x500, R7 ;  /* 0x00000500060d7824 */ /* 0x000fe200078e0207 */
[----:B------:R-:W-:Y:S01]  /*06c0*/  STS.128 [R65+0xa000], R44 ;  /* 0x00a0002c41007388 */ /* 0x000fe20000000c00 */
[----:B------:R-:W-:-:S02]  /*06d0*/  IADD3 R6, P0, PT, R15, R2, RZ ;  /* 0x000000020f067210 */ /* 0x000fc40007f1e0ff */
[----:B------:R-:W-:Y:S01]  /*06e0*/  LOP3.LUT R10, R10, 0x8, R69, 0xf8, !PT ;  /* 0x000000080a0a7812 */ /* 0x000fe200078ef845 */
[----:B------:R-:W-:Y:S01]  /*06f0*/  STS.128 [R65+0xb000], R48 ;  /* 0x00b0003041007388 */ /* 0x000fe20000000c00 */
[----:B------:R-:W-:Y:S01]  /*0700*/  LOP3.LUT R2, R5, 0x8, RZ, 0xc0, !PT ;  /* 0x0000000805027812 */ /* 0x000fe200078ec0ff */
[----:B------:R-:W-:Y:S01]  /*0710*/  IMAD.X R7, RZ, RZ, R3, P0 ;  /* 0x000000ffff077224 */ /* 0x000fe200000e0603 */
[----:B------:R-:W-:Y:S01]  /*0720*/  ISETP.GE.AND P1, PT, R12, R14, PT ;  /* 0x0000000e0c00720c */ /* 0x000fe20003f26270 */
[----:B------:R-:W-:Y:S01]  /*0730*/  STS.128 [R65+0xc000], R52 ;  /* 0x00c0003441007388 */ /* 0x000fe20000000c00 */
[----:B------:R-:W-:Y:S01]  /*0740*/  IMAD.SHL.U32 R3, R68, 0x2, RZ ;  /* 0x0000000244037824 */ /* 0x000fe200078e00ff */
[----:B------:R-:W-:Y:S01]  /*0750*/  SHF.R.U32.HI R68, RZ, 0x1, R68 ;  /* 0x00000001ff447819 */ /* 0x000fe20000011644 */
[----:B------:R-:W-:Y:S01]  /*0760*/  IMAD.IADD R10, R10, 0x1, R13 ;  /* 0x000000010a0a7824 */ /* 0x000fe200078e020d */
[----:B------:R-:W-:Y:S01]  /*0770*/  STS.128 [R65+0xd000], R56 ;  /* 0x00d0003841007388 */ /* 0x000fe20000000c00 */
[----:B------:R-:W-:Y:S01]  /*0780*/  VIADD R13, R15, 0x40 ;  /* 0x000000400f0d7836 */ /* 0x000fe20000000000 */
[----:B------:R-:W-:Y:S01]  /*0790*/  LOP3.LUT R2, R2, 0x40, R3, 0xf8, !PT ;  /* 0x0000004002027812 */ /* 0x000fe200078ef803 */
[----:B------:R-:W-:Y:S01]  /*07a0*/  IMAD.WIDE.U32 R66, R66, 0x50, R6 ;  /* 0x0000005042427825 */ /* 0x000fe200078e0006 */
[----:B------:R-:W-:Y:S01]  /*07b0*/  STS.128 [R65+0xe000], R60 ;  /* 0x00e0003c41007388 */ /* 0x000fe20000000c00 */
[----:B------:R-:W-:-:S02]  /*07c0*/  LOP3.LUT R3, R3, 0x7b0, RZ, 0xc0, !PT ;  /* 0x000007b003037812 */ /* 0x000fc400078ec0ff */
[----:B------:R-:W-:Y:S01]  /*07d0*/  LOP3.LUT R68, R68, 0x3, RZ, 0xc0, !PT ;  /* 0x0000000344447812 */ /* 0x000fe200078ec0ff */
[----:B------:R-:W-:Y:S01]  /*07e0*/  BAR.SYNC.DEFER_BLOCKING 0x0 ;  /* 0x0000000000007b1d */ /* 0x000fe20000010000 */
[-C--:B------:R-:W-:Y:S02]  /*07f0*/  ISETP.GE.AND P0, PT, R13, R14.reuse, PT ;  /* 0x0000000e0d00720c */ /* 0x080fe40003f06270 */
[----:B------:R-:W-:Y:S01]  /*0800*/  LEA R12, R10, UR5, 0x1 ;  /* 0x000000050a0c7c11 */ /* 0x000fe2000f8e08ff */
[----:B------:R-:W-:Y:S01]  /*0810*/  IMAD R13, R68, 0x500, R3 ;  /* 0x00000500440d7824 */ /* 0x000fe200078e0203 */
[----:B------:R-:W-:Y:S02]  /*0820*/  LOP3.LUT R2, R2, 0x8, R11, 0x78, !PT ;  /* 0x0000000802027812 */ /* 0x000fe400078e780b */
[----:B------:R-:W-:Y:S01]  /*0830*/  LEA R6, R10, UR4, 0x1 ;  /* 0x000000040a067c11 */ /* 0x000fe2000f8e08ff */
[C---:B------:R-:W-:Y:S01]  /*0840*/  VIADD R3, R12.reuse, 0x10 ;  /* 0x000000100c037836 */ /* 0x040fe20000000000 */
[----:B------:R-:W-:Y:S01]  /*0850*/  ISETP.GE.AND P6, PT, R15, R14, PT ;  /* 0x0000000e0f00720c */ /* 0x000fe20003fc6270 */
[----:B------:R-:W-:-:S02]  /*0860*/  @P4 VIADD R3, R12, 0xfffffff0 ;  /* 0xfffffff00c034836 */ /* 0x000fc40000000000 */
[----:B------:R-:W-:Y:S01]  /*0870*/  IMAD.IADD R2, R2, 0x1, R13 ;  /* 0x0000000102027824 */ /* 0x000fe200078e020d */
[----:B------:R-:W0:Y:S04]  /*0880*/  LDS R8, [R4] ;  /* 0x0000000004087984 */ /* 0x000e280000000800 */
[----:B------:R-:W1:Y:S04]  /*0890*/  LDS R9, [R4+0x400] ;  /* 0x0004000004097984 */ /* 0x000e680000000800 */
[----:B------:R-:W2:Y:S04]  /*08a0*/  LDS R61, [R4+0x800] ;  /* 0x00080000043d7984 */ /* 0x000ea80000000800 */
[----:B------:R-:W3:Y:S04]  /*08b0*/  LDS R64, [R4+0xc00] ;  /* 0x000c000004407984 */ /* 0x000ee80000000800 */
[----:B------:R-:W4:Y:S04]  /*08c0*/  LDS R65, [R4+0x1000] ;  /* 0x0010000004417984 */ /* 0x000f280000000800 */
[----:B------:R-:W5:Y:S04]  /*08d0*/  LDS R60, [R4+0x1400] ;  /* 0x00140000043c7984 */ /* 0x000f680000000800 */
[----:B------:R-:W5:Y:S04]  /*08e0*/  LDS R56, [R4+0x2800] ;  /* 0x0028000004387984 */ /* 0x000f680000000800 */
[----:B------:R-:W5:Y:S04]  /*08f0*/  LDS R55, [R4+0x2c00] ;  /* 0x002c000004377984 */ /* 0x000f680000000800 */
[----:B------:R-:W5:Y:S04]  /*0900*/  LDS R57, [R4+0x1c00] ;  /* 0x001c000004397984 */ /* 0x000f680000000800 */
[----:B------:R-:W5:Y:S04]  /*0910*/  LDS R58, [R4+0x2000] ;  /* 0x00200000043a7984 */ /* 0x000f680000000800 */
[----:B------:R-:W5:Y:S01]  /*0920*/  LDS R53, [R4+0x2400] ;  /* 0x0024000004357984 */ /* 0x000f620000000800 */
[----:B0-----:R-:W-:-:S03]  /*0930*/  FMUL.FTZ R8, R8, UR9 ;  /* 0x0000000908087c20 */ /* 0x001fc60008410000 */
[----:B------:R-:W0:Y:S01]  /*0940*/  LDS R59, [R4+0x1800] ;  /* 0x00180000043b7984 */ /* 0x000e220000000800 */
[----:B-1----:R-:W-:-:S03]  /*0950*/  FMUL.FTZ R9, R9, UR9 ;  /* 0x0000000909097c20 */ /* 0x002fc60008410000 */
[----:B------:R-:W1:Y:S01]  /*0960*/  LDS R50, [R4+0x3000] ;  /* 0x0030000004327984 */ /* 0x000e620000000800 */
[----:B--2---:R-:W-:Y:S01]  /*0970*/  FMUL.FTZ R61, R61, UR9 ;  /* 0x000000093d3d7c20 */ /* 0x004fe20008410000 */
[----:B------:R-:W-:Y:S02]  /*0980*/  F2FP.BF16.F32.PACK_AB R62, R9, R8 ;  /* 0x00000008093e723e */ /* 0x000fe400000010ff */
[----:B------:R-:W2:Y:S01]  /*0990*/  LDS R52, [R4+0x3400] ;  /* 0x0034000004347984 */ /* 0x000ea20000000800 */
[----:B---3--:R-:W-:Y:S01]  /*09a0*/  FMUL.FTZ R64, R64, UR9 ;  /* 0x0000000940407c20 */ /* 0x008fe20008410000 */
[----:B------:R-:W-:Y:S02]  /*09b0*/  PRMT R63, R62, 0x7632, R63 ;  /* 0x000076323e3f7816 */ /* 0x000fe4000000003f */
[----:B------:R-:W3:Y:S01]  /*09c0*/  LDS R54, [R4+0x3800] ;  /* 0x0038000004367984 */ /* 0x000ee20000000800 */
[----:B----4-:R-:W-:Y:S01]  /*09d0*/  FMUL.FTZ R65, R65, UR9 ;  /* 0x0000000941417c20 */ /* 0x010fe20008410000 */
[----:B------:R-:W-:-:S02]  /*09e0*/  F2FP.BF16.F32.PACK_AB R61, R64, R61 ;  /* 0x0000003d403d723e */ /* 0x000fc400000010ff */
[----:B------:R-:W-:Y:S01]  /*09f0*/  LDS R46, [R4+0x3c00] ;  /* 0x003c0000042e7984 */ /* 0x000fe20000000800 */
[----:B-----5:R-:W-:-:S03]  /*0a00*/  FMUL.FTZ R68, R60, UR9 ;  /* 0x000000093c447c20 */ /* 0x020fc60008410000 */
[----:B------:R-:W4:Y:S01]  /*0a10*/  LDS R45, [R4+0x4000] ;  /* 0x00400000042d7984 */ /* 0x000f220000000800 */
[----:B------:R-:W-:Y:S01]  /*0a20*/  FMUL.FTZ R56, R56, UR9 ;  /* 0x0000000938387c20 */ /* 0x000fe20008410000 */
[----:B------:R-:W-:Y:S02]  /*0a30*/  F2FP.BF16.F32.PACK_AB R65, R68, R65 ;  /* 0x000000414441723e */ /* 0x000fe400000010ff */
[----:B------:R-:W-:Y:S01]  /*0a40*/  LDS R49, [R4+0x4400] ;  /* 0x0044000004317984 */ /* 0x000fe20000000800 */
[----:B------:R-:W-:-:S03]  /*0a50*/  FMUL.FTZ R55, R55, UR9 ;  /* 0x0000000937377c20 */ /* 0x000fc60008410000 */
[----:B------:R-:W5:Y:S01]  /*0a60*/  LDS R51, [R4+0x4800] ;  /* 0x0048000004337984 */ /* 0x000f620000000800 */
[----:B------:R-:W-:Y:S01]  /*0a70*/  FMUL.FTZ R64, R57, UR9 ;  /* 0x0000000939407c20 */ /* 0x000fe20008410000 */
[----:B------:R-:W-:Y:S02]  /*0a80*/  PRMT R57, R61, 0x7632, R57 ;  /* 0x000076323d397816 */ /* 0x000fe40000000039 */
[----:B------:R-:W-:Y:S01]  /*0a90*/  LDS R43, [R4+0x4c00] ;  /* 0x004c0000042b7984 */ /* 0x000fe20000000800 */
[----:B------:R-:W-:Y:S01]  /*0aa0*/  FMUL.FTZ R58, R58, UR9 ;  /* 0x000000093a3a7c20 */ /* 0x000fe20008410000 */
[----:B------:R-:W-:Y:S02]  /*0ab0*/  F2FP.BF16.F32.PACK_AB R55, R55, R56 ;  /* 0x000000383737723e */ /* 0x000fe400000010ff */
[----:B------:R-:W5:Y:S01]  /*0ac0*/  LDS R48, [R4+0x5000] ;  /* 0x0050000004307984 */ /* 0x000f620000000800 */
[----:B------:R-:W-:Y:S01]  /*0ad0*/  FMUL.FTZ R53, R53, UR9 ;  /* 0x0000000935357c20 */ /* 0x000fe20008410000 */
[----:B------:R-:W-:-:S02]  /*0ae0*/  PRMT R56, R55, 0x7610, R56 ;  /* 0x0000761037387816 */ /* 0x000fc40000000038 */
[----:B------:R-:W5:Y:S01]  /*0af0*/  LDS R47, [R4+0x5400] ;  /* 0x00540000042f7984 */ /* 0x000f620000000800 */
[----:B0-----:R-:W-:Y:S01]  /*0b00*/  FMUL.FTZ R59, R59, UR9 ;  /* 0x000000093b3b7c20 */ /* 0x001fe20008410000 */
[----:B------:R-:W-:Y:S02]  /*0b10*/  F2FP.BF16.F32.PACK_AB R58, R53, R58 ;  /* 0x0000003a353a723e */ /* 0x000fe400000010ff */
[----:B------:R-:W0:Y:S01]  /*0b20*/  LDS R40, [R4+0x5800] ;  /* 0x0058000004287984 */ /* 0x000e220000000800 */
[----:B-1----:R-:W-:Y:S01]  /*0b30*/  FMUL.FTZ R50, R50, UR9 ;  /* 0x0000000932327c20 */ /* 0x002fe20008410000 */
[----:B------:R-:W-:Y:S02]  /*0b40*/  F2FP.BF16.F32.PACK_AB R59, R64, R59 ;  /* 0x0000003b403b723e */ /* 0x000fe400000010ff */
[----:B------:R-:W-:Y:S01]  /*0b50*/  LDS R42, [R4+0x5c00] ;  /* 0x005c0000042a7984 */ /* 0x000fe20000000800 */
[----:B--2---:R-:W-:Y:S01]  /*0b60*/  FMUL.FTZ R53, R52, UR9 ;  /* 0x0000000934357c20 */ /* 0x004fe20008410000 */
[----:B------:R-:W-:-:S02]  /*0b70*/  PRMT R52, R58, 0x7632, R52 ;  /* 0x000076323a347816 */ /* 0x000fc40000000034 */
[----:B------:R-:W1:Y:S01]  /*0b80*/  LDS R44, [R4+0x6000] ;  /* 0x00600000042c7984 */ /* 0x000e620000000800 */
[----:B---3--:R-:W-:Y:S01]  /*0b90*/  FMUL.FTZ R54, R54, UR9 ;  /* 0x0000000936367c20 */ /* 0x008fe20008410000 */
[----:B------:R-:W-:Y:S02]  /*0ba0*/  F2FP.BF16.F32.PACK_AB R50, R53, R50 ;  /* 0x000000323532723e */ /* 0x000fe400000010ff */
[----:B------:R-:W-:Y:S04]  /*0bb0*/  LDS R36, [R4+0x6400] ;  /* 0x0064000004247984 */ /* 0x000fe80000000800 */
[----:B------:R-:W2:Y:S01]  /*0bc0*/  LDS R35, [R4+0x6800] ;  /* 0x0068000004237984 */ /* 0x000ea20000000800 */
[----:B----4-:R-:W-:-:S03]  /*0bd0*/  FMUL.FTZ R45, R45, UR9 ;  /* 0x000000092d2d7c20 */ /* 0x010fc60008410000 */
[----:B------:R-:W-:Y:S04]  /*0be0*/  LDS R39, [R4+0x6c00] ;  /* 0x006c000004277984 */ /* 0x000fe80000000800 */
[----:B------:R-:W3:Y:S01]  /*0bf0*/  LDS R41, [R4+0x7000] ;  /* 0x0070000004297984 */ /* 0x000ee20000000800 */
[----:B-----5:R-:W-:-:S03]  /*0c00*/  FMUL.FTZ R51, R51, UR9 ;  /* 0x0000000933337c20 */ /* 0x020fc60008410000 */
[----:B------:R-:W-:Y:S04]  /*0c10*/  LDS R33, [R4+0x7400] ;  /* 0x0074000004217984 */ /* 0x000fe80000000800 */
[----:B------:R-:W4:Y:S01]  /*0c20*/  LDS R25, [R4+0x9000] ;  /* 0x0090000004197984 */ /* 0x000f220000000800 */
[----:B------:R-:W-:-:S03]  /*0c30*/  FMUL.FTZ R48, R48, UR9 ;  /* 0x0000000930307c20 */ /* 0x000fc60008410000 */
[----:B------:R-:W-:Y:S01]  /*0c40*/  LDS R29, [R4+0x9400] ;  /* 0x00940000041d7984 */ /* 0x000fe20000000800 */
[----:B------:R-:W-:-:S03]  /*0c50*/  FMUL.FTZ R47, R47, UR9 ;  /* 0x000000092f2f7c20 */ /* 0x000fc60008410000 */
[----:B------:R-:W5:Y:S01]  /*0c60*/  LDS R31, [R4+0x9800] ;  /* 0x00980000041f7984 */ /* 0x000f620000000800 */
[----:B0-----:R-:W-:Y:S01]  /*0c70*/  FMUL.FTZ R40, R40, UR9 ;  /* 0x0000000928287c20 */ /* 0x001fe20008410000 */
[----:B------:R-:W-:Y:S02]  /*0c80*/  F2FP.BF16.F32.PACK_AB R47, R47, R48 ;  /* 0x000000302f2f723e */ /* 0x000fe400000010ff */
[----:B------:R-:W0:Y:S02]  /*0c90*/  LDS R24, [R4+0x9c00] ;  /* 0x009c000004187984 */ /* 0x000e240000000800 */
[----:B------:R-:W-:Y:S02]  /*0ca0*/  PRMT R48, R47, 0x7632, R48 ;  /* 0x000076322f307816 */ /* 0x000fe40000000030 */
[----:B------:R-:W0:Y:S01]  /*0cb0*/  LDS R38, [R4+0x7800] ;  /* 0x0078000004267984 */ /* 0x000e220000000800 */
[----:B-1----:R-:W-:-:S03]  /*0cc0*/  FMUL.FTZ R44, R44, UR9 ;  /* 0x000000092c2c7c20 */ /* 0x002fc60008410000 */
[----:B------:R-:W1:Y:S04]  /*0cd0*/  LDS R37, [R4+0x7c00] ;  /* 0x007c000004257984 */ /* 0x000e680000000800 */
[----:B------:R-:W1:Y:S01]  /*0ce0*/  LDS R30, [R4+0x8000] ;  /* 0x00800000041e7984 */ /* 0x000e620000000800 */
[----:B--2---:R-:W-:-:S03]  /*0cf0*/  FMUL.FTZ R35, R35, UR9 ;  /* 0x0000000923237c20 */ /* 0x004fc60008410000 */
[----:B------:R-:W-:Y:S04]  /*0d00*/  LDS R32, [R4+0x8400] ;  /* 0x0084000004207984 */ /* 0x000fe80000000800 */
[----:B------:R-:W2:Y:S01]  /*0d10*/  LDS R34, [R4+0x8800] ;  /* 0x0088000004227984 */ /* 0x000ea20000000800 */
[----:B---3--:R-:W-:-:S03]  /*0d20*/  FMUL.FTZ R41, R41, UR9 ;  /* 0x0000000929297c20 */ /* 0x008fc60008410000 */
[----:B------:R-:W-:Y:S04]  /*0d30*/  LDS R26, [R4+0x8c00] ;  /* 0x008c0000041a7984 */ /* 0x000fe80000000800 */
[----:B------:R-:W3:Y:S01]  /*0d40*/  LDS R28, [R4+0xa000] ;  /* 0x00a00000041c7984 */ /* 0x000ee20000000800 */
[----:B----4-:R-:W-:-:S03]  /*0d50*/  FMUL.FTZ R25, R25, UR9 ;  /* 0x0000000919197c20 */ /* 0x010fc60008410000 */
[----:B------:R-:W4:Y:S04]  /*0d60*/  LDS R27, [R4+0xa400] ;  /* 0x00a40000041b7984 */ /* 0x000f280000000800 */
[----:B------:R-:W4:Y:S01]  /*0d70*/  LDS R19, [R4+0xa800] ;  /* 0x00a8000004137984 */ /* 0x000f220000000800 */
[----:B-----5:R-:W-:-:S03]  /*0d80*/  FMUL.FTZ R31, R31, UR9 ;  /* 0x000000091f1f7c20 */ /* 0x020fc60008410000 */
[----:B------:R-:W-:Y:S01]  /*0d90*/  LDS R23, [R4+0xac00] ;  /* 0x00ac000004177984 */ /* 0x000fe20000000800 */
[----:B0-----:R-:W-:-:S03]  /*0da0*/  FMUL.FTZ R24, R24, UR9 ;  /* 0x0000000918187c20 */ /* 0x001fc60008410000 */
[----:B------:R-:W0:Y:S01]  /*0db0*/  LDS R22, [R4+0xb000] ;  /* 0x00b0000004167984 */ /* 0x000e220000000800 */
[----:B------:R-:W-:Y:S01]  /*0dc0*/  FMUL.FTZ R38, R38, UR9 ;  /* 0x0000000926267c20 */ /* 0x000fe20008410000 */
[----:B------:R-:W-:Y:S02]  /*0dd0*/  F2FP.BF16.F32.PACK_AB R24, R24, R31 ;  /* 0x0000001f1818723e */ /* 0x000fe400000010ff */
[----:B------:R-:W-:Y:S01]  /*0de0*/  LDS R18, [R4+0xb400] ;  /* 0x00b4000004127984 */ /* 0x000fe20000000800 */
[----:B-1----:R-:W-:-:S03]  /*0df0*/  FMUL.FTZ R37, R37, UR9 ;  /* 0x0000000925257c20 */ /* 0x002fc60008410000 */
[----:B------:R-:W1:Y:S01]  /*0e00*/  LDS R21, [R4+0xb800] ;  /* 0x00b8000004157984 */ /* 0x000e620000000800 */
[----:B------:R-:W-:Y:S01]  /*0e10*/  FMUL.FTZ R30, R30, UR9 ;  /* 0x000000091e1e7c20 */ /* 0x000fe20008410000 */
[----:B------:R-:W-:Y:S02]  /*0e20*/  F2FP.BF16.F32.PACK_AB R37, R37, R38 ;  /* 0x000000262525723e */ /* 0x000fe400000010ff */
[----:B------:R-:W5:Y:S02]  /*0e30*/  LDS R20, [R4+0xbc00] ;  /* 0x00bc000004147984 */ /* 0x000f640000000800 */
[----:B------:R-:W-:Y:S02]  /*0e40*/  PRMT R38, R37, 0x7632, R38 ;  /* 0x0000763225267816 */ /* 0x000fe40000000026 */
[----:B------:R-:W5:Y:S01]  /*0e50*/  LDS R15, [R4+0xc000] ;  /* 0x00c00000040f7984 */ /* 0x000f620000000800 */
[----:B--2---:R-:W-:-:S03]  /*0e60*/  FMUL.FTZ R34, R34, UR9 ;  /* 0x0000000922227c20 */ /* 0x004fc60008410000 */
[----:B------:R-:W2:Y:S04]  /*0e70*/  LDS R16, [R4+0xc400] ;  /* 0x00c4000004107984 */ /* 0x000ea80000000800 */
[----:B------:R-:W2:Y:S01]  /*0e80*/  LDS R17, [R4+0xc800] ;  /* 0x00c8000004117984 */ /* 0x000ea20000000800 */
[----:B---3--:R-:W-:-:S03]  /*0e90*/  FMUL.FTZ R28, R28, UR9 ;  /* 0x000000091c1c7c20 */ /* 0x008fc60008410000 */
[----:B------:R-:W-:Y:S01]  /*0ea0*/  LDS R9, [R4+0xcc00] ;  /* 0x00cc000004097984 */ /* 0x000fe20000000800 */
[----:B----4-:R-:W-:-:S03]  /*0eb0*/  FMUL.FTZ R27, R27, UR9 ;  /* 0x000000091b1b7c20 */ /* 0x010fc60008410000 */
[----:B------:R-:W3:Y:S01]  /*0ec0*/  LDS R11, [R4+0xd000] ;  /* 0x00d00000040b7984 */ /* 0x000ee20000000800 */
[----:B------:R-:W-:Y:S01]  /*0ed0*/  FMUL.FTZ R19, R19, UR9 ;  /* 0x0000000913137c20 */ /* 0x000fe20008410000 */
[----:B------:R-:W-:Y:S02]  /*0ee0*/  F2FP.BF16.F32.PACK_AB R27, R27, R28 ;  /* 0x0000001c1b1b723e */ /* 0x000fe400000010ff */
[----:B------:R-:W4:Y:S02]  /*0ef0*/  LDS R12, [R4+0xd400] ;  /* 0x00d40000040c7984 */ /* 0x000f240000000800 */
[----:B------:R-:W-:Y:S02]  /*0f00*/  PRMT R28, R27, 0x7632, R28 ;  /* 0x000076321b1c7816 */ /* 0x000fe4000000001c */
[----:B------:R-:W4:Y:S01]  /*0f10*/  LDS R14, [R4+0xd800] ;  /* 0x00d80000040e7984 */ /* 0x000f220000000800 */
[----:B0-----:R-:W-:-:S03]  /*0f20*/  FMUL.FTZ R22, R22, UR9 ;  /* 0x0000000916167c20 */ /* 0x001fc60008410000 */
[----:B------:R-:W-:Y:S04]  /*0f30*/  LDS R10, [R4+0xdc00] ;  /* 0x00dc0000040a7984 */ /* 0x000fe80000000800 */
[----:B------:R-:W0:Y:S01]  /*0f40*/  LDS R13, [R4+0xe000] ;  /* 0x00e00000040d7984 */ /* 0x000e220000000800 */
[----:B-1----:R-:W-:-:S03]  /*0f50*/  FMUL.FTZ R21, R21, UR9 ;  /* 0x0000000915157c20 */ /* 0x002fc60008410000 */
[----:B------:R-:W1:Y:S01]  /*0f60*/  LDS R8, [R4+0xe400] ;  /* 0x00e4000004087984 */ /* 0x000e620000000800 */
[----:B-----5:R-:W-:-:S03]  /*0f70*/  FMUL.FTZ R20, R20, UR9 ;  /* 0x0000000914147c20 */ /* 0x020fc60008410000 */
[----:B------:R-:W5:Y:S01]  /*0f80*/  LDS R7, [R4+0xe800] ;  /* 0x00e8000004077984 */ /* 0x000f620000000800 */
[----:B------:R-:W-:Y:S01]  /*0f90*/  FMUL.FTZ R15, R15, UR9 ;  /* 0x000000090f0f7c20 */ /* 0x000fe20008410000 */
[----:B------:R-:W-:Y:S02]  /*0fa0*/  F2FP.BF16.F32.PACK_AB R20, R20, R21 ;  /* 0x000000151414723e */ /* 0x000fe400000010ff */
[----:B------:R3:W5:Y:S01]  /*0fb0*/  LDS R60, [R4+0xec00] ;  /* 0x00ec0000043c7984 */ /* 0x0007620000000800 */
[----:B--2---:R-:W-:Y:S01]  /*0fc0*/  FMUL.FTZ R16, R16, UR9 ;  /* 0x0000000910107c20 */ /* 0x004fe20008410000 */
[----:B------:R-:W-:Y:S02]  /*0fd0*/  PRMT R21, R20, 0x7632, R21 ;  /* 0x0000763214157816 */ /* 0x000fe40000000015 */
[----:B------:R2:W-:Y:S01]  /*0fe0*/  STS.U16 [R6+0xf000], R62 ;  /* 0x00f0003e06007388 */ /* 0x0005e20000000400 */
[----:B------:R-:W-:Y:S01]  /*0ff0*/  FMUL.FTZ R17, R17, UR9 ;  /* 0x0000000911117c20 */ /* 0x000fe20008410000 */
[----:B------:R-:W-:-:S02]  /*1000*/  F2FP.BF16.F32.PACK_AB R15, R16, R15 ;  /* 0x0000000f100f723e */ /* 0x000fc400000010ff */
[----:B------:R-:W-:Y:S01]  /*1010*/  STS.U16 [R6+0xf020], R63 ;  /* 0x00f0203f06007388 */ /* 0x000fe20000000400 */
[----:B---3--:R-:W-:-:S03]  /*1020*/  PRMT R4, R65, 0x7632, R4 ;  /* 0x0000763241047816 */ /* 0x008fc60000000004 */
[----:B------:R3:W-:Y:S01]  /*1030*/  STS.U16 [R3+0x20], R57 ;  /* 0x0000203903007388 */ /* 0x0007e20000000400 */
[----:B------:R-:W-:Y:S01]  /*1040*/  FMUL.FTZ R11, R11, UR9 ;  /* 0x000000090b0b7c20 */ /* 0x000fe20008410000 */
[----:B--2---:R-:W-:Y:S02]  /*1050*/  PRMT R62, R59, 0x7632, R62 ;  /* 0x000076323b3e7816 */ /* 0x004fe4000000003e */
[----:B------:R-:W-:Y:S01]  /*1060*/  STS.U16 [R3], R61 ;  /* 0x0000003d03007388 */ /* 0x000fe20000000400 */
[----:B----4-:R-:W-:-:S03]  /*1070*/  FMUL.FTZ R12, R12, UR9 ;  /* 0x000000090c0c7c20 */ /* 0x010fc60008410000 */
[----:B------:R2:W-:Y:S01]  /*1080*/  STS.U16 [R6+0x11820], R4 ;  /* 0x0118200406007388 */ /* 0x0005e20000000400 */
[----:B------:R-:W-:Y:S01]  /*1090*/  FMUL.FTZ R14, R14, UR9 ;  /* 0x000000090e0e7c20 */ /* 0x000fe20008410000 */
[----:B---3--:R-:W-:Y:S01]  /*10a0*/  PRMT R57, R55, 0x7632, R57 ;  /* 0x0000763237397816 */ /* 0x008fe20000000039 */
[----:B------:R-:W-:Y:S01]  /*10b0*/  FMUL.FTZ R55, R46, UR9 ;  /* 0x000000092e377c20 */ /* 0x000fe20008410000 */
[----:B------:R-:W-:Y:S01]  /*10c0*/  STS.U16 [R6+0x11800], R65 ;  /* 0x0118004106007388 */ /* 0x000fe20000000400 */
[----:B------:R-:W-:Y:S01]  /*10d0*/  FMUL.FTZ R46, R43, UR9 ;  /* 0x000000092b2e7c20 */ /* 0x000fe20008410000 */
[----:B------:R-:W-:Y:S01]  /*10e0*/  FMUL.FTZ R43, R42, UR9 ;  /* 0x000000092a2b7c20 */ /* 0x000fe20008410000 */
[----:B------:R-:W-:Y:S01]  /*10f0*/  F2FP.BF16.F32.PACK_AB R11, R12, R11 ;  /* 0x0000000b0c0b723e */ /* 0x000fe200000010ff */
[----:B------:R-:W-:Y:S01]  /*1100*/  STS.U16 [R3+0x2800], R59 ;  /* 0x0028003b03007388 */ /* 0x000fe20000000400 */
[----:B------:R-:W-:Y:S01]  /*1110*/  F2FP.BF16.F32.PACK_AB R54, R55, R54 ;  /* 0x000000363736723e */ /* 0x000fe200000010ff */
[----:B--2---:R-:W-:Y:S01]  /*1120*/  FMUL.FTZ R4, R49, UR9 ;  /* 0x0000000931047c20 */ /* 0x004fe20008410000 */
[----:B------:R-:W-:Y:S01]  /*1130*/  PRMT R49, R50, 0x7632, R49 ;  /* 0x0000763232317816 */ /* 0x000fe20000000031 */
[----:B------:R-:W-:Y:S01]  /*1140*/  STS.U16 [R3+0x2820], R62 ;  /* 0x0028203e03007388 */ /* 0x000fe20000000400 */
[----:B------:R-:W-:Y:S01]  /*1150*/  F2FP.BF16.F32.PACK_AB R46, R46, R51 ;  /* 0x000000332e2e723e */ /* 0x000fe200000010ff */
[----:B0-----:R-:W-:Y:S01]  /*1160*/  FMUL.FTZ R13, R13, UR9 ;  /* 0x000000090d0d7c20 */ /* 0x001fe20008410000 */
[----:B------:R-:W-:Y:S01]  /*1170*/  F2FP.BF16.F32.PACK_AB R4, R4, R45 ;  /* 0x0000002d0404723e */ /* 0x000fe200000010ff */
[----:B------:R-:W-:Y:S01]  /*1180*/  STS.U16 [R6+0x14000], R58 ;  /* 0x0140003a06007388 */ /* 0x000fe20000000400 */
[----:B------:R-:W-:Y:S01]  /*1190*/  PRMT R45, R54, 0x7632, R45 ;  /* 0x00007632362d7816 */ /* 0x000fe2000000002d */
[----:B-1----:R-:W-:Y:S01]  /*11a0*/  FMUL.FTZ R8, R8, UR9 ;  /* 0x0000000908087c20 */ /* 0x002fe20008410000 */
[----:B------:R-:W-:Y:S01]  /*11b0*/  PRMT R51, R4, 0x7632, R51 ;  /* 0x0000763204337816 */ /* 0x000fe20000000033 */
[----:B------:R-:W-:Y:S01]  /*11c0*/  STS.U16 [R6+0x14020], R52 ;  /* 0x0140203406007388 */ /* 0x000fe20000000400 */
[----:B------:R-:W-:Y:S01]  /*11d0*/  F2FP.BF16.F32.PACK_AB R40, R43, R40 ;  /* 0x000000282b28723e */ /* 0x000fe200000010ff */
[----:B-----5:R-:W-:Y:S01]  /*11e0*/  FMUL.FTZ R7, R7, UR9 ;  /* 0x0000000907077c20 */ /* 0x020fe20008410000 */
[----:B------:R-:W-:Y:S01]  /*11f0*/  PRMT R42, R46, 0x7632, R42 ;  /* 0x000076322e2a7816 */ /* 0x000fe2000000002a */
[----:B------:R-:W-:Y:S01]  /*1200*/  STS.U16 [R3+0x5000], R56 ;  /* 0x0050003803007388 */ /* 0x000fe20000000400 */
[----:B------:R-:W-:Y:S01]  /*1210*/  PRMT R12, R15, 0x7632, R12 ;  /* 0x000076320f0c7816 */ /* 0x000fe2000000000c */
[----:B------:R-:W-:Y:S01]  /*1220*/  FMUL.FTZ R60, R60, UR9 ;  /* 0x000000093c3c7c20 */ /* 0x000fe20008410000 */
[----:B------:R-:W-:Y:S01]  /*1230*/  F2FP.BF16.F32.PACK_AB R13, R8, R13 ;  /* 0x0000000d080d723e */ /* 0x000fe200000010ff */
[----:B------:R-:W-:Y:S03]  /*1240*/  STS.U16 [R3+0x5020], R57 ;  /* 0x0050203903007388 */ /* 0x000fe60000000400 */
[----:B------:R-:W-:Y:S01]  /*1250*/  F2FP.BF16.F32.PACK_AB R7, R60, R7 ;  /* 0x000000073c07723e */ /* 0x000fe200000010ff */
[----:B------:R-:W-:Y:S04]  /*1260*/  STS.U16 [R6+0xf200], R50 ;  /* 0x00f2003206007388 */ /* 0x000fe80000000400 */
[----:B------:R-:W-:Y:S04]  /*1270*/  STS.U16 [R6+0xf220], R49 ;  /* 0x00f2203106007388 */ /* 0x000fe80000000400 */
[----:B------:R0:W-:Y:S04]  /*1280*/  STS.U16 [R3+0x220], R45 ;  /* 0x0002202d03007388 */ /* 0x0001e80000000400 */
[----:B------:R-:W-:Y:S04]  /*1290*/  STS.U16 [R3+0x200], R54 ;  /* 0x0002003603007388 */ /* 0x000fe80000000400 */
[----:B------:R1:W-:Y:S01]  /*12a0*/  STS.U16 [R6+0x11a00], R4 ;  /* 0x011a000406007388 */ /* 0x0003e20000000400 */
[----:B0-----:R-:W-:Y:S01]  /*12b0*/  FMUL.FTZ R45, R36, UR9 ;  /* 0x00000009242d7c20 */ /* 0x001fe20008410000 */
[----:B------:R-:W-:-:S02]  /*12c0*/  FMUL.FTZ R36, R33, UR9 ;  /* 0x0000000921247c20 */ /* 0x000fc40008410000 */
[----:B------:R-:W-:Y:S01]  /*12d0*/  STS.U16 [R6+0x11a20], R51 ;  /* 0x011a203306007388 */ /* 0x000fe20000000400 */
[----:B------:R-:W-:Y:S01]  /*12e0*/  FMUL.FTZ R33, R32, UR9 ;  /* 0x0000000920217c20 */ /* 0x000fe20008410000 */
[----:B------:R-:W-:Y:S02]  /*12f0*/  F2FP.BF16.F32.PACK_AB R44, R45, R44 ;  /* 0x0000002c2d2c723e */ /* 0x000fe400000010ff */
[----:B------:R-:W-:Y:S01]  /*1300*/  STS.U16 [R3+0x2a00], R46 ;  /* 0x002a002e03007388 */ /* 0x000fe20000000400 */
[----:B------:R-:W-:Y:S01]  /*1310*/  F2FP.BF16.F32.PACK_AB R36, R36, R41 ;  /* 0x000000292424723e */ /* 0x000fe200000010ff */
[----:B-1----:R-:W-:Y:S01]  /*1320*/  FMUL.FTZ R4, R39, UR9 ;  /* 0x0000000927047c20 */ /* 0x002fe20008410000 */
[----:B------:R-:W-:Y:S01]  /*1330*/  PRMT R39, R40, 0x7632, R39 ;  /* 0x0000763228277816 */ /* 0x000fe20000000027 */
[----:B------:R-:W-:Y:S01]  /*1340*/  STS.U16 [R3+0x2a20], R42 ;  /* 0x002a202a03007388 */ /* 0x000fe20000000400 */
[----:B------:R-:W-:Y:S02]  /*1350*/  F2FP.BF16.F32.PACK_AB R30, R33, R30 ;  /* 0x0000001e211e723e */ /* 0x000fe400000010ff */
[----:B------:R-:W-:Y:S01]  /*1360*/  F2FP.BF16.F32.PACK_AB R4, R4, R35 ;  /* 0x000000230404723e */ /* 0x000fe200000010ff */
[----:B------:R-:W-:Y:S01]  /*1370*/  STS.U16 [R6+0x14200], R47 ;  /* 0x0142002f06007388 */ /* 0x000fe20000000400 */
[----:B------:R-:W-:-:S02]  /*1380*/  PRMT R35, R44, 0x7632, R35 ;  /* 0x000076322c237816 */ /* 0x000fc40000000023 */
[----:B------:R-:W-:Y:S01]  /*1390*/  PRMT R41, R4, 0x7632, R41 ;  /* 0x0000763204297816 */ /* 0x000fe20000000029 */
[----:B------:R-:W-:Y:S01]  /*13a0*/  STS.U16 [R6+0x14220], R48 ;  /* 0x0142203006007388 */ /* 0x000fe20000000400 */
[----:B------:R-:W-:-:S03]  /*13b0*/  PRMT R32, R36, 0x7632, R32 ;  /* 0x0000763224207816 */ /* 0x000fc60000000020 */
[----:B------:R-:W-:Y:S04]  /*13c0*/  STS.U16 [R3+0x5200], R40 ;  /* 0x0052002803007388 */ /* 0x000fe80000000400 */
[----:B------:R-:W-:Y:S04]  /*13d0*/  STS.U16 [R3+0x5220], R39 ;  /* 0x0052202703007388 */ /* 0x000fe80000000400 */
[----:B------:R-:W-:Y:S04]  /*13e0*/  STS.U16 [R6+0xf400], R44 ;  /* 0x00f4002c06007388 */ /* 0x000fe80000000400 */
[----:B------:R0:W-:Y:S04]  /*13f0*/  STS.U16 [R6+0xf420], R35 ;  /* 0x00f4202306007388 */ /* 0x0001e80000000400 */
[----:B------:R1:W-:Y:S04]  /*1400*/  STS.U16 [R3+0x400], R4 ;  /* 0x0004000403007388 */ /* 0x0003e80000000400 */
[----:B------:R-:W-:Y:S01]  /*1410*/  STS.U16 [R3+0x420], R41 ;  /* 0x0004202903007388 */ /* 0x000fe20000000400 */
[----:B0-----:R-:W-:Y:S01]  /*1420*/  FMUL.FTZ R35, R26, UR9 ;  /* 0x000000091a237c20 */ /* 0x001fe20008410000 */
[----:B------:R-:W-:-:S02]  /*1430*/  PRMT R26, R30, 0x7632, R26 ;  /* 0x000076321e1a7816 */ /* 0x000fc4000000001a */
[----:B------:R-:W-:Y:S01]  /*1440*/  STS.U16 [R6+0x11c00], R36 ;  /* 0x011c002406007388 */ /* 0x000fe20000000400 */
[----:B-1----:R-:W-:Y:S01]  /*1450*/  FMUL.FTZ R4, R29, UR9 ;  /* 0x000000091d047c20 */ /* 0x002fe20008410000 */
[----:B------:R-:W-:Y:S02]  /*1460*/  F2FP.BF16.F32.PACK_AB R34, R35, R34 ;  /* 0x000000222322723e */ /* 0x000fe400000010ff */
[----:B------:R-:W-:Y:S02]  /*1470*/  STS.U16 [R6+0x11c20], R32 ;  /* 0x011c202006007388 */ /* 0x000fe40000000400 */
[----:B------:R-:W-:Y:S02]  /*1480*/  F2FP.BF16.F32.PACK_AB R4, R4, R25 ;  /* 0x000000190404723e */ /* 0x000fe400000010ff */
[----:B------:R-:W-:Y:S01]  /*1490*/  STS.U16 [R3+0x2c00], R37 ;  /* 0x002c002503007388 */ /* 0x000fe20000000400 */
[----:B------:R-:W-:Y:S02]  /*14a0*/  PRMT R25, R34, 0x7632, R25 ;  /* 0x0000763222197816 */ /* 0x000fe40000000019 */
[C---:B------:R-:W-:Y:S01]  /*14b0*/  PRMT R29, R4.reuse, 0x7610, R29 ;  /* 0x00007610041d7816 */ /* 0x040fe2000000001d */
[----:B------:R-:W-:Y:S01]  /*14c0*/  STS.U16 [R3+0x2c20], R38 ;  /* 0x002c202603007388 */ /* 0x000fe20000000400 */
[----:B------:R-:W-:Y:S01]  /*14d0*/  PRMT R31, R4, 0x7632, R31 ;  /* 0x00007632041f7816 */ /* 0x000fe2000000001f */
[----:B------:R-:W-:Y:S01]  /*14e0*/  FMUL.FTZ R4, R23, UR9 ;  /* 0x0000000917047c20 */ /* 0x000fe20008410000 */
[----:B------:R-:W-:Y:S01]  /*14f0*/  FMUL.FTZ R23, R18, UR9 ;  /* 0x0000000912177c20 */ /* 0x000fe20008410000 */
[----:B------:R0:W-:Y:S03]  /*1500*/  STS.U16 [R6+0x14420], R26 ;  /* 0x0144201a06007388 */ /* 0x0001e60000000400 */
[----:B------:R-:W-:Y:S01]  /*1510*/  F2FP.BF16.F32.PACK_AB R4, R4, R19 ;  /* 0x000000130404723e */ /* 0x000fe200000010ff */
[----:B------:R-:W-:Y:S01]  /*1520*/  STS.U16 [R6+0x14400], R30 ;  /* 0x0144001e06007388 */ /* 0x000fe20000000400 */
[----:B------:R-:W-:-:S02]  /*1530*/  F2FP.BF16.F32.PACK_AB R22, R23, R22 ;  /* 0x000000161716723e */ /* 0x000fc400000010ff */
[C---:B------:R-:W-:Y:S01]  /*1540*/  PRMT R18, R4.reuse, 0x7610, R18 ;  /* 0x0000761004127816 */ /* 0x040fe20000000012 */
[----:B------:R1:W-:Y:S01]  /*1550*/  STS.U16 [R3+0x5400], R34 ;  /* 0x0054002203007388 */ /* 0x0003e20000000400 */
[----:B------:R-:W-:Y:S01]  /*1560*/  PRMT R19, R4, 0x7632, R19 ;  /* 0x0000763204137816 */ /* 0x000fe20000000013 */
[----:B------:R-:W-:Y:S01]  /*1570*/  FMUL.FTZ R4, R9, UR9 ;  /* 0x0000000909047c20 */ /* 0x000fe20008410000 */
[----:B0-----:R-:W-:Y:S01]  /*1580*/  PRMT R26, R24, 0x7632, R26 ;  /* 0x00007632181a7816 */ /* 0x001fe2000000001a */
[----:B------:R-:W-:Y:S01]  /*1590*/  STS.U16 [R3+0x5420], R25 ;  /* 0x0054201903007388 */ /* 0x000fe20000000400 */
[----:B------:R-:W-:Y:S01]  /*15a0*/  PRMT R23, R22, 0x7632, R23 ;  /* 0x0000763216177816 */ /* 0x000fe20000000017 */
[----:B------:R-:W-:Y:S01]  /*15b0*/  FMUL.FTZ R9, R10, UR9 ;  /* 0x000000090a097c20 */ /* 0x000fe20008410000 */
[----:B------:R-:W-:Y:S01]  /*15c0*/  F2FP.BF16.F32.PACK_AB R4, R4, R17 ;  /* 0x000000110404723e */ /* 0x000fe200000010ff */
[----:B------:R-:W-:Y:S01]  /*15d0*/  STS.U16 [R6+0xf600], R29 ;  /* 0x00f6001d06007388 */ /* 0x000fe20000000400 */
[----:B------:R-:W0:Y:S01]  /*15e0*/  LDC.64 R16, c[0x0][0x3c8] ;  /* 0x0000f200ff107b82 */ /* 0x000e220000000a00 */
[----:B-1----:R-:W-:-:S02]  /*15f0*/  LEA R34, R2, UR5, 0x1 ;  /* 0x0000000502227c11 */ /* 0x002fc4000f8e08ff */
[----:B------:R-:W-:Y:S01]  /*1600*/  STS.U16 [R6+0xf620], R31 ;  /* 0x00f6201f06007388 */ /* 0x000fe20000000400 */
[----:B------:R-:W-:-:S03]  /*1610*/  F2FP.BF16.F32.PACK_AB R9, R9, R14 ;  /* 0x0000000e0909723e */ /* 0x000fc600000010ff */
        /* <DEDUP_REMOVED lines=8> */
[----:B-1----:R-:W-:-:S03]  /*16a0*/  PRMT R18, R4, 0x7610, R18 ;  /* 0x0000761004127816 */ /* 0x002fc60000000012 */
[----:B------:R1:W-:Y:S01]  /*16b0*/  STS.U16 [R6+0x14620], R23 ;  /* 0x0146201706007388 */ /* 0x0003e20000000400 */
[----:B--2---:R-:W-:-:S03]  /*16c0*/  PRMT R19, R4, 0x7632, R19 ;  /* 0x0000763204137816 */ /* 0x004fc60000000013 */
[----:B------:R2:W-:Y:S01]  /*16d0*/  STS.U16 [R3+0x5600], R20 ;  /* 0x0056001403007388 */ /* 0x0005e20000000400 */
[----:B------:R-:W-:Y:S01]  /*16e0*/  LOP3.LUT R4, R5, 0x38, RZ, 0xc0, !PT ;  /* 0x0000003805047812 */ /* 0x000fe200078ec0ff */
[----:B------:R-:W-:Y:S02]  /*16f0*/  IMAD.MOV.U32 R5, RZ, RZ, RZ ;  /* 0x000000ffff057224 */ /* 0x000fe400078e00ff */
[----:B------:R-:W-:Y:S01]  /*1700*/  STS.U16 [R3+0x5620], R21 ;  /* 0x0056201503007388 */ /* 0x000fe20000000400 */
[----:B------:R-:W-:Y:S02]  /*1710*/  LOP3.LUT R2, R4, 0x40, RZ, 0xfc, !PT ;  /* 0x0000004004027812 */ /* 0x000fe400078efcff */
[----:B-1----:R-:W-:Y:S01]  /*1720*/  CS2R R22, SRZ ;  /* 0x0000000000167805 */ /* 0x002fe2000001ff00 */
[----:B------:R1:W-:Y:S01]  /*1730*/  STS.U16 [R6+0xf800], R15 ;  /* 0x00f8000f06007388 */ /* 0x0003e20000000400 */
[----:B--2---:R-:W-:-:S03]  /*1740*/  PRMT R20, R11, 0x7632, R20 ;  /* 0x000076320b147816 */ /* 0x004fc60000000014 */
[----:B------:R-:W-:Y:S04]  /*1750*/  STS.U16 [R6+0xf820], R12 ;  /* 0x00f8200c06007388 */ /* 0x000fe80000000400 */
[----:B------:R-:W-:Y:S01]  /*1760*/  STS.U16 [R3+0x800], R18 ;  /* 0x0008001203007388 */ /* 0x000fe20000000400 */
[----:B-1----:R-:W-:-:S03]  /*1770*/  PRMT R15, R13, 0x7632, R15 ;  /* 0x000076320d0f7816 */ /* 0x002fc6000000000f */
[----:B------:R1:W-:Y:S04]  /*1780*/  STS.U16 [R3+0x820], R19 ;  /* 0x0008201303007388 */ /* 0x0003e80000000400 */
[----:B------:R2:W-:Y:S04]  /*1790*/  STS.U16 [R6+0x12000], R11 ;  /* 0x0120000b06007388 */ /* 0x0005e80000000400 */
[----:B------:R3:W-:Y:S01]  /*17a0*/  STS.U16 [R6+0x12020], R20 ;  /* 0x0120201406007388 */ /* 0x0007e20000000400 */
[----:B-1----:R-:W-:-:S03]  /*17b0*/  PRMT R19, R7, 0x7632, R19 ;  /* 0x0000763207137816 */ /* 0x002fc60000000013 */
[----:B------:R-:W-:Y:S01]  /*17c0*/  STS.U16 [R3+0x3000], R10 ;  /* 0x0030000a03007388 */ /* 0x000fe20000000400 */
[----:B--2---:R-:W-:Y:S01]  /*17d0*/  PRMT R11, R9, 0x7632, R11 ;  /* 0x00007632090b7816 */ /* 0x004fe2000000000b */
[----:B0-----:R-:W-:Y:S01]  /*17e0*/  IMAD.WIDE.U32 R8, R16, UR8, R4 ;  /* 0x0000000810087c25 */ /* 0x001fe2000f8e0004 */
[----:B---3--:R-:W-:-:S03]  /*17f0*/  CS2R R20, SRZ ;  /* 0x0000000000147805 */ /* 0x008fc6000001ff00 */
[----:B------:R0:W-:Y:S01]  /*1800*/  STS.U16 [R3+0x3020], R11 ;  /* 0x0030200b03007388 */ /* 0x0001e20000000400 */
[----:B------:R-:W-:-:S03]  /*1810*/  IMAD R9, R17, UR8, R9 ;  /* 0x0000000811097c24 */ /* 0x000fc6000f8e0209 */
[----:B------:R1:W-:Y:S01]  /*1820*/  STS.U16 [R6+0x14800], R13 ;  /* 0x0148000d06007388 */ /* 0x0003e20000000400 */
[----:B------:R-:W-:Y:S01]  /*1830*/  IMAD.WIDE.U32 R16, R0, UR10, R8 ;  /* 0x0000000a00107c25 */ /* 0x000fe2000f8e0008 */
[----:B------:R-:W-:Y:S02]  /*1840*/  CS2R R8, SRZ ;  /* 0x0000000000087805 */ /* 0x000fe4000001ff00 */
[----:B------:R2:W-:Y:S01]  /*1850*/  STS.U16 [R6+0x14820], R15 ;  /* 0x0148200f06007388 */ /* 0x0005e20000000400 */
[----:B0-----:R-:W-:-:S03]  /*1860*/  CS2R R10, SRZ ;  /* 0x00000000000a7805 */ /* 0x001fc6000001ff00 */
[----:B------:R-:W-:Y:S01]  /*1870*/  STS.U16 [R3+0x5800], R7 ;  /* 0x0058000703007388 */ /* 0x000fe20000000400 */
[----:B-1----:R-:W-:-:S03]  /*1880*/  CS2R R12, SRZ ;  /* 0x00000000000c7805 */ /* 0x002fc6000001ff00 */
[----:B------:R0:W-:Y:S01]  /*1890*/  STS.U16 [R3+0x5820], R19 ;  /* 0x0058201303007388 */ /* 0x0001e20000000400 */
[----:B--2---:R-:W-:Y:S01]  /*18a0*/  CS2R R14, SRZ ;  /* 0x00000000000e7805 */ /* 0x004fe2000001ff00 */
[----:B------:R-:W-:Y:S01]  /*18b0*/  BAR.SYNC.DEFER_BLOCKING 0x0 ;  /* 0x0000000000007b1d */ /* 0x000fe20000010000 */
[----:B0-----:R-:W-:Y:S01]  /*18c0*/  IMAD R19, R0, UR11, R17 ;  /* 0x0000000b00137c24 */ /* 0x001fe2000f8e0211 */
[----:B------:R-:W-:-:S04]  /*18d0*/  LOP3.LUT R0, R4, 0x80, RZ, 0xfc, !PT ;  /* 0x0000008004007812 */ /* 0x000fc800078efcff */
[----:B------:R0:W1:Y:S04]  /*18e0*/  @!P5 LDS.128 R20, [R34] ;  /* 0x000000002214d984 */ /* 0x0000680000000c00 */
[----:B------:R0:W2:Y:S04]  /*18f0*/  @!P5 LDS.128 R12, [R34+0x2800] ;  /* 0x00280000220cd984 */ /* 0x0000a80000000c00 */
[----:B------:R0:W3:Y:S01]  /*1900*/  @!P5 LDS.128 R8, [R34+0x5000] ;  /* 0x005000002208d984 */ /* 0x0000e20000000c00 */
[----:B------:R-:W-:Y:S05]  /*1910*/  @P6 BRA `(.L_x_65) ;  /* 0x0000000000406947 */ /* 0x000fea0003800000 */
[----:B------:R-:W4:Y:S01]  /*1920*/  LDCU.64 UR8, c[0x0][0x3c0] ;  /* 0x00007800ff0877ac */ /* 0x000f220008000a00 */
[----:B------:R-:W-:Y:S01]  /*1930*/  IMAD.MOV.U32 R18, RZ, RZ, R16 ;  /* 0x000000ffff127224 */ /* 0x000fe200078e0010 */
[----:B------:R-:W5:Y:S01]  /*1940*/  LDCU.64 UR10, c[0x0][0x3a8] ;  /* 0x00007500ff0a77ac */ /* 0x000f620008000a00 */
[----:B------:R-:W0:Y:S01]  /*1950*/  LDCU UR4, c[0x0][0x3b4] ;  /* 0x00007680ff0477ac */ /* 0x000e220008000800 */
[----:B----4-:R-:W-:Y:S02]  /*1960*/  IMAD R3, R67, UR8, RZ ;  /* 0x0000000843037c24 */ /* 0x010fe4000f8e02ff */
[----:B------:R-:W-:-:S04]  /*1970*/  IMAD.WIDE.U32 R6, R66, UR8, R18 ;  /* 0x0000000842067c25 */ /* 0x000fc8000f8e0012 */
[----:B------:R-:W-:Y:S01]  /*1980*/  IMAD R3, R66, UR9, R3 ;  /* 0x0000000942037c24 */ /* 0x000fe2000f8e0203 */
[----:B-----5:R-:W-:Y:S02]  /*1990*/  LEA R24, P6, R6, UR10, 0x1 ;  /* 0x0000000a06187c11 */ /* 0x020fe4000f8c08ff */
[----:B0-----:R-:W-:Y:S01]  /*19a0*/  ISETP.GE.AND P4, PT, R4, UR4, PT ;  /* 0x0000000404007c0c */ /* 0x001fe2000bf86270 */
[----:B------:R-:W-:Y:S01]  /*19b0*/  IMAD.IADD R3, R7, 0x1, R3 ;  /* 0x0000000107037824 */ /* 0x000fe200078e0203 */
[----:B------:R-:W-:-:S04]  /*19c0*/  ISETP.GE.AND P5, PT, R2, UR4, PT ;  /* 0x0000000402007c0c */ /* 0x000fc8000bfa6270 */
[----:B------:R-:W-:Y:S02]  /*19d0*/  LEA.HI.X R25, R6, UR11, R3, 0x1, P6 ;  /* 0x0000000b06197c11 */ /* 0x000fe4000b0f0c03 */
[----:B------:R-:W-:-:S05]  /*19e0*/  ISETP.GE.AND P6, PT, R0, UR4, PT ;  /* 0x0000000400007c0c */ /* 0x000fca000bfc6270 */
[----:B-1----:R4:W-:Y:S04]  /*19f0*/  @!P4 STG.E.128 desc[UR6][R24.64], R20 ;  /* 0x000000141800c986 */ /* 0x0029e8000c101d06 */
[----:B--2---:R4:W-:Y:S04]  /*1a00*/  @!P5 STG.E.128 desc[UR6][R24.64+0x80], R12 ;  /* 0x0000800c1800d986 */ /* 0x0049e8000c101d06 */
[----:B---3--:R4:W-:Y:S02]  /*1a10*/  @!P6 STG.E.128 desc[UR6][R24.64+0x100], R8 ;  /* 0x000100081800e986 */ /* 0x0089e4000c101d06 */
.L_x_65:
[----:B------:R-:W-:Y:S05]  /*1a20*/  BSYNC.RECONVERGENT B0 ;  /* 0x0000000000007941 */ /* 0x000fea0003800200 */
.L_x_64:
[----:B------:R-:W-:Y:S02]  /*1a30*/  CS2R R30, SRZ ;  /* 0x00000000001e7805 */ /* 0x000fe4000001ff00 */
[----:B------:R-:W-:Y:S02]  /*1a40*/  CS2R R28, SRZ ;  /* 0x00000000001c7805 */ /* 0x000fe4000001ff00 */
[----:B------:R-:W-:Y:S02]  /*1a50*/  CS2R R26, SRZ ;  /* 0x00000000001a7805 */ /* 0x000fe4000001ff00 */
[----:B----4-:R-:W-:Y:S02]  /*1a60*/  CS2R R24, SRZ ;  /* 0x0000000000187805 */ /* 0x010fe4000001ff00 */
[----:B-1----:R-:W-:Y:S02]  /*1a70*/  CS2R R22, SRZ ;  /* 0x0000000000167805 */ /* 0x002fe4000001ff00 */
[----:B------:R-:W-:Y:S01]  /*1a80*/  CS2R R20, SRZ ;  /* 0x0000000000147805 */ /* 0x000fe2000001ff00 */
[----:B------:R-:W-:Y:S01]  /*1a90*/  BSSY.RECONVERGENT B0, `(.L_x_66) ;  /* 0x000001c000007945 */ /* 0x000fe20003800200 */
[----:B------:R1:W4:Y:S01]  /*1aa0*/  @!P3 LDS.128 R28, [R34+0x400] ;  /* 0x00040000221cb984 */ /* 0x0003220000000c00 */
[----:B---3--:R-:W-:-:S02]  /*1ab0*/  CS2R R10, SRZ ;  /* 0x00000000000a7805 */ /* 0x008fc4000001ff00 */
[----:B------:R-:W-:Y:S02]  /*1ac0*/  CS2R R8, SRZ ;  /* 0x0000000000087805 */ /* 0x000fe4000001ff00 */
[----:B--2---:R-:W-:Y:S01]  /*1ad0*/  CS2R R14, SRZ ;  /* 0x00000000000e7805 */ /* 0x004fe2000001ff00 */
[----:B------:R1:W2:Y:S01]  /*1ae0*/  @!P3 LDS.128 R24, [R34+0x2c00] ;  /* 0x002c00002218b984 */ /* 0x0002a20000000c00 */
[----:B------:R-:W-:-:S03]  /*1af0*/  CS2R R12, SRZ ;  /* 0x00000000000c7805 */ /* 0x000fc6000001ff00 */
[----:B------:R1:W3:Y:S01]  /*1b00*/  @!P3 LDS.128 R20, [R34+0x5400] ;  /* 0x005400002214b984 */ /* 0x0002e20000000c00 */
[----:B------:R-:W-:Y:S05]  /*1b10*/  @P1 BRA `(.L_x_67) ;  /* 0x00000000004c1947 */ /* 0x000fea0003800000 */
[----:B------:R-:W5:Y:S01]  /*1b20*/  LDCU.64 UR8, c[0x0][0x3c0] ;  /* 0x00007800ff0877ac */ /* 0x000f620008000a00 */
[----:B------:R-:W-:Y:S01]  /*1b30*/  IADD3 R3, P1, PT, R66, 0x20, RZ ;  /* 0x0000002042037810 */ /* 0x000fe20007f3e0ff */
[----:B------:R-:W-:Y:S01]  /*1b40*/  IMAD.MOV.U32 R7, RZ, RZ, R19 ;  /* 0x000000ffff077224 */ /* 0x000fe200078e0013 */
[----:B------:R-:W0:Y:S03]  /*1b50*/  LDCU UR4, c[0x0][0x3b4] ;  /* 0x00007680ff0477ac */ /* 0x000e260008000800 */
[----:B------:R-:W-:Y:S01]  /*1b60*/  IMAD.X R6, RZ, RZ, R67, P1 ;  /* 0x000000ffff067224 */ /* 0x000fe200008e0643 */
[----:B------:R-:W1:Y:S03]  /*1b70*/  LDCU.64 UR10, c[0x0][0x3a8] ;  /* 0x00007500ff0a77ac */ /* 0x000e660008000a00 */
[----:B-----5:R-:W-:-:S02]  /*1b80*/  IMAD R32, R6, UR8, RZ ;  /* 0x0000000806207c24 */ /* 0x020fc4000f8e02ff */
[----:B------:R-:W-:Y:S01]  /*1b90*/  IMAD.MOV.U32 R6, RZ, RZ, R16 ;  /* 0x000000ffff067224 */ /* 0x000fe200078e0010 */
[----:B0-----:R-:W-:-:S03]  /*1ba0*/  ISETP.GE.AND P3, PT, R4, UR4, PT ;  /* 0x0000000404007c0c */ /* 0x001fc6000bf66270 */
[C---:B------:R-:W-:Y:S01]  /*1bb0*/  IMAD.WIDE.U32 R6, R3.reuse, UR8, R6 ;  /* 0x0000000803067c25 */ /* 0x040fe2000f8e0006 */
[----:B------:R-:W-:Y:S02]  /*1bc0*/  ISETP.GE.AND P4, PT, R2, UR4, PT ;  /* 0x0000000402007c0c */ /* 0x000fe4000bf86270 */
[----:B------:R-:W-:Y:S01]  /*1bd0*/  ISETP.GE.AND P5, PT, R0, UR4, PT ;  /* 0x0000000400007c0c */ /* 0x000fe2000bfa6270 */
[----:B------:R-:W-:Y:S01]  /*1be0*/  IMAD R3, R3, UR9, R32 ;  /* 0x0000000903037c24 */ /* 0x000fe2000f8e0220 */
[----:B-1----:R-:W-:-:S03]  /*1bf0*/  LEA R32, P1, R6, UR10, 0x1 ;  /* 0x0000000a06207c11 */ /* 0x002fc6000f8208ff */
[----:B------:R-:W-:-:S05]  /*1c00*/  IMAD.IADD R3, R7, 0x1, R3 ;  /* 0x0000000107037824 */ /* 0x000fca00078e0203 */
[----:B------:R-:W-:-:S05]  /*1c10*/  LEA.HI.X R33, R6, UR11, R3, 0x1, P1 ;  /* 0x0000000b06217c11 */ /* 0x000fca00088f0c03 */
[----:B----4-:R0:W-:Y:S04]  /*1c20*/  @!P3 STG.E.128 desc[UR6][R32.64], R28 ;  /* 0x0000001c2000b986 */ /* 0x0101e8000c101d06 */
[----:B--2---:R0:W-:Y:S04]  /*1c30*/  @!P4 STG.E.128 desc[UR6][R32.64+0x80], R24 ;  /* 0x000080182000c986 */ /* 0x0041e8000c101d06 */
[----:B---3--:R0:W-:Y:S02]  /*1c40*/  @!P5 STG.E.128 desc[UR6][R32.64+0x100], R20 ;  /* 0x000100142000d986 */ /* 0x0081e4000c101d06 */
.L_x_67:
[----:B------:R-:W-:Y:S05]  /*1c50*/  BSYNC.RECONVERGENT B0 ;  /* 0x0000000000007941 */ /* 0x000fea0003800200 */
.L_x_66:
[----:B------:R1:W1:Y:S01]  /*1c60*/  @!P2 LDS.128 R8, [R34+0x800] ;  /* 0x000800002208a984 */ /* 0x0002620000000c00 */
[----:B0--3--:R-:W-:-:S03]  /*1c70*/  CS2R R22, SRZ ;  /* 0x0000000000167805 */ /* 0x009fc6000001ff00 */
[----:B------:R0:W3:Y:S01]  /*1c80*/  @!P2 LDS.128 R12, [R34+0x3000] ;  /* 0x00300000220ca984 */ /* 0x0000e20000000c00 */
[----:B------:R-:W-:Y:S05]  /*1c90*/  @P0 EXIT ;  /* 0x000000000000094d */ /* 0x000fea0003800000 */
[----:B------:R-:W5:Y:S01]  /*1ca0*/  LDCU.64 UR8, c[0x0][0x3c0] ;  /* 0x00007800ff0877ac */ /* 0x000f620008000a00 */
[----:B------:R-:W-:Y:S02]  /*1cb0*/  IADD3 R3, P0, PT, R66, 0x40, RZ ;  /* 0x0000004042037810 */ /* 0x000fe40007f1e0ff */
[----:B------:R-:W-:Y:S01]  /*1cc0*/  CS2R R20, SRZ ;  /* 0x0000000000147805 */ /* 0x000fe2000001ff00 */
[----:B------:R-:W-:Y:S01]  /*1cd0*/  IMAD.MOV.U32 R6, RZ, RZ, R16 ;  /* 0x000000ffff067224 */ /* 0x000fe200078e0010 */
[----:B------:R-:W0:Y:S01]  /*1ce0*/  LDCU UR4, c[0x0][0x3b4] ;  /* 0x00007680ff0477ac */ /* 0x000e220008000800 */
[----:B------:R-:W-:Y:S02]  /*1cf0*/  IMAD.MOV.U32 R7, RZ, RZ, R19 ;  /* 0x000000ffff077224 */ /* 0x000fe400078e0013 */
[----:B------:R-:W-:Y:S01]  /*1d00*/  IMAD.X R66, RZ, RZ, R67, P0 ;  /* 0x000000ffff427224 */ /* 0x000fe200000e0643 */
[----:B------:R-:W4:Y:S01]  /*1d10*/  LDCU.64 UR10, c[0x0][0x3a8] ;  /* 0x00007500ff0a77ac */ /* 0x000f220008000a00 */
[----:B------:R0:W2:Y:S02]  /*1d20*/  @!P2 LDS.128 R20, [R34+0x5800] ;  /* 0x005800002214a984 */ /* 0x0000a40000000c00 */
[----:B-----5:R-:W-:-:S02]  /*1d30*/  IMAD R66, R66, UR8, RZ ;  /* 0x0000000842427c24 */ /* 0x020fc4000f8e02ff */
[----:B------:R-:W-:Y:S01]  /*1d40*/  IMAD.WIDE.U32 R6, R3, UR8, R6 ;  /* 0x0000000803067c25 */ /* 0x000fe2000f8e0006 */
[----:B0-----:R-:W-:-:S03]  /*1d50*/  ISETP.GE.AND P1, PT, R4, UR4, PT ;  /* 0x0000000404007c0c */ /* 0x001fc6000bf26270 */
[----:B------:R-:W-:Y:S01]  /*1d60*/  IMAD R3, R3, UR9, R66 ;  /* 0x0000000903037c24 */ /* 0x000fe2000f8e0242 */
[----:B------:R-:W-:Y:S02]  /*1d70*/  ISETP.GE.AND P2, PT, R2, UR4, PT ;  /* 0x0000000402007c0c */ /* 0x000fe4000bf46270 */
[----:B------:R-:W-:Y:S01]  /*1d80*/  ISETP.GE.AND P3, PT, R0, UR4, PT ;  /* 0x0000000400007c0c */ /* 0x000fe2000bf66270 */
[----:B------:R-:W-:Y:S01]  /*1d90*/  IMAD.IADD R3, R7, 0x1, R3 ;  /* 0x0000000107037824 */ /* 0x000fe200078e0203 */
[----:B----4-:R-:W-:-:S04]  /*1da0*/  LEA R2, P0, R6, UR10, 0x1 ;  /* 0x0000000a06027c11 */ /* 0x010fc8000f8008ff */
[----:B------:R-:W-:-:S05]  /*1db0*/  LEA.HI.X R3, R6, UR11, R3, 0x1, P0 ;  /* 0x0000000b06037c11 */ /* 0x000fca00080f0c03 */
[----:B-1----:R0:W-:Y:S04]  /*1dc0*/  @!P1 STG.E.128 desc[UR6][R2.64], R8 ;  /* 0x0000000802009986 */ /* 0x0021e8000c101d06 */
[----:B---3--:R0:W-:Y:S01]  /*1dd0*/  @!P2 STG.E.128 desc[UR6][R2.64+0x80], R12 ;  /* 0x0000800c0200a986 */ /* 0x0081e2000c101d06 */
[----:B------:R-:W-:Y:S05]  /*1de0*/  @P3 EXIT ;  /* 0x000000000000394d */ /* 0x000fea0003800000 */
[----:B--2---:R-:W-:Y:S01]  /*1df0*/  STG.E.128 desc[UR6][R2.64+0x100], R20 ;  /* 0x0001001402007986 */ /* 0x004fe2000c101d06 */
[----:B------:R-:W-:Y:S05]  /*1e00*/  EXIT ;  /* 0x000000000000794d */ /* 0x000fea0003800000 */
.L_x_68:
        /* <DEDUP_REMOVED lines=15> */
.L_x_142:


//--------------------- .text._ZN7cutlass13device_kernelIN5flash32FlashAttnBwdPostprocessConvertdQIN4cute5tupleIJNS3_1CILi64EEENS5_ILi192EEEEEENS_10bfloat16_tEfNS_4arch4Sm80ELi256ENS3_8TiledMMAINS3_8MMA_AtomIJNS3_30SM80_16x8x16_F32BF16BF16F32_TNEEEENS3_6LayoutINS4_IJNS5_ILi2EEENS5_ILi4EEENS5_ILi1EEEEEENS4_IJSJ_SH_NS5_ILi0EEEEEEEENS4_IJNS5_ILi32EEES6_NS5_ILi16EEEEEEEELb0EEEEEvNT_6ParamsE --------------------------
	.section	.text._ZN7cutlass13device_kernelIN5flash32FlashAttnBwdPostprocessConvertdQIN4cute5tupleIJNS3_1CILi64EEENS5_ILi192EEEEEENS_10bfloat16_tEfNS_4arch4Sm80ELi256ENS3_8TiledMMAINS3_8MMA_AtomIJNS3_30SM80_16x8x16_F32BF16BF16F32_TNEEEENS3_6LayoutINS4_IJNS5_ILi2EEENS5_ILi4EEENS5_ILi1EEEEEENS4_IJSJ_SH_NS5_ILi0EEEEEEEENS4_IJNS5_ILi32EEES6_NS5_ILi16EEEEEEEELb0EEEEEvNT_6ParamsE,"ax",@progbits
	.align	128
.text._ZN7cutlass13device_kernelIN5flash32FlashAttnBwdPostprocessConvertdQIN4cute5tupleIJNS3_1CILi64EEENS5_ILi192EEEEEENS_10bfloat16_tEfNS_4arch4Sm80ELi256ENS3_8TiledMMAINS3_8MMA_AtomIJNS3_30SM80_16x8x16_F32BF16BF16F32_TNEEEENS3_6LayoutINS4_IJNS5_ILi2EEENS5_ILi4EEENS5_ILi1EEEEEENS4_IJSJ_SH_NS5_ILi0EEEEEEEENS4_IJNS5_ILi32EEES6_NS5_ILi16EEEEEEEELb0EEEEEvNT_6ParamsE:
        .type           _ZN7cutlass13device_kernelIN5flash32FlashAttnBwdPostprocessConvertdQIN4cute5tupleIJNS3_1CILi64EEENS5_ILi192EEEEEENS_10bfloat16_tEfNS_4arch4Sm80ELi256ENS3_8TiledMMAINS3_8MMA_AtomIJNS3_30SM80_16x8x16_F32BF16BF16F32_TNEEEENS3_6LayoutINS4_IJNS5_ILi2EEENS5_ILi4EEENS5_ILi1EEEEEENS4_IJSJ_SH_NS5_ILi0EEEEEEEENS4_IJNS5_ILi32EEES6_NS5_ILi16EEEEEEEELb0EEEEEvNT_6ParamsE,@function
        .size           _ZN7cutlass13device_kernelIN5flash32FlashAttnBwdPostprocessConvertdQIN4cute5tupleIJNS3_1CILi64EEENS5_ILi192EEEEEENS_10bfloat16_tEfNS_4arch4Sm80ELi256ENS3_8TiledMMAINS3_8MMA_AtomIJNS3_30SM80_16x8x16_F32BF16BF16F32_TNEEEENS3_6LayoutINS4_IJNS5_ILi2EEENS5_ILi4EEENS5_ILi1EEEEEENS4_IJSJ_SH_NS5_ILi0EEEEEEEENS4_IJNS5_ILi32EEES6_NS5_ILi16EEEEEEEELb0EEEEEvNT_6ParamsE,(.L_x_143 - _ZN7cutlass13device_kernelIN5flash32FlashAttnBwdPostprocessConvertdQIN4cute5tupleIJNS3_1CILi64EEENS5_ILi192EEEEEENS_10bfloat16_tEfNS_4arch4Sm80ELi256ENS3_8TiledMMAINS3_8MMA_AtomIJNS3_30SM80_16x8x16_F32BF16BF16F32_TNEEEENS3_6LayoutINS4_IJNS5_ILi2EEENS5_ILi4EEENS5_ILi1EEEEEENS4_IJSJ_SH_NS5_ILi0EEEEEEEENS4_IJNS5_ILi32EEES6_NS5_ILi16EEEEEEEELb0EEEEEvNT_6ParamsE)
        .other          _ZN7cutlass13device_kernelIN5flash32FlashAttnBwdPostprocessConvertdQIN4cute5tupleIJNS3_1CILi64EEENS5_ILi192EEEEEENS_10bfloat16_tEfNS_4arch4Sm80ELi256ENS3_8TiledMMAINS3_8MMA_AtomIJNS3_30SM80_16x8x16_F32BF16BF16F32_TNEEEENS3_6LayoutINS4_IJNS5_ILi2EEENS5_ILi4EEENS5_ILi1EEEEEENS4_IJSJ_SH_NS5_ILi0EEEEEEEENS4_IJNS5_ILi32EEES6_NS5_ILi16EEEEEEEELb0EEEEEvNT_6ParamsE,@"STO_CUDA_ENTRY STV_DEFAULT"
_ZN7cutlass13device_kernelIN5flash32FlashAttnBwdPostprocessConvertdQIN4cute5tupleIJNS3_1CILi64EEENS5_ILi192EEEEEENS_10bfloat16_tEfNS_4arch4Sm80ELi256ENS3_8TiledMMAINS3_8MMA_AtomIJNS3_30SM80_16x8x16_F32BF16BF16F32_TNEEEENS3_6LayoutINS4_IJNS5_ILi2EEENS5_ILi4EEENS5_ILi1EEEEEENS4_IJSJ_SH_NS5_ILi0EEEEEEEENS4_IJNS5_ILi32EEES6_NS5_ILi16EEEEEEEELb0EEEEEvNT_6ParamsE:
        /* <DEDUP_REMOVED lines=9> */
[----:B------:R-:W-:Y:S02]  /*0090*/  CS2R R4, SRZ ;  /* 0x0000000000047805 */ /* 0x000fe4000001ff00 */
[----:B------:R-:W-:Y:S01]  /*00a0*/  CS2R R2, SRZ ;  /* 0x0000000000027805 */ /* 0x000fe2000001ff00 */
[----:B------:R-:W1:Y:S01]  /*00b0*/  LDCU UR8, c[0x0][0x3b0] ;  /* 0x00007600ff0877ac */ /* 0x000e620008000800 */
[----:B0-----:R-:W-:-:S04]  /*00c0*/  UISETP.NE.U32.AND UP0, UPT, UR4, URZ, UPT ;  /* 0x000000ff0400728c */ /* 0x001fc8000bf05070 */
[----:B------:R-:W-:Y:S01]  /*00d0*/  UISETP.NE.AND.EX UP0, UPT, UR5, URZ, UPT, UP0 ;  /* 0x000000ff0500728c */ /* 0x000fe2000bf05300 */
[----:B-1----:R-:W-:-:S08]  /*00e0*/  IMAD.U32 R56, RZ, RZ, UR8 ;  /* 0x00000008ff387e24 */ /* 0x002fd0000f8e00ff */
[----:B------:R-:W-:Y:S05]  /*00f0*/  BRA.U !UP0, `(.L_x_70) ;  /* 0x0000000108547547 */ /* 0x000fea000b800000 */
[----:B------:R-:W-:Y:S05]  /*0100*/  BRA `(.L_x_71) ;  /* 0x0000000000387947 */ /* 0x000fea0003800000 */
.L_x_69:
[----:B------:R-:W0:Y:S01]  /*0110*/  LDC.64 R6, c[0x0][0x3e0] ;  /* 0x0000f800ff067b82 */ /* 0x000e220000000a00 */
[----:B------:R-:W1:Y:S01]  /*0120*/  LDCU.64 UR4, c[0x0][0x3e8] ;  /* 0x00007d00ff0477ac */ /* 0x000e620008000a00 */
[----:B0-----:R-:W-:-:S05]  /*0130*/  IMAD.WIDE.U32 R6, R9, 0x4, R6 ;  /* 0x0000000409067825 */ /* 0x001fca00078e0006 */
[----:B------:R-:W2:Y:S01]  /*0140*/  LDG.E R2, desc[UR6][R6.64] ;  /* 0x0000000606027981 */ /* 0x000ea2000c1e1900 */
[----:B-1----:R-:W-:-:S04]  /*0150*/  UISETP.NE.U32.AND UP0, UPT, UR4, URZ, UPT ;  /* 0x000000ff0400728c */ /* 0x002fc8000bf05070 */
[----:B------:R-:W-:Y:S01]  /*0160*/  UISETP.NE.AND.EX UP0, UPT, UR5, URZ, UPT, UP0 ;  /* 0x000000ff0500728c */ /* 0x000fe2000bf05300 */
[----:B--2---:R-:W-:-:S05]  /*0170*/  IMAD R0, R9, 0x40, R2 ;  /* 0x0000004009007824 */ /* 0x004fca00078e0202 */
[----:B------:R-:W-:-:S04]  /*0180*/  SHF.R.S32.HI R3, RZ, 0x1f, R0 ;  /* 0x0000001fff037819 */ /* 0x000fc80000011400 */
[----:B------:R-:W-:-:S04]  /*0190*/  LEA.HI R3, R3, R0, RZ, 0x6 ;  /* 0x0000000003037211 */ /* 0x000fc800078f30ff */
[----:B------:R-:W-:-:S05]  /*01a0*/  SHF.R.U32.HI R3, RZ, 0x6, R3 ;  /* 0x00000006ff037819 */ /* 0x000fca0000011603 */
[----:B------:R-:W-:Y:S01]  /*01b0*/  IMAD R4, R3, 0x3000, RZ ;  /* 0x0000300003047824 */ /* 0x000fe200078e02ff */
[----:B------:R-:W-:-:S04]  /*01c0*/  SHF.R.S32.HI R3, RZ, 0x1f, R2 ;  /* 0x0000001fff037819 */ /* 0x000fc80000011402 */
[----:B------:R-:W-:Y:S01]  /*01d0*/  SHF.R.S32.HI R5, RZ, 0x1f, R4 ;  /* 0x0000001fff057819 */ /* 0x000fe20000011404 */
[----:B------:R-:W-:Y:S06]  /*01e0*/  BRA.U !UP0, `(.L_x_72) ;  /* 0x0000000108107547 */ /* 0x000fec000b800000 */
.L_x_71:
[----:B------:R-:W0:Y:S02]  /*01f0*/  LDC.64 R56, c[0x0][0x3e8] ;  /* 0x0000fa00ff387b82 */ /* 0x000e240000000a00 */
[----:B0-----:R-:W-:-:S06]  /*0200*/  IMAD.WIDE.U32 R56, R9, 0x4, R56 ;  /* 0x0000000409387825 */ /* 0x001fcc00078e0038 */
[----:B------:R0:W5:Y:S01]  /*0210*/  LDG.E R56, desc[UR6][R56.64] ;  /* 0x0000000638387981 */ /* 0x000162000c1e1900 */
[----:B------:R-:W-:Y:S05]  /*0220*/  BRA `(.L_x_70) ;  /* 0x0000000000087947 */ /* 0x000fea0003800000 */
.L_x_72:
[----:B------:R-:W2:Y:S02]  /*0230*/  LDG.E R7, desc[UR6][R6.64+0x4] ;  /* 0x0000040606077981 */ /* 0x000ea4000c1e1900 */
[----:B--2---:R-:W-:-:S07]  /*0240*/  IMAD.IADD R56, R7, 0x1, -R2 ;  /* 0x0000000107387824 */ /* 0x004fce00078e0a02 */
.L_x_70:
[----:B------:R-:W-:Y:S02]  /*0250*/  SHF.L.U32 R55, R53, 0x6, RZ ;  /* 0x0000000635377819 */ /* 0x000fe400000006ff */
[----:B------:R-:W-:Y:S02]  /*0260*/  ISETP.NE.AND.EX P0, PT, R11, RZ, PT, P0 ;  /* 0x000000ff0b00720c */ /* 0x000fe40003f05300 */
[----:B-----5:R-:W-:-:S13]  /*0270*/  ISETP.GT.AND P2, PT, R56, R55, PT ;  /* 0x000000373800720c */ /* 0x020fda0003f44270 */
[----:B------:R-:W-:Y:S05]  /*0280*/  @!P2 EXIT P0 ;  /* 0x000000000000a94d */ /* 0x000fea0000000000 */
[----:B------:R-:W1:Y:S01]  /*0290*/  S2R R54, SR_TID.X ;  /* 0x0000000000367919 */ /* 0x000e620000002100 */
[----:B------:R-:W2:Y:S01]  /*02a0*/  S2UR UR8, SR_CTAID.Y ;  /* 0x00000000000879c3 */ /* 0x000ea20000002600 */
[----:B------:R-:W-:Y:S01]  /*02b0*/  IMAD R7, R53, 0x3000, RZ ;  /* 0x0000300035077824 */ /* 0x000fe200078e02ff */
[----:B------:R-:W3:Y:S01]  /*02c0*/  LDCU.64 UR4, c[0x0][0x3a0] ;  /* 0x00007400ff0477ac */ /* 0x000ee20008000a00 */
[----:B------:R-:W-:Y:S01]  /*02d0*/  SEL R0, R9, RZ, !P1 ;  /* 0x000000ff09007207 */ /* 0x000fe20004800000 */
[----:B------:R-:W4:Y:S04]  /*02e0*/  LDCU.64 UR10, c[0x0][0x380] ;  /* 0x00007000ff0a77ac */ /* 0x000f280008000a00 */
[----:B------:R-:W2:Y:S01]  /*02f0*/  LDC.64 R10, c[0x0][0x398] ;  /* 0x0000e600ff0a7b82 */ /* 0x000ea20000000a00 */
[----:B-1----:R-:W-:-:S05]  /*0300*/  IMAD.SHL.U32 R52, R54, 0x4, RZ ;  /* 0x0000000436347824 */ /* 0x002fca00078e00ff */
[----:B------:R-:W-:-:S04]  /*0310*/  LOP3.LUT R7, R52, R7, RZ, 0xfc, !PT ;  /* 0x0000000734077212 */ /* 0x000fc800078efcff */
[----:B------:R-:W-:-:S05]  /*0320*/  IADD3 R4, P0, PT, R7, R4, RZ ;  /* 0x0000000407047210 */ /* 0x000fca0007f1e0ff */
[----:B------:R-:W-:Y:S02]  /*0330*/  IMAD.X R5, RZ, RZ, R5, P0 ;  /* 0x000000ffff057224 */ /* 0x000fe400000e0605 */
[----:B--2---:R-:W-:-:S04]  /*0340*/  IMAD.WIDE.U32 R4, R10, UR8, R4 ;  /* 0x000000080a047c25 */ /* 0x004fc8000f8e0004 */
[----:B------:R-:W-:Y:S02]  /*0350*/  IMAD R5, R11, UR8, R5 ;  /* 0x000000080b057c24 */ /* 0x000fe4000f8e0205 */
[----:B---3--:R-:W-:-:S04]  /*0360*/  IMAD.WIDE.U32 R4, R0, UR4, R4 ;  /* 0x0000000400047c25 */ /* 0x008fc8000f8e0004 */
[----:B------:R-:W-:Y:S01]  /*0370*/  IMAD R5, R0, UR5, R5 ;  /* 0x0000000500057c24 */ /* 0x000fe2000f8e0205 */
[----:B----4-:R-:W-:-:S04]  /*0380*/  LEA R58, P0, R4, UR10, 0x2 ;  /* 0x0000000a043a7c11 */ /* 0x010fc8000f8010ff */
[----:B------:R-:W-:Y:S01]  /*0390*/  LEA.HI.X R59, R4, UR11, R5, 0x2, P0 ;  /* 0x0000000b043b7c11 */ /* 0x000fe200080f1405 */
[----:B------:R-:W1:Y:S01]  /*03a0*/  S2UR UR5, SR_CgaCtaId ;  /* 0x00000000000579c3 */ /* 0x000e620000008800 */
[----:B------:R-:W-:Y:S01]  /*03b0*/  UMOV UR4, 0x400 ;  /* 0x0000040000047882 */ /* 0x000fe20000000000 */
[----:B------:R-:W-:Y:S01]  /*03c0*/  VIADDMNMX R56, R56, -R55, 0x40, PT ;  /* 0x0000004038387446 */ /* 0x000fe20003800937 */
[----:B------:R-:W2:Y:S01]  /*03d0*/  LDCU.64 UR10, c[0x0][0x3d0] ;  /* 0x00007a00ff0a77ac */ /* 0x000ea20008000a00 */
[----:B------:R-:W3:Y:S04]  /*03e0*/  LDG.E.128 R4, desc[UR6][R58.64] ;  /* 0x000000063a047981 */ /* 0x000ee8000c1e1d00 */
[----:B------:R-:W4:Y:S04]  /*03f0*/  LDG.E.128 R8, desc[UR6][R58.64+0x1000] ;  /* 0x001000063a087981 */ /* 0x000f28000c1e1d00 */
[----:B------:R-:W5:Y:S04]  /*0400*/  LDG.E.128 R12, desc[UR6][R58.64+0x2000] ;  /* 0x002000063a0c7981 */ /* 0x000f68000c1e1d00 */
[----:B------:R-:W2:Y:S04]  /*0410*/  LDG.E.128 R16, desc[UR6][R58.64+0x3000] ;  /* 0x003000063a107981 */ /* 0x000ea8000c1e1d00 */
[----:B------:R-:W2:Y:S04]  /*0420*/  LDG.E.128 R20, desc[UR6][R58.64+0x4000] ;  /* 0x004000063a147981 */ /* 0x000ea8000c1e1d00 */
[----:B------:R-:W2:Y:S04]  /*0430*/  LDG.E.128 R24, desc[UR6][R58.64+0x5000] ;  /* 0x005000063a187981 */ /* 0x000ea8000c1e1d00 */
[----:B------:R-:W2:Y:S04]  /*0440*/  LDG.E.128 R28, desc[UR6][R58.64+0x6000] ;  /* 0x006000063a1c7981 */ /* 0x000ea8000c1e1d00 */
[----:B------:R-:W2:Y:S04]  /*0450*/  LDG.E.128 R32, desc[UR6][R58.64+0x7000] ;  /* 0x007000063a207981 */ /* 0x000ea8000c1e1d00 */
[----:B------:R-:W2:Y:S04]  /*0460*/  LDG.E.128 R36, desc[UR6][R58.64+0x8000] ;  /* 0x008000063a247981 */ /* 0x000ea8000c1e1d00 */
[----:B------:R-:W2:Y:S04]  /*0470*/  LDG.E.128 R40, desc[UR6][R58.64+0x9000] ;  /* 0x009000063a287981 */ /* 0x000ea8000c1e1d00 */
[----:B------:R-:W2:Y:S04]  /*0480*/  LDG.E.128 R44, desc[UR6][R58.64+0xa000] ;  /* 0x00a000063a2c7981 */ /* 0x000ea8000c1e1d00 */
[----:B------:R-:W2:Y:S01]  /*0490*/  LDG.E.128 R48, desc[UR6][R58.64+0xb000] ;  /* 0x00b000063a307981 */ /* 0x000ea2000c1e1d00 */
[----:B-1----:R-:W-:Y:S01]  /*04a0*/  ULEA UR4, UR5, UR4, 0x18 ;  /* 0x0000000405047291 */ /* 0x002fe2000f8ec0ff */
[----:B------:R-:W-:Y:S01]  /*04b0*/  BSSY.RECONVERGENT B0, `(.L_x_73) ;  /* 0x00000dd000007945 */ /* 0x000fe20003800200 */
[----:B------:R-:W1:Y:S04]  /*04c0*/  LDCU UR5, c[0x0][0x3d8] ;  /* 0x00007b00ff0577ac */ /* 0x000e680008000800 */
[----:B0-----:R-:W-:-:S05]  /*04d0*/  LEA R57, R54, UR4, 0x4 ;  /* 0x0000000436397c11 */ /* 0x001fca000f8e20ff */
[----:B---3--:R0:W-:Y:S04]  /*04e0*/  STS.128 [R57], R4 ;  /* 0x0000000439007388 */ /* 0x0081e80000000c00 */
[----:B----4-:R3:W-:Y:S04]  /*04f0*/  STS.128 [R57+0x1000], R8 ;  /* 0x0010000839007388 */ /* 0x0107e80000000c00 */
[----:B-----5:R4:W-:Y:S04]  /*0500*/  STS.128 [R57+0x2000], R12 ;  /* 0x0020000c39007388 */ /* 0x0209e80000000c00 */
[----:B--2---:R2:W-:Y:S04]  /*0510*/  STS.128 [R57+0x3000], R16 ;  /* 0x0030001039007388 */ /* 0x0045e80000000c00 */
[----:B------:R5:W-:Y:S01]  /*0520*/  STS.128 [R57+0x4000], R20 ;  /* 0x0040001439007388 */ /* 0x000be20000000c00 */
[C---:B0-----:R-:W-:Y:S01]  /*0530*/  IMAD.SHL.U32 R4, R54.reuse, 0x8, RZ ;  /* 0x0000000836047824 */ /* 0x041fe200078e00ff */
[----:B------:R-:W-:Y:S01]  /*0540*/  SHF.R.U32.HI R5, RZ, 0x2, R54 ;  /* 0x00000002ff057819 */ /* 0x000fe20000011636 */
[C---:B------:R-:W-:Y:S01]  /*0550*/  IMAD R6, R54.reuse, -0xc, R57 ;  /* 0xfffffff436067824 */ /* 0x040fe200078e0239 */
[----:B------:R-:W-:Y:S01]  /*0560*/  STS.128 [R57+0x5000], R24 ;  /* 0x0050001839007388 */ /* 0x000fe20000000c00 */
[----:B---3--:R-:W-:-:S02]  /*0570*/  SHF.L.U32 R8, R54, 0x1, RZ ;  /* 0x0000000136087819 */ /* 0x008fc400000006ff */
[----:B------:R-:W-:Y:S01]  /*0580*/  SHF.R.U32.HI R7, RZ, 0x3, R54 ;  /* 0x00000003ff077819 */ /* 0x000fe20000011636 */
[----:B------:R-:W-:Y:S01]  /*0590*/  STS.128 [R57+0x6000], R28 ;  /* 0x0060001c39007388 */ /* 0x000fe20000000c00 */
[----:B----4-:R-:W-:Y:S02]  /*05a0*/  LOP3.LUT R13, R4, 0x8, RZ, 0xc0, !PT ;  /* 0x00000008040d7812 */ /* 0x010fe400078ec0ff */
[----:B------:R-:W-:Y:S01]  /*05b0*/  IADD3 R2, P0, PT, R7, R2, RZ ;  /* 0x0000000207027210 */ /* 0x000fe20007f1e0ff */
[----:B------:R-:W-:Y:S01]  /*05c0*/  STS.128 [R57+0x7000], R32 ;  /* 0x0070002039007388 */ /* 0x000fe20000000c00 */
[----:B------:R-:W-:Y:S02]  /*05d0*/  LOP3.LUT R14, R13, 0x40, R8, 0xf8, !PT ;  /* 0x000000400d0e7812 */ /* 0x000fe400078ef808 */
[C---:B------:R-:W-:Y:S01]  /*05e0*/  ISETP.GE.AND P1, PT, R7.reuse, R56, PT ;  /* 0x000000380700720c */ /* 0x040fe20003f26270 */
[----:B------:R-:W-:Y:S01]  /*05f0*/  STS.128 [R57+0x8000], R36 ;  /* 0x0080002439007388 */ /* 0x000fe20000000c00 */
[----:B--2---:R-:W-:Y:S01]  /*0600*/  LOP3.LUT R16, R14, 0x8, R5, 0x78, !PT ;  /* 0x000000080e107812 */ /* 0x004fe200078e7805 */
[----:B------:R-:W-:Y:S01]  /*0610*/  IMAD.X R3, RZ, RZ, R3, P0 ;  /* 0x000000ffff037224 */ /* 0x000fe200000e0603 */
[----:B------:R-:W-:Y:S01]  /*0620*/  SHF.R.U32.HI R14, RZ, 0x1, R54 ;  /* 0x00000001ff0e7819 */ /* 0x000fe20000011636 */
[----:B------:R-:W-:Y:S01]  /*0630*/  STS.128 [R57+0x9000], R40 ;  /* 0x0090002839007388 */ /* 0x000fe20000000c00 */
[----:B------:R-:W-:Y:S01]  /*0640*/  LOP3.LUT R5, R52, 0x40, RZ, 0xc0, !PT ;  /* 0x0000004034057812 */ /* 0x000fe200078ec0ff */
[----:B------:R-:W-:Y:S01]  /*0650*/  IMAD.SHL.U32 R54, R54, 0x200, RZ ;  /* 0x0000020036367824 */ /* 0x000fe200078e00ff */
[----:B-----5:R-:W-:Y:S01]  /*0660*/  IADD3 R23, PT, PT, R7, 0x20, RZ ;  /* 0x0000002007177810 */ /* 0x020fe20007ffe0ff */
[----:B------:R-:W-:Y:S01]  /*0670*/  STS.128 [R57+0xa000], R44 ;  /* 0x00a0002c39007388 */ /* 0x000fe20000000c00 */
[----:B------:R-:W-:Y:S01]  /*0680*/  LOP3.LUT R5, R5, 0x8, R7, 0xf8, !PT ;  /* 0x0000000805057812 */ /* 0x000fe200078ef807 */
[----:B------:R-:W-:Y:S01]  /*0690*/  IMAD.WIDE.U32 R2, R53, 0x40, R2 ;  /* 0x0000004035027825 */ /* 0x000fe200078e0002 */
[----:B------:R-:W-:Y:S01]  /*06a0*/  LOP3.LUT R7, R54, 0xc00, RZ, 0xc0, !PT ;  /* 0x00000c0036077812 */ /* 0x000fe200078ec0ff */
[----:B------:R-:W-:Y:S01]  /*06b0*/  STS.128 [R57+0xb000], R48 ;  /* 0x00b0003039007388 */ /* 0x000fe20000000c00 */
[----:B------:R-:W-:-:S02]  /*06c0*/  LOP3.LUT R22, R8, 0x7b0, RZ, 0xc0, !PT ;  /* 0x000007b008167812 */ /* 0x000fc400078ec0ff */
[----:B------:R-:W-:Y:S01]  /*06d0*/  LOP3.LUT R15, R8, 0x6, RZ, 0xc0, !PT ;  /* 0x00000006080f7812 */ /* 0x000fe200078ec0ff */
[----:B------:R-:W-:Y:S01]  /*06e0*/  BAR.SYNC.DEFER_BLOCKING 0x0 ;  /* 0x0000000000007b1d */ /* 0x000fe20000010000 */
[----:B------:R-:W-:Y:S02]  /*06f0*/  LOP3.LUT R8, R5, 0x8, R14, 0x78, !PT ;  /* 0x0000000805087812 */ /* 0x000fe400078e780e */
[----:B------:R-:W-:Y:S02]  /*0700*/  IADD3 R5, PT, PT, R16, R22, R7 ;  /* 0x0000001610057210 */ /* 0x000fe40007ffe007 */
[--C-:B------:R-:W-:Y:S02]  /*0710*/  LOP3.LUT R15, R15, 0x1c00, R4.reuse, 0xf8, !PT ;  /* 0x00001c000f0f7812 */ /* 0x100fe400078ef804 */
[----:B------:R-:W-:Y:S02]  /*0720*/  ISETP.GE.AND P0, PT, R23, R56, PT ;  /* 0x000000381700720c */ /* 0x000fe40003f06270 */
[----:B------:R-:W-:-:S04]  /*0730*/  LOP3.LUT R15, R15, 0x100, R4, 0xf8, !PT ;  /* 0x000001000f0f7812 */ /* 0x000fc800078ef804 */
[----:B------:R-:W-:-:S04]  /*0740*/  LOP3.LUT R15, R15, 0x30, R52, 0xf8, !PT ;  /* 0x000000300f0f7812 */ /* 0x000fc800078ef834 */
[----:B------:R-:W-:Y:S01]  /*0750*/  LOP3.LUT R8, R15, R8, RZ, 0xfc, !PT ;  /* 0x000000080f087212 */ /* 0x000fe200078efcff */
[----:B------:R-:W1:Y:S04]  /*0760*/  LDS R9, [R6] ;  /* 0x0000000006097984 */ /* 0x000e680000000800 */
[----:B------:R-:W0:Y:S04]  /*0770*/  LDS R10, [R6+0x400] ;  /* 0x00040000060a7984 */ /* 0x000e280000000800 */
        /* <DEDUP_REMOVED lines=9> */
[----:B-1----:R-:W-:-:S03]  /*0810*/  FMUL.FTZ R9, R9, UR5 ;  /* 0x0000000509097c20 */ /* 0x002fc60008410000 */
[----:B------:R-:W1:Y:S01]  /*0820*/  LDS R16, [R6+0x2c00] ;  /* 0x002c000006107984 */ /* 0x000e620000000800 */
[----:B0-----:R-:W-:-:S03]  /*0830*/  FMUL.FTZ R10, R10, UR5 ;  /* 0x000000050a0a7c20 */ /* 0x001fc60008410000 */
[----:B------:R-:W0:Y:S01]  /*0840*/  LDS R14, [R6+0x3000] ;  /* 0x00300000060e7984 */ /* 0x000e220000000800 */
[----:B--2---:R-:W-:Y:S01]  /*0850*/  FMUL.FTZ R11, R11, UR5 ;  /* 0x000000050b0b7c20 */ /* 0x004fe20008410000 */
[----:B------:R-:W-:Y:S02]  /*0860*/  F2FP.BF16.F32.PACK_AB R9, R10, R9 ;  /* 0x000000090a09723e */ /* 0x000fe400000010ff */
[----:B------:R-:W2:Y:S01]  /*0870*/  LDS R15, [R6+0x3400] ;  /* 0x00340000060f7984 */ /* 0x000ea20000000800 */
[----:B---3--:R-:W-:-:S03]  /*0880*/  FMUL.FTZ R12, R12, UR5 ;  /* 0x000000050c0c7c20 */ /* 0x008fc60008410000 */
[----:B------:R-:W3:Y:S02]  /*0890*/  LDS R21, [R6+0x2400] ;  /* 0x0024000006157984 */ /* 0x000ee40000000800 */
[----:B------:R-:W-:Y:S01]  /*08a0*/  F2FP.BF16.F32.PACK_AB R10, R12, R11 ;  /* 0x0000000b0c0a723e */ /* 0x000fe200000010ff */
[----:B----4-:R-:W-:Y:S01]  /*08b0*/  FMUL.FTZ R11, R13, UR5 ;  /* 0x000000050d0b7c20 */ /* 0x010fe20008410000 */
[----:B------:R-:W4:Y:S01]  /*08c0*/  LDS R28, [R6+0x3c00] ;  /* 0x003c0000061c7984 */ /* 0x000f220000000800 */
[----:B-----5:R-:W-:-:S03]  /*08d0*/  FMUL.FTZ R12, R17, UR5 ;  /* 0x00000005110c7c20 */ /* 0x020fc60008410000 */
[----:B------:R-:W5:Y:S01]  /*08e0*/  LDS R26, [R6+0x4000] ;  /* 0x00400000061a7984 */ /* 0x000f620000000800 */
[----:B------:R-:W-:Y:S01]  /*08f0*/  FMUL.FTZ R18, R18, UR5 ;  /* 0x0000000512127c20 */ /* 0x000fe20008410000 */
[----:B------:R-:W-:Y:S02]  /*0900*/  F2FP.BF16.F32.PACK_AB R11, R12, R11 ;  /* 0x0000000b0c0b723e */ /* 0x000fe400000010ff */
[----:B------:R-:W5:Y:S01]  /*0910*/  LDS R27, [R6+0x4400] ;  /* 0x00440000061b7984 */ /* 0x000f620000000800 */
[----:B------:R-:W-:-:S03]  /*0920*/  FMUL.FTZ R19, R19, UR5 ;  /* 0x0000000513137c20 */ /* 0x000fc60008410000 */
[----:B------:R-:W5:Y:S01]  /*0930*/  LDS R39, [R6+0x4800] ;  /* 0x0048000006277984 */ /* 0x000f620000000800 */
[----:B------:R-:W-:Y:S01]  /*0940*/  FMUL.FTZ R43, R7, UR5 ;  /* 0x00000005072b7c20 */ /* 0x000fe20008410000 */
[----:B------:R-:W-:Y:S02]  /*0950*/  F2FP.BF16.F32.PACK_AB R12, R19, R18 ;  /* 0x00000012130c723e */ /* 0x000fe400000010ff */
[----:B------:R-:W5:Y:S01]  /*0960*/  LDS R40, [R6+0x4c00] ;  /* 0x004c000006287984 */ /* 0x000f620000000800 */
[----:B------:R-:W-:-:S03]  /*0970*/  FMUL.FTZ R13, R20, UR5 ;  /* 0x00000005140d7c20 */ /* 0x000fc60008410000 */
[----:B------:R-:W5:Y:S01]  /*0980*/  LDS R19, [R6+0x9800] ;  /* 0x0098000006137984 */ /* 0x000f620000000800 */
[----:B------:R-:W-:-:S03]  /*0990*/  FMUL.FTZ R41, R41, UR5 ;  /* 0x0000000529297c20 */ /* 0x000fc60008410000 */
[----:B------:R-:W-:Y:S01]  /*09a0*/  LDS R7, [R6+0x9c00] ;  /* 0x009c000006077984 */ /* 0x000fe20000000800 */
[----:B-1----:R-:W-:-:S03]  /*09b0*/  FMUL.FTZ R16, R16, UR5 ;  /* 0x0000000510107c20 */ /* 0x002fc60008410000 */
[----:B------:R-:W1:Y:S01]  /*09c0*/  LDS R31, [R6+0x5400] ;  /* 0x00540000061f7984 */ /* 0x000e620000000800 */
[----:B0-----:R-:W-:Y:S01]  /*09d0*/  FMUL.FTZ R42, R14, UR5 ;  /* 0x000000050e2a7c20 */ /* 0x001fe20008410000 */
[----:B------:R-:W-:Y:S02]  /*09e0*/  F2FP.BF16.F32.PACK_AB R14, R16, R41 ;  /* 0x00000029100e723e */ /* 0x000fe400000010ff */
[----:B------:R-:W0:Y:S01]  /*09f0*/  LDS R34, [R6+0x6800] ;  /* 0x0068000006227984 */ /* 0x000e220000000800 */
[----:B--2---:R-:W-:-:S03]  /*0a00*/  FMUL.FTZ R15, R15, UR5 ;  /* 0x000000050f0f7c20 */ /* 0x004fc60008410000 */
[----:B------:R-:W2:Y:S01]  /*0a10*/  LDS R32, [R6+0x6c00] ;  /* 0x006c000006207984 */ /* 0x000ea20000000800 */
[----:B---3--:R-:W-:Y:S01]  /*0a20*/  FMUL.FTZ R20, R21, UR5 ;  /* 0x0000000515147c20 */ /* 0x008fe20008410000 */
[----:B------:R-:W-:Y:S02]  /*0a30*/  F2FP.BF16.F32.PACK_AB R15, R15, R42 ;  /* 0x0000002a0f0f723e */ /* 0x000fe400000010ff */
[----:B------:R-:W3:Y:S01]  /*0a40*/  LDS R18, [R6+0x8000] ;  /* 0x0080000006127984 */ /* 0x000ee20000000800 */
[----:B----4-:R-:W-:Y:S01]  /*0a50*/  FMUL.FTZ R28, R28, UR5 ;  /* 0x000000051c1c7c20 */ /* 0x010fe20008410000 */
[----:B------:R-:W-:Y:S02]  /*0a60*/  F2FP.BF16.F32.PACK_AB R13, R20, R13 ;  /* 0x0000000d140d723e */ /* 0x000fe400000010ff */
[----:B------:R-:W4:Y:S01]  /*0a70*/  LDS R25, [R6+0x8400] ;  /* 0x0084000006197984 */ /* 0x000f220000000800 */
[----:B-----5:R-:W-:Y:S01]  /*0a80*/  FMUL.FTZ R26, R26, UR5 ;  /* 0x000000051a1a7c20 */ /* 0x020fe20008410000 */
[----:B------:R-:W-:-:S02]  /*0a90*/  F2FP.BF16.F32.PACK_AB R16, R28, R43 ;  /* 0x0000002b1c10723e */ /* 0x000fc400000010ff */
        /* <DEDUP_REMOVED lines=10> */
[----:B------:R-:W5:Y:S04]  /*0b40*/  LDS R37, [R6+0x5000] ;  /* 0x0050000006257984 */ /* 0x000f680000000800 */
[----:B------:R-:W5:Y:S01]  /*0b50*/  LDS R35, [R6+0x6000] ;  /* 0x0060000006237984 */ /* 0x000f620000000800 */
[----:B-1----:R-:W-:-:S03]  /*0b60*/  FMUL.FTZ R46, R31, UR5 ;  /* 0x000000051f2e7c20 */ /* 0x002fc60008410000 */
[----:B------:R-:W1:Y:S01]  /*0b70*/  LDS R30, [R6+0x6400] ;  /* 0x00640000061e7984 */ /* 0x000e620000000800 */
[----:B0-----:R-:W-:-:S03]  /*0b80*/  FMUL.FTZ R31, R34, UR5 ;  /* 0x00000005221f7c20 */ /* 0x001fc60008410000 */
[----:B------:R-:W0:Y:S01]  /*0b90*/  LDS R36, [R6+0x7000] ;  /* 0x0070000006247984 */ /* 0x000e220000000800 */
[----:B--2---:R-:W-:-:S03]  /*0ba0*/  FMUL.FTZ R34, R32, UR5 ;  /* 0x0000000520227c20 */ /* 0x004fc60008410000 */
[----:B------:R-:W2:Y:S01]  /*0bb0*/  LDS R29, [R6+0x7400] ;  /* 0x00740000061d7984 */ /* 0x000ea20000000800 */
[----:B---3--:R-:W-:Y:S01]  /*0bc0*/  FMUL.FTZ R18, R18, UR5 ;  /* 0x0000000512127c20 */ /* 0x008fe20008410000 */
[----:B------:R-:W-:Y:S02]  /*0bd0*/  F2FP.BF16.F32.PACK_AB R31, R34, R31 ;  /* 0x0000001f221f723e */ /* 0x000fe400000010ff */
[----:B------:R-:W3:Y:S01]  /*0be0*/  LDS R21, [R6+0x7800] ;  /* 0x0078000006157984 */ /* 0x000ee20000000800 */
[----:B------:R-:W-:Y:S01]  /*0bf0*/  LEA R34, R8, UR4, 0x1 ;  /* 0x0000000408227c11 */ /* 0x000fe2000f8e08ff */
[----:B----4-:R-:W-:Y:S01]  /*0c00*/  FMUL.FTZ R25, R25, UR5 ;  /* 0x0000000519197c20 */ /* 0x010fe20008410000 */
[----:B------:R-:W-:Y:S01]  /*0c10*/  LOP3.LUT R8, R4, 0x38, RZ, 0xc0, !PT ;  /* 0x0000003804087812 */ /* 0x000fe200078ec0ff */
[----:B------:R-:W4:Y:S01]  /*0c20*/  LDS R22, [R6+0x7c00] ;  /* 0x007c000006167984 */ /* 0x000f220000000800 */
[----:B-----5:R-:W-:Y:S02]  /*0c30*/  FMUL.FTZ R17, R17, UR5 ;  /* 0x0000000511117c20 */ /* 0x020fe40008410000 */
[----:B------:R-:W-:Y:S01]  /*0c40*/  F2FP.BF16.F32.PACK_AB R25, R25, R18 ;  /* 0x000000121919723e */ /* 0x000fe200000010ff */
        /* <DEDUP_REMOVED lines=9> */
[----:B------:R-:W5:Y:S01]  /*0ce0*/  LDS R27, [R6+0xa800] ;  /* 0x00a80000061b7984 */ /* 0x000f620000000800 */
[----:B------:R-:W-:-:S03]  /*0cf0*/  FMUL.FTZ R35, R35, UR5 ;  /* 0x0000000523237c20 */ /* 0x000fc60008410000 */
[----:B------:R-:W5:Y:S01]  /*0d00*/  LDS R28, [R6+0xac00] ;  /* 0x00ac0000061c7984 */ /* 0x000f620000000800 */
[----:B-1----:R-:W-:Y:S01]  /*0d10*/  FMUL.FTZ R48, R30, UR5 ;  /* 0x000000051e307c20 */ /* 0x002fe20008410000 */
[----:B------:R-:W-:Y:S02]  /*0d20*/  F2FP.BF16.F32.PACK_AB R30, R38, R33 ;  /* 0x00000021261e723e */ /* 0x000fe400000010ff */
[----:B------:R-:W1:Y:S01]  /*0d30*/  LDS R39, [R6+0xb000] ;  /* 0x00b0000006277984 */ /* 0x000e620000000800 */
[----:B0-----:R-:W-:Y:S01]  /*0d40*/  FMUL.FTZ R36, R36, UR5 ;  /* 0x0000000524247c20 */ /* 0x001fe20008410000 */
[----:B------:R-:W-:Y:S02]  /*0d50*/  F2FP.BF16.F32.PACK_AB R32, R48, R35 ;  /* 0x000000233020723e */ /* 0x000fe400000010ff */
[----:B------:R-:W0:Y:S01]  /*0d60*/  LDS R43, [R6+0xb400] ;  /* 0x00b40000062b7984 */ /* 0x000e220000000800 */
[----:B--2---:R-:W-:Y:S01]  /*0d70*/  FMUL.FTZ R47, R29, UR5 ;  /* 0x000000051d2f7c20 */ /* 0x004fe20008410000 */
[----:B------:R-:W-:-:S02]  /*0d80*/  F2FP.BF16.F32.PACK_AB R29, R46, R37 ;  /* 0x000000252e1d723e */ /* 0x000fc400000010ff */
[----:B------:R-:W2:Y:S01]  /*0d90*/  LDS R40, [R6+0xb800] ;  /* 0x00b8000006287984 */ /* 0x000ea20000000800 */
[----:B---3--:R-:W-:Y:S01]  /*0da0*/  FMUL.FTZ R21, R21, UR5 ;  /* 0x0000000515157c20 */ /* 0x008fe20008410000 */
[----:B------:R-:W-:Y:S02]  /*0db0*/  F2FP.BF16.F32.PACK_AB R33, R47, R36 ;  /* 0x000000242f21723e */ /* 0x000fe400000010ff */
[----:B------:R3:W2:Y:S01]  /*0dc0*/  LDS R44, [R6+0xbc00] ;  /* 0x00bc0000062c7984 */ /* 0x0006a20000000800 */
[----:B----4-:R-:W-:-:S03]  /*0dd0*/  FMUL.FTZ R22, R22, UR5 ;  /* 0x0000000516167c20 */ /* 0x010fc60008410000 */
[----:B------:R4:W-:Y:S01]  /*0de0*/  STS [R34+0xc000], R9 ;  /* 0x00c0000922007388 */ /* 0x0009e20000000800 */
[----:B-----5:R-:W-:Y:S01]  /*0df0*/  FMUL.FTZ R20, R20, UR5 ;  /* 0x0000000514147c20 */ /* 0x020fe20008410000 */
[----:B------:R-:W-:Y:S01]  /*0e00*/  F2FP.BF16.F32.PACK_AB R21, R22, R21 ;  /* 0x000000151615723e */ /* 0x000fe200000010ff */
[----:B---3--:R-:W-:Y:S01]  /*0e10*/  FMUL.FTZ R6, R7, UR5 ;  /* 0x0000000507067c20 */ /* 0x008fe20008410000 */
[----:B------:R-:W-:Y:S01]  /*0e20*/  STS [R34+0xc100], R10 ;  /* 0x00c1000a22007388 */ /* 0x000fe20000000800 */
[----:B------:R-:W-:Y:S01]  /*0e30*/  FMUL.FTZ R23, R23, UR5 ;  /* 0x0000000517177c20 */ /* 0x000fe20008410000 */
[----:B------:R-:W-:Y:S02]  /*0e40*/  FMUL.FTZ R26, R26, UR5 ;  /* 0x000000051a1a7c20 */ /* 0x000fe40008410000 */
[----:B------:R-:W-:Y:S01]  /*0e50*/  F2FP.BF16.F32.PACK_AB R19, R6, R19 ;  /* 0x000000130613723e */ /* 0x000fe200000010ff */
[----:B----4-:R-:W-:Y:S01]  /*0e60*/  IMAD.MOV.U32 R9, RZ, RZ, RZ ;  /* 0x000000ffff097224 */ /* 0x010fe200078e00ff */
[----:B------:R-:W3:Y:S01]  /*0e70*/  LDC.64 R6, c[0x0][0x3c8] ;  /* 0x0000f200ff067b82 */ /* 0x000ee20000000a00 */
[----:B------:R3:W-:Y:S01]  /*0e80*/  STS [R34+0xc400], R11 ;  /* 0x00c4000b22007388 */ /* 0x0007e20000000800 */
[----:B------:R-:W-:Y:S01]  /*0e90*/  FMUL.FTZ R41, R41, UR5 ;  /* 0x0000000529297c20 */ /* 0x000fe20008410000 */
[----:B------:R-:W-:Y:S01]  /*0ea0*/  F2FP.BF16.F32.PACK_AB R20, R23, R20 ;  /* 0x000000141714723e */ /* 0x000fe200000010ff */
[----:B------:R-:W-:Y:S01]  /*0eb0*/  FMUL.FTZ R27, R27, UR5 ;  /* 0x000000051b1b7c20 */ /* 0x000fe20008410000 */
[----:B------:R-:W-:Y:S02]  /*0ec0*/  STS [R34+0xd000], R13 ;  /* 0x00d0000d22007388 */ /* 0x000fe40000000800 */
[----:B------:R-:W-:Y:S01]  /*0ed0*/  F2FP.BF16.F32.PACK_AB R26, R41, R26 ;  /* 0x0000001a291a723e */ /* 0x000fe200000010ff */
[----:B------:R-:W-:Y:S01]  /*0ee0*/  FMUL.FTZ R28, R28, UR5 ;  /* 0x000000051c1c7c20 */ /* 0x000fe20008410000 */
[----:B------:R-:W-:Y:S01]  /*0ef0*/  STS [R34+0xd100], R14 ;  /* 0x00d1000e22007388 */ /* 0x000fe20000000800 */
[----:B-1----:R-:W-:-:S03]  /*0f00*/  FMUL.FTZ R39, R39, UR5 ;  /* 0x0000000527277c20 */ /* 0x002fc60008410000 */
[----:B------:R-:W-:Y:S01]  /*0f10*/  F2FP.BF16.F32.PACK_AB R27, R28, R27 ;  /* 0x0000001b1c1b723e */ /* 0x000fe200000010ff */
[----:B------:R-:W-:Y:S01]  /*0f20*/  STS [R34+0xc500], R12 ;  /* 0x00c5000c22007388 */ /* 0x000fe20000000800 */
[----:B------:R-:W-:Y:S01]  /*0f30*/  LEA R28, R5, UR4, 0x1 ;  /* 0x00000004051c7c11 */ /* 0x000fe2000f8e08ff */
[----:B0-----:R-:W-:Y:S02]  /*0f40*/  FMUL.FTZ R18, R43, UR5 ;  /* 0x000000052b127c20 */ /* 0x001fe40008410000 */
[----:B------:R-:W-:Y:S01]  /*0f50*/  STS [R34+0xd400], R15 ;  /* 0x00d4000f22007388 */ /* 0x000fe20000000800 */
[----:B--2---:R-:W-:Y:S02]  /*0f60*/  FMUL.FTZ R40, R40, UR5 ;  /* 0x0000000528287c20 */ /* 0x004fe40008410000 */
[----:B------:R-:W-:Y:S01]  /*0f70*/  F2FP.BF16.F32.PACK_AB R18, R18, R39 ;  /* 0x000000271212723e */ /* 0x000fe200000010ff */
[----:B------:R-:W-:Y:S01]  /*0f80*/  STS [R34+0xd500], R16 ;  /* 0x00d5001022007388 */ /* 0x000fe20000000800 */
[----:B---3--:R-:W-:-:S04]  /*0f90*/  IMAD.WIDE.U32 R10, R6, UR8, R8 ;  /* 0x00000008060a7c25 */ /* 0x008fc8000f8e0008 */
[----:B------:R-:W-:Y:S01]  /*0fa0*/  FMUL.FTZ R17, R44, UR5 ;  /* 0x000000052c117c20 */ /* 0x000fe20008410000 */
[----:B------:R-:W-:Y:S01]  /*0fb0*/  UIADD3 UR5, UPT, UPT, UR4, 0xc000, URZ ;  /* 0x0000c00004057890 */ /* 0x000fe2000fffe0ff */
[----:B------:R-:W-:Y:S01]  /*0fc0*/  STS [R34+0xe000], R42 ;  /* 0x00e0002a22007388 */ /* 0x000fe20000000800 */
[----:B------:R-:W-:Y:S02]  /*0fd0*/  IMAD R11, R7, UR8, R11 ;  /* 0x00000008070b7c24 */ /* 0x000fe4000f8e020b */
[----:B------:R-:W-:Y:S01]  /*0fe0*/  F2FP.BF16.F32.PACK_AB R17, R17, R40 ;  /* 0x000000281111723e */ /* 0x000fe200000010ff */
[----:B------:R-:W-:Y:S01]  /*0ff0*/  STS [R34+0xe100], R45 ;  /* 0x00e1002d22007388 */ /* 0x000fe20000000800 */
[----:B------:R-:W-:-:S03]  /*1000*/  IMAD.WIDE.U32 R10, R0, UR10, R10 ;  /* 0x0000000a000a7c25 */ /* 0x000fc6000f8e000a */
[----:B------:R-:W-:Y:S01]  /*1010*/  STS [R34+0xf000], R32 ;  /* 0x00f0002022007388 */ /* 0x000fe20000000800 */
[----:B------:R-:W-:Y:S01]  /*1020*/  IMAD R23, R0, UR11, R11 ;  /* 0x0000000b00177c24 */ /* 0x000fe2000f8e020b */
[C---:B------:R-:W-:Y:S02]  /*1030*/  LOP3.LUT R0, R8.reuse, 0x40, RZ, 0xfc, !PT ;  /* 0x0000004008007812 */ /* 0x040fe400078efcff */
[----:B------:R-:W-:Y:S04]  /*1040*/  STS [R34+0xf100], R31 ;  /* 0x00f1001f22007388 */ /* 0x000fe80000000800 */
[----:B------:R-:W-:Y:S04]  /*1050*/  STS [R34+0xe400], R29 ;  /* 0x00e4001d22007388 */ /* 0x000fe80000000800 */
[----:B------:R-:W-:Y:S04]  /*1060*/  STS [R34+0xe500], R30 ;  /* 0x00e5001e22007388 */ /* 0x000fe80000000800 */
[----:B------:R-:W-:Y:S04]  /*1070*/  STS [R34+0xf400], R33 ;  /* 0x00f4002122007388 */ /* 0x000fe80000000800 */
[----:B------:R-:W-:Y:S04]  /*1080*/  STS [R34+0xf500], R21 ;  /* 0x00f5001522007388 */ /* 0x000fe80000000800 */
[----:B------:R-:W-:Y:S04]  /*1090*/  STS [R34+0x10000], R25 ;  /* 0x0100001922007388 */ /* 0x000fe80000000800 */
[----:B------:R-:W-:Y:S04]  /*10a0*/  STS [R34+0x10100], R24 ;  /* 0x0101001822007388 */ /* 0x000fe80000000800 */
[----:B------:R0:W-:Y:S04]  /*10b0*/  STS [R34+0x11000], R26 ;  /* 0x0110001a22007388 */ /* 0x0001e80000000800 */
[----:B------:R1:W-:Y:S04]  /*10c0*/  STS [R34+0x11100], R27 ;  /* 0x0111001b22007388 */ /* 0x0003e80000000800 */
[----:B------:R2:W-:Y:S01]  /*10d0*/  STS [R34+0x10400], R20 ;  /* 0x0104001422007388 */ /* 0x0005e20000000800 */
[----:B0-----:R-:W-:-:S03]  /*10e0*/  LOP3.LUT R26, R8, 0x80, RZ, 0xfc, !PT ;  /* 0x00000080081a7812 */ /* 0x001fc600078efcff */
[----:B------:R2:W-:Y:S01]  /*10f0*/  STS [R34+0x10500], R19 ;  /* 0x0105001322007388 */ /* 0x0005e20000000800 */
[----:B-1----:R-:W-:-:S03]  /*1100*/  LEA R27, R5, UR5, 0x1 ;  /* 0x00000005051b7c11 */ /* 0x002fc6000f8e08ff */
[----:B------:R2:W-:Y:S04]  /*1110*/  STS [R34+0x11400], R18 ;  /* 0x0114001222007388 */ /* 0x0005e80000000800 */
[----:B------:R2:W-:Y:S01]  /*1120*/  STS [R34+0x11500], R17 ;  /* 0x0115001122007388 */ /* 0x0005e20000000800 */
[----:B------:R-:W-:Y:S06]  /*1130*/  BAR.SYNC.DEFER_BLOCKING 0x0 ;  /* 0x0000000000007b1d */ /* 0x000fec0000010000 */
[----:B------:R-:W-:Y:S05]  /*1140*/  @P1 BRA `(.L_x_74) ;  /* 0x00000000004c1947 */ /* 0x000fea0003800000 */
[----:B------:R-:W0:Y:S01]  /*1150*/  LDCU UR4, c[0x0][0x3b4] ;  /* 0x00007680ff0477ac */ /* 0x000e220008000800 */
[----:B------:R-:W1:Y:S01]  /*1160*/  LDS.128 R12, [R27+0x2000] ;  /* 0x002000001b0c7984 */ /* 0x000e620000000c00 */
[----:B------:R-:W-:Y:S01]  /*1170*/  IMAD.MOV.U32 R22, RZ, RZ, R10 ;  /* 0x000000ffff167224 */ /* 0x000fe200078e000a */
[----:B------:R-:W3:Y:S02]  /*1180*/  LDCU.64 UR8, c[0x0][0x3c0] ;  /* 0x00007800ff0877ac */ /* 0x000ee40008000a00 */
[----:B--2---:R-:W2:Y:S01]  /*1190*/  LDS.128 R16, [R27+0x4000] ;  /* 0x004000001b107984 */ /* 0x004ea20000000c00 */
[----:B------:R-:W4:Y:S01]  /*11a0*/  LDCU.64 UR10, c[0x0][0x3a8] ;  /* 0x00007500ff0a77ac */ /* 0x000f220008000a00 */
[----:B0-----:R-:W-:Y:S02]  /*11b0*/  ISETP.GE.AND P1, PT, R8, UR4, PT ;  /* 0x0000000408007c0c */ /* 0x001fe4000bf26270 */
[----:B------:R-:W-:Y:S01]  /*11c0*/  ISETP.GE.AND P2, PT, R0, UR4, PT ;  /* 0x0000000400007c0c */ /* 0x000fe2000bf46270 */
[----:B---3--:R-:W-:Y:S01]  /*11d0*/  IMAD R25, R3, UR8, RZ ;  /* 0x0000000803197c24 */ /* 0x008fe2000f8e02ff */
[----:B------:R-:W-:Y:S01]  /*11e0*/  ISETP.GE.AND P3, PT, R26, UR4, PT ;  /* 0x000000041a007c0c */ /* 0x000fe2000bf66270 */
[----:B------:R-:W-:-:S04]  /*11f0*/  IMAD.WIDE.U32 R20, R2, UR8, R22 ;  /* 0x0000000802147c25 */ /* 0x000fc8000f8e0016 */
[----:B------:R-:W-:Y:S01]  /*1200*/  IMAD R25, R2, UR9, R25 ;  /* 0x0000000902197c24 */ /* 0x000fe2000f8e0219 */
[----:B----4-:R-:W-:-:S03]  /*1210*/  LEA R24, P4, R20, UR10, 0x1 ;  /* 0x0000000a14187c11 */ /* 0x010fc6000f8808ff */
[----:B------:R-:W0:Y:S01]  /*1220*/  @!P1 LDS.128 R4, [R27] ;  /* 0x000000001b049984 */ /* 0x000e220000000c00 */
[----:B------:R-:W-:-:S04]  /*1230*/  IADD3 R21, PT, PT, R21, R25, RZ ;  /* 0x0000001915157210 */ /* 0x000fc80007ffe0ff */
[----:B------:R-:W-:-:S05]  /*1240*/  LEA.HI.X R25, R20, UR11, R21, 0x1, P4 ;  /* 0x0000000b14197c11 */ /* 0x000fca000a0f0c15 */
[----:B-1----:R1:W-:Y:S04]  /*1250*/  @!P2 STG.E.128 desc[UR6][R24.64+0x80], R12 ;  /* 0x0000800c1800a986 */ /* 0x0023e8000c101d06 */
[----:B--2---:R1:W-:Y:S04]  /*1260*/  @!P3 STG.E.128 desc[UR6][R24.64+0x100], R16 ;  /* 0x000100101800b986 */ /* 0x0043e8000c101d06 */
[----:B0-----:R1:W-:Y:S02]  /*1270*/  @!P1 STG.E.128 desc[UR6][R24.64], R4 ;  /* 0x0000000418009986 */ /* 0x0013e4000c101d06 */
.L_x_74:
[----:B------:R-:W-:Y:S05]  /*1280*/  BSYNC.RECONVERGENT B0 ;  /* 0x0000000000007941 */ /* 0x000fea0003800200 */
.L_x_73:
[----:B-1----:R0:W1:Y:S04]  /*1290*/  LDS.128 R12, [R28+0xc400] ;  /* 0x00c400001c0c7984 */ /* 0x0020680000000c00 */
[----:B------:R0:W3:Y:S01]  /*12a0*/  LDS.128 R4, [R28+0xe400] ;  /* 0x00e400001c047984 */ /* 0x0000e20000000c00 */
[----:B------:R-:W-:Y:S05]  /*12b0*/  @P0 EXIT ;  /* 0x000000000000094d */ /* 0x000fea0003800000 */
[----:B------:R-:W4:Y:S01]  /*12c0*/  LDCU.64 UR8, c[0x0][0x3c0] ;  /* 0x00007800ff0877ac */ /* 0x000f220008000a00 */
[----:B--2---:R2:W0:Y:S01]  /*12d0*/  LDS.128 R16, [R28+0x10400] ;  /* 0x010400001c107984 */ /* 0x0044220000000c00 */
[----:B------:R-:W-:Y:S01]  /*12e0*/  IADD3 R9, P0, PT, R2, 0x20, RZ ;  /* 0x0000002002097810 */ /* 0x000fe20007f1e0ff */
[----:B------:R-:W5:Y:S04]  /*12f0*/  LDCU UR4, c[0x0][0x3b4] ;  /* 0x00007680ff0477ac */ /* 0x000f680008000800 */
[----:B------:R-:W-:Y:S01]  /*1300*/  IMAD.X R2, RZ, RZ, R3, P0 ;  /* 0x000000ffff027224 */ /* 0x000fe200000e0603 */
[----:B------:R-:W2:Y:S01]  /*1310*/  LDCU.64 UR10, c[0x0][0x3a8] ;  /* 0x00007500ff0a77ac */ /* 0x000ea20008000a00 */
[----:B------:R-:W-:Y:S02]  /*1320*/  MOV R3, R23 ;  /* 0x0000001700037202 */ /* 0x000fe40000000f00 */
[----:B----4-:R-:W-:-:S02]  /*1330*/  IMAD R20, R2, UR8, RZ ;  /* 0x0000000802147c24 */ /* 0x010fc4000f8e02ff */
[----:B------:R-:W-:Y:S01]  /*1340*/  IMAD.MOV.U32 R2, RZ, RZ, R10 ;  /* 0x000000ffff027224 */ /* 0x000fe200078e000a */
[----:B-----5:R-:W-:-:S03]  /*1350*/  ISETP.GE.AND P1, PT, R8, UR4, PT ;  /* 0x0000000408007c0c */ /* 0x020fc6000bf26270 */
[C---:B------:R-:W-:Y:S01]  /*1360*/  IMAD.WIDE.U32 R2, R9.reuse, UR8, R2 ;  /* 0x0000000809027c25 */ /* 0x040fe2000f8e0002 */
[----:B------:R-:W-:Y:S02]  /*1370*/  ISETP.GE.AND P2, PT, R0, UR4, PT ;  /* 0x0000000400007c0c */ /* 0x000fe4000bf46270 */
[----:B------:R-:W-:Y:S01]  /*1380*/  ISETP.GE.AND P3, PT, R26, UR4, PT ;  /* 0x000000041a007c0c */ /* 0x000fe2000bf66270 */
[----:B------:R-:W-:Y:S01]  /*1390*/  IMAD R9, R9, UR9, R20 ;  /* 0x0000000909097c24 */ /* 0x000fe2000f8e0214 */
[----:B--2---:R-:W-:-:S03]  /*13a0*/  LEA R8, P0, R2, UR10, 0x1 ;  /* 0x0000000a02087c11 */ /* 0x004fc6000f8008ff */
[----:B------:R-:W-:-:S05]  /*13b0*/  IMAD.IADD R3, R3, 0x1, R9 ;  /* 0x0000000103037824 */ /* 0x000fca00078e0209 */
[----:B------:R-:W-:-:S05]  /*13c0*/  LEA.HI.X R9, R2, UR11, R3, 0x1, P0 ;  /* 0x0000000b02097c11 */ /* 0x000fca00080f0c03 */
[----:B-1----:R1:W-:Y:S04]  /*13d0*/  @!P1 STG.E.128 desc[UR6][R8.64], R12 ;  /* 0x0000000c08009986 */ /* 0x0023e8000c101d06 */
[----:B---3--:R1:W-:Y:S01]  /*13e0*/  @!P2 STG.E.128 desc[UR6][R8.64+0x80], R4 ;  /* 0x000080040800a986 */ /* 0x0083e2000c101d06 */
[----:B0-----:R-:W-:Y:S05]  /*13f0*/  @P3 EXIT ;  /* 0x000000000000394d */ /* 0x001fea0003800000 */
[----:B------:R-:W-:Y:S01]  /*1400*/  STG.E.128 desc[UR6][R8.64+0x100], R16 ;  /* 0x0001001008007986 */ /* 0x000fe2000c101d06 */
[----:B------:R-:W-:Y:S05]  /*1410*/  EXIT ;  /* 0x000000000000794d */ /* 0x000fea0003800000 */
.L_x_75:
        /* <DEDUP_REMOVED lines=14> */
.L_x_143:


//--------------------- .text._ZN7cutlass13device_kernelIN5flash19enable_sm80_to_sm89INS1_16FlashAttnBwdSm80INS1_25CollectiveMainloopBwdSm80ILi2ELi1EN4cute5tupleIJNS5_1CILi64EEENS7_ILi80EEENS7_ILi192EEEEEENS_10bfloat16_tEfNS_4arch4Sm80ELb1ELb0ELb1ELb1ELb1ELb0ELb1ELb0ELi2ELi4ELi2ELi2ELb0EEENS1_24CollectiveEpilogueBwdGQAISB_fSE_Li256ELb1ELb1EEENS1_25SingleTileBwdLPTSchedulerILb1ELi80ELb1EEEEEEEEEvNT_6ParamsE --------------------------
	.section	.text._ZN7cutlass13device_kernelIN5flash19enable_sm80_to_sm89INS1_16FlashAttnBwdSm80INS1_25CollectiveMainloopBwdSm80ILi2ELi1EN4cute5tupleIJNS5_1CILi64EEENS7_ILi80EEENS7_ILi192EEEEEENS_10bfloat16_tEfNS_4arch4Sm80ELb1ELb0ELb1ELb1ELb1ELb0ELb1ELb0ELi2ELi4ELi2ELi2ELb0EEENS1_24CollectiveEpilogueBwdGQAISB_fSE_Li256ELb1ELb1EEENS1_25SingleTileBwdLPTSchedulerILb1ELi80ELb1EEEEEEEEEvNT_6ParamsE,"ax",@progbits
	.align	128
.text._ZN7cutlass13device_kernelIN5flash19enable_sm80_to_sm89INS1_16FlashAttnBwdSm80INS1_25CollectiveMainloopBwdSm80ILi2ELi1EN4cute5tupleIJNS5_1CILi64EEENS7_ILi80EEENS7_ILi192EEEEEENS_10bfloat16_tEfNS_4arch4Sm80ELb1ELb0ELb1ELb1ELb1ELb0ELb1ELb0ELi2ELi4ELi2ELi2ELb0EEENS1_24CollectiveEpilogueBwdGQAISB_fSE_Li256ELb1ELb1EEENS1_25SingleTileBwdLPTSchedulerILb1ELi80ELb1EEEEEEEEEvNT_6ParamsE:
        .type           _ZN7cutlass13device_kernelIN5flash19enable_sm80_to_sm89INS1_16FlashAttnBwdSm80INS1_25CollectiveMainloopBwdSm80ILi2ELi1EN4cute5tupleIJNS5_1CILi64EEENS7_ILi80EEENS7_ILi192EEEEEENS_10bfloat16_tEfNS_4arch4Sm80ELb1ELb0ELb1ELb1ELb1ELb0ELb1ELb0ELi2ELi4ELi2ELi2ELb0EEENS1_24CollectiveEpilogueBwdGQAISB_fSE_Li256ELb1ELb1EEENS1_25SingleTileBwdLPTSchedulerILb1ELi80ELb1EEEEEEEEEvNT_6ParamsE,@function
        .size           _ZN7cutlass13device_kernelIN5flash19enable_sm80_to_sm89INS1_16FlashAttnBwdSm80INS1_25CollectiveMainloopBwdSm80ILi2ELi1EN4cute5tupleIJNS5_1CILi64EEENS7_ILi80EEENS7_ILi192EEEEEENS_10bfloat16_tEfNS_4arch4Sm80ELb1ELb0ELb1ELb1ELb1ELb0ELb1ELb0ELi2ELi4ELi2ELi2ELb0EEENS1_24CollectiveEpilogueBwdGQAISB_fSE_Li256ELb1ELb1EEENS1_25SingleTileBwdLPTSchedulerILb1ELi80ELb1EEEEEEEEEvNT_6ParamsE,(.L_x_144 - _ZN7cutlass13device_kernelIN5flash19enable_sm80_to_sm89INS1_16FlashAttnBwdSm80INS1_25CollectiveMainloopBwdSm80ILi2ELi1EN4cute5tupleIJNS5_1CILi64EEENS7_ILi80EEENS7_ILi192EEEEEENS_10bfloat16_tEfNS_4arch4Sm80ELb1ELb0ELb1ELb1ELb1ELb0ELb1ELb0ELi2ELi4ELi2ELi2ELb0EEENS1_24CollectiveEpilogueBwdGQAISB_fSE_Li256ELb1ELb1EEENS1_25SingleTileBwdLPTSchedulerILb1ELi80ELb1EEEEEEEEEvNT_6ParamsE)
        .other          _ZN7cutlass13device_kernelIN5flash19enable_sm80_to_sm89INS1_16FlashAttnBwdSm80INS1_25CollectiveMainloopBwdSm80ILi2ELi1EN4cute5tupleIJNS5_1CILi64EEENS7_ILi80EEENS7_ILi192EEEEEENS_10bfloat16_tEfNS_4arch4Sm80ELb1ELb0ELb1ELb1ELb1ELb0ELb1ELb0ELi2ELi4ELi2ELi2ELb0EEENS1_24CollectiveEpilogueBwdGQAISB_fSE_Li256ELb1ELb1EEENS1_25SingleTileBwdLPTSchedulerILb1ELi80ELb1EEEEEEEEEvNT_6ParamsE,@"STO_CUDA_ENTRY STV_DEFAULT"
_ZN7cutlass13device_kernelIN5flash19enable_sm80_to_sm89INS1_16FlashAttnBwdSm80INS1_25CollectiveMainloopBwdSm80ILi2ELi1EN4cute5tupleIJNS5_1CILi64EEENS7_ILi80EEENS7_ILi192EEEEEENS_10bfloat16_tEfNS_4arch4Sm80ELb1ELb0ELb1ELb1ELb1ELb0ELb1ELb0ELi2ELi4ELi2ELi2ELb0EEENS1_24CollectiveEpilogueBwdGQAISB_fSE_Li256ELb1ELb1EEENS1_25SingleTileBwdLPTSchedulerILb1ELi80ELb1EEEEEEEEEvNT_6ParamsE:
[----:B------:R-:W-:Y:S01]  /*0000*/  LDC R1, c[0x0][0x37c] ;  /* 0x0000df00ff017b82 */ /* 0x000fe20000000800 */
[----:B------:R-:W-:Y:S05]  /*0010*/  EXIT ;  /* 0x000000000000794d */ /* 0x000fea0003800000 */
.L_x_76:
        /* <DEDUP_REMOVED lines=14> */
.L_x_144:


//--------------------- .text._ZN7cutlass13device_kernelIN5flash22FlashAttnBwdPreprocessIN4cute5tupleIJNS3_1CILi64EEENS5_ILi192EEEEEENS_10bfloat16_tEfNS_4arch4Sm80ELb1ELb1EEEEEvNT_6ParamsE --------------------------
	.section	.text._ZN7cutlass13device_kernelIN5flash22FlashAttnBwdPreprocessIN4cute5tupleIJNS3_1CILi64EEENS5_ILi192EEEEEENS_10bfloat16_tEfNS_4arch4Sm80ELb1ELb1EEEEEvNT_6ParamsE,"ax",@progbits
	.align	128
.text._ZN7cutlass13device_kernelIN5flash22FlashAttnBwdPreprocessIN4cute5tupleIJNS3_1CILi64EEENS5_ILi192EEEEEENS_10bfloat16_tEfNS_4arch4Sm80ELb1ELb1EEEEEvNT_6ParamsE:
        .type           _ZN7cutlass13device_kernelIN5flash22FlashAttnBwdPreprocessIN4cute5tupleIJNS3_1CILi64EEENS5_ILi192EEEEEENS_10bfloat16_tEfNS_4arch4Sm80ELb1ELb1EEEEEvNT_6ParamsE,@function
        .size           _ZN7cutlass13device_kernelIN5flash22FlashAttnBwdPreprocessIN4cute5tupleIJNS3_1CILi64EEENS5_ILi192EEEEEENS_10bfloat16_tEfNS_4arch4Sm80ELb1ELb1EEEEEvNT_6ParamsE,(.L_x_145 - _ZN7cutlass13device_kernelIN5flash22FlashAttnBwdPreprocessIN4cute5tupleIJNS3_1CILi64EEENS5_ILi192EEEEEENS_10bfloat16_tEfNS_4arch4Sm80ELb1ELb1EEEEEvNT_6ParamsE)
        .other          _ZN7cutlass13device_kernelIN5flash22FlashAttnBwdPreprocessIN4cute5tupleIJNS3_1CILi64EEENS5_ILi192EEEEEENS_10bfloat16_tEfNS_4arch4Sm80ELb1ELb1EEEEEvNT_6ParamsE,@"STO_CUDA_ENTRY STV_DEFAULT"
_ZN7cutlass13device_kernelIN5flash22FlashAttnBwdPreprocessIN4cute5tupleIJNS3_1CILi64EEENS5_ILi192EEEEEENS_10bfloat16_tEfNS_4arch4Sm80ELb1ELb1EEEEEvNT_6ParamsE:
[----:B------:R-:W-:Y:S08]  /*0000*/  LDC R1, c[0x0][0x37c] ;  /* 0x0000df00ff017b82 */ /* 0x000ff00000000800 */
[----:B------:R-:W0:Y:S01]  /*0010*/  LDC.64 R6, c[0x0][0x460] ;  /* 0x00011800ff067b82 */ /* 0x000e220000000a00 */
[----:B------:R-:W1:Y:S01]  /*0020*/  S2R R61, SR_CTAID.X ;  /* 0x00000000003d7919 */ /* 0x000e620000002500 */
[----:B------:R-:W2:Y:S01]  /*0030*/  LDCU.64 UR4, c[0x0][0x358] ;  /* 0x00006b00ff0477ac */ /* 0x000ea20008000a00 */
[----:B------:R-:W3:Y:S05]  /*0040*/  S2R R56, SR_CTAID.Z ;  /* 0x0000000000387919 */ /* 0x000eea0000002700 */
[----:B------:R-:W4:Y:S01]  /*0050*/  S2UR UR6, SR_CTAID.Y ;  /* 0x00000000000679c3 */ /* 0x000f220000002600 */
[----:B0-----:R-:W-:-:S04]  /*0060*/  ISETP.NE.U32.AND P0, PT, R6, RZ, PT ;  /* 0x000000ff0600720c */ /* 0x001fc80003f05070 */
[----:B------:R-:W-:-:S13]  /*0070*/  ISETP.NE.AND.EX P1, PT, R7, RZ, PT, P0 ;  /* 0x000000ff0700720c */ /* 0x000fda0003f25300 */
[----:B-1234-:R-:W-:Y:S05]  /*0080*/  @P1 BRA `(.L_x_77) ;  /* 0x0000000000241947 */ /* 0x01efea0003800000 */
[----:B------:R-:W0:Y:S01]  /*0090*/  LDCU.64 UR8, c[0x0][0x468] ;  /* 0x00008d00ff0877ac */ /* 0x000e220008000a00 */
[----:B------:R-:W-:Y:S01]  /*00a0*/  IMAD.MOV.U32 R59, RZ, RZ, RZ ;  /* 0x000000ffff3b7224 */ /* 0x000fe200078e00ff */
[----:B------:R-:W-:Y:S01]  /*00b0*/  CS2R R4, SRZ ;  /* 0x0000000000047805 */ /* 0x000fe2000001ff00 */
[----:B------:R-:W1:Y:S01]  /*00c0*/  LDCU UR7, c[0x0][0x388] ;  /* 0x00007100ff0777ac */ /* 0x000e620008000800 */
[----:B0-----:R-:W-:-:S04]  /*00d0*/  UISETP.NE.U32.AND UP0, UPT, UR8, URZ, UPT ;  /* 0x000000ff0800728c */ /* 0x001fc8000bf05070 */
[----:B------:R-:W-:Y:S01]  /*00e0*/  UISETP.NE.AND.EX UP0, UPT, UR9, URZ, UPT, UP0 ;  /* 0x000000ff0900728c */ /* 0x000fe2000bf05300 */
[----:B-1----:R-:W-:-:S08]  /*00f0*/  IMAD.U32 R57, RZ, RZ, UR7 ;  /* 0x00000007ff397e24 */ /* 0x002fd0000f8e00ff */
[----:B------:R-:W-:Y:S05]  /*0100*/  BRA.U !UP0, `(.L_x_78) ;  /* 0x00000001084c7547 */ /* 0x000fea000b800000 */
[----:B------:R-:W-:Y:S05]  /*0110*/  BRA `(.L_x_79) ;  /* 0x0000000000307947 */ /* 0x000fea0003800000 */
.L_x_77:
        /* <DEDUP_REMOVED lines=8> */
[----:B------:R-:W-:Y:S02]  /*01a0*/  LEA.HI R0, R5, R0, RZ, 0x6 ;  /* 0x0000000005007211 */ /* 0x000fe400078f30ff */
[----:B------:R-:W-:Y:S02]  /*01b0*/  SHF.R.S32.HI R5, RZ, 0x1f, R4 ;  /* 0x0000001fff057819 */ /* 0x000fe40000011404 */
[----:B------:R-:W-:Y:S01]  /*01c0*/  LOP3.LUT R59, R0, 0xffffffc0, RZ, 0xc0, !PT ;  /* 0xffffffc0003b7812 */ /* 0x000fe200078ec0ff */
[----:B------:R-:W-:Y:S06]  /*01d0*/  BRA.U !UP0, `(.L_x_80) ;  /* 0x0000000108107547 */ /* 0x000fec000b800000 */
.L_x_79:
[----:B------:R-:W0:Y:S02]  /*01e0*/  LDC.64 R2, c[0x0][0x468] ;  /* 0x00011a00ff027b82 */ /* 0x000e240000000a00 */
[----:B0-----:R-:W-:-:S05]  /*01f0*/  IMAD.WIDE.U32 R2, R56, 0x4, R2 ;  /* 0x0000000438027825 */ /* 0x001fca00078e0002 */
[----:B------:R0:W5:Y:S01]  /*0200*/  LDG.E R57, desc[UR4][R2.64] ;  /* 0x0000000402397981 */ /* 0x000162000c1e1900 */
[----:B------:R-:W-:Y:S05]  /*0210*/  BRA `(.L_x_78) ;  /* 0x0000000000087947 */ /* 0x000fea0003800000 */
.L_x_80:
[----:B------:R-:W2:Y:S02]  /*0220*/  LDG.E R3, desc[UR4][R2.64+0x4] ;  /* 0x0000040402037981 */ /* 0x000ea4000c1e1900 */
[----:B--2---:R-:W-:-:S07]  /*0230*/  IMAD.IADD R57, R3, 0x1, -R4 ;  /* 0x0000000103397824 */ /* 0x004fce00078e0a04 */
.L_x_78:
[----:B------:R-:W1:Y:S01]  /*0240*/  S2R R55, SR_TID.X ;  /* 0x0000000000377919 */ /* 0x000e620000002100 */
[----:B------:R-:W-:Y:S02]  /*0250*/  SHF.L.U32 R54, R61, 0x6, RZ ;  /* 0x000000063d367819 */ /* 0x000fe400000006ff */
[----:B------:R-:W-:Y:S02]  /*0260*/  ISETP.NE.AND.EX P0, PT, R7, RZ, PT, P0 ;  /* 0x000000ff0700720c */ /* 0x000fe40003f05300 */
[----:B-----5:R-:W-:-:S13]  /*0270*/  ISETP.GT.AND P2, PT, R57, R54, PT ;  /* 0x000000363900720c */ /* 0x020fda0003f44270 */
[----:B------:R-:W-:Y:S05]  /*0280*/  @!P2 EXIT P0 ;  /* 0x000000000000a94d */ /* 0x000fea0000000000 */
[----:B------:R-:W-:Y:S01]  /*0290*/  IMAD.IADD R53, R57, 0x1, -R54 ;  /* 0x0000000139357824 */ /* 0x000fe200078e0a36 */
[----:B------:R-:W2:Y:S01]  /*02a0*/  LDC.64 R6, c[0x0][0x400] ;  /* 0x00010000ff067b82 */ /* 0x000ea20000000a00 */
[----:B------:R-:W-:Y:S01]  /*02b0*/  SEL R52, R56, RZ, !P1 ;  /* 0x000000ff38347207 */ /* 0x000fe20004800000 */
[----:B------:R-:W-:Y:S02]  /*02c0*/  IMAD.MOV.U32 R74, RZ, RZ, 0x7f800000 ;  /* 0x7f800000ff4a7424 */ /* 0x000fe400078e00ff */
[----:B-1----:R-:W-:-:S04]  /*02d0*/  ISETP.GE.AND P0, PT, R55, R53, PT ;  /* 0x000000353700720c */ /* 0x002fc80003f06270 */
[----:B------:R-:W-:Y:S01]  /*02e0*/  ISETP.GT.U32.OR P0, PT, R55, 0x3f, P0 ;  /* 0x0000003f3700780c */ /* 0x000fe20000704470 */
[----:B------:R-:W1:Y:S08]  /*02f0*/  LDC.64 R8, c[0x0][0x408] ;  /* 0x00010200ff087b82 */ /* 0x000e700000000a00 */
[----:B------:R-:W3:Y:S04]  /*0300*/  LDC.64 R12, c[0x0][0x3a0] ;  /* 0x0000e800ff0c7b82 */ /* 0x000ee80000000a00 */
[----:B0-----:R-:W-:-:S04]  /*0310*/  @!P0 IMAD.IADD R3, R54, 0x1, R55 ;  /* 0x0000000136038824 */ /* 0x001fc800078e0237 */
[----:B------:R-:W0:Y:S01]  /*0320*/  @!P0 LDC.64 R10, c[0x0][0x3f8] ;  /* 0x0000fe00ff0a8b82 */ /* 0x000e220000000a00 */
[----:B------:R-:W-:-:S05]  /*0330*/  @!P0 IADD3 R2, P2, PT, R3, R4, RZ ;  /* 0x0000000403028210 */ /* 0x000fca0007f5e0ff */
[----:B------:R-:W-:Y:S02]  /*0340*/  @!P0 IMAD.X R3, RZ, RZ, R5, P2 ;  /* 0x000000ffff038224 */ /* 0x000fe400010e0605 */
[----:B------:R-:W4:Y:S01]  /*0350*/  LDC.64 R14, c[0x0][0x3c0] ;  /* 0x0000f000ff0e7b82 */ /* 0x000f220000000a00 */
[----:B--2---:R-:W-:-:S04]  /*0360*/  @!P0 IMAD.WIDE.U32 R2, R6, UR6, R2 ;  /* 0x0000000606028c25 */ /* 0x004fc8000f8e0002 */
[----:B------:R-:W-:-:S03]  /*0370*/  @!P0 IMAD R3, R7, UR6, R3 ;  /* 0x0000000607038c24 */ /* 0x000fc6000f8e0203 */
[----:B------:R-:W2:Y:S01]  /*0380*/  LDC.64 R32, c[0x0][0x3a8] ;  /* 0x0000ea00ff207b82 */ /* 0x000ea20000000a00 */
[----:B-1----:R-:W-:-:S04]  /*0390*/  @!P0 IMAD.WIDE.U32 R2, R52, R8, R2 ;  /* 0x0000000834028225 */ /* 0x002fc800078e0002 */
[----:B------:R-:W-:Y:S01]  /*03a0*/  @!P0 IMAD R0, R52, R9, R3 ;  /* 0x0000000934008224 */ /* 0x000fe200078e0203 */
[C---:B0-----:R-:W-:Y:S02]  /*03b0*/  @!P0 LEA R6, P1, R2.reuse, R10, 0x2 ;  /* 0x0000000a02068211 */ /* 0x041fe400078210ff */
[----:B------:R-:W0:Y:S02]  /*03c0*/  LDC.64 R64, c[0x0][0x3c8] ;  /* 0x0000f200ff407b82 */ /* 0x000e240000000a00 */
[----:B------:R-:W-:Y:S02]  /*03d0*/  @!P0 LEA.HI.X R7, R2, R11, R0, 0x2, P1 ;  /* 0x0000000b02078211 */ /* 0x000fe400008f1400 */
[----:B------:R-:W-:Y:S02]  /*03e0*/  SHF.R.U32.HI R0, RZ, 0x3, R55 ;  /* 0x00000003ff007819 */ /* 0x000fe40000011637 */
[----:B------:R-:W-:Y:S01]  /*03f0*/  SHF.L.U32 R2, R55, 0x3, RZ ;  /* 0x0000000337027819 */ /* 0x000fe200000006ff */
[----:B------:R1:W5:Y:S01]  /*0400*/  @!P0 LDG.E R74, desc[UR4][R6.64] ;  /* 0x00000004064a8981 */ /* 0x000362000c1e1900 */
[----:B------:R-:W-:Y:S01]  /*0410*/  IADD3 R66, P0, PT, R0, R4, RZ ;  /* 0x0000000400427210 */ /* 0x000fe20007f1e0ff */
[----:B------:R-:W-:Y:S01]  /*0420*/  IMAD.MOV.U32 R3, RZ, RZ, RZ ;  /* 0x000000ffff037224 */ /* 0x000fe200078e00ff */
[----:B------:R-:W-:Y:S01]  /*0430*/  LOP3.LUT R2, R2, 0x38, RZ, 0xc0, !PT ;  /* 0x0000003802027812 */ /* 0x000fe200078ec0ff */
[C---:B------:R-:W-:Y:S01]  /*0440*/  VIADD R58, R0.reuse, 0x20 ;  /* 0x00000020003a7836 */ /* 0x040fe20000000000 */
[----:B------:R-:W-:Y:S01]  /*0450*/  BSSY.RECONVERGENT B0, `(.L_x_81) ;  /* 0x000002c000007945 */ /* 0x000fe20003800200 */
[----:B------:R-:W-:Y:S01]  /*0460*/  IMAD.X R67, RZ, RZ, R5, P0 ;  /* 0x000000ffff437224 */ /* 0x000fe200000e0605 */
[----:B------:R-:W-:Y:S01]  /*0470*/  ISETP.GE.AND P0, PT, R0, R53, PT ;  /* 0x000000350000720c */ /* 0x000fe20003f06270 */
[----:B---3--:R-:W-:Y:S01]  /*0480*/  IMAD.WIDE.U32 R8, R12, UR6, R2 ;  /* 0x000000060c087c25 */ /* 0x008fe2000f8e0002 */
[----:B------:R-:W-:-:S02]  /*0490*/  CS2R R16, SRZ ;  /* 0x0000000000107805 */ /* 0x000fc4000001ff00 */
[----:B------:R-:W-:Y:S02]  /*04a0*/  CS2R R18, SRZ ;  /* 0x0000000000127805 */ /* 0x000fe4000001ff00 */
[----:B------:R-:W-:Y:S01]  /*04b0*/  CS2R R4, SRZ ;  /* 0x0000000000047805 */ /* 0x000fe2000001ff00 */
[----:B----4-:R-:W-:Y:S01]  /*04c0*/  IMAD.WIDE.U32 R10, R14, UR6, R2 ;  /* 0x000000060e0a7c25 */ /* 0x010fe2000f8e0002 */
[----:B-1----:R-:W-:Y:S02]  /*04d0*/  CS2R R6, SRZ ;  /* 0x0000000000067805 */ /* 0x002fe4000001ff00 */
[----:B------:R-:W-:Y:S02]  /*04e0*/  CS2R R20, SRZ ;  /* 0x0000000000147805 */ /* 0x000fe4000001ff00 */
[----:B------:R-:W-:Y:S01]  /*04f0*/  CS2R R22, SRZ ;  /* 0x0000000000167805 */ /* 0x000fe2000001ff00 */
[----:B------:R-:W-:Y:S01]  /*0500*/  IMAD R9, R13, UR6, R9 ;  /* 0x000000060d097c24 */ /* 0x000fe2000f8e0209 */
[----:B------:R-:W-:Y:S01]  /*0510*/  CS2R R12, SRZ ;  /* 0x00000000000c7805 */ /* 0x000fe2000001ff00 */
[----:B------:R-:W-:Y:S01]  /*0520*/  IMAD R11, R15, UR6, R11 ;  /* 0x000000060f0b7c24 */ /* 0x000fe2000f8e020b */
[----:B------:R-:W-:Y:S01]  /*0530*/  CS2R R14, SRZ ;  /* 0x00000000000e7805 */ /* 0x000fe2000001ff00 */
[----:B--2---:R-:W-:Y:S01]  /*0540*/  IMAD.WIDE.U32 R28, R52, R32, R8 ;  /* 0x00000020341c7225 */ /* 0x004fe200078e0008 */
[----:B------:R-:W-:-:S02]  /*0550*/  CS2R R8, SRZ ;  /* 0x0000000000087805 */ /* 0x000fc4000001ff00 */
[----:B------:R-:W-:Y:S02]  /*0560*/  CS2R R24, SRZ ;  /* 0x0000000000187805 */ /* 0x000fe4000001ff00 */
[----:B------:R-:W-:Y:S01]  /*0570*/  ISETP.GE.AND P1, PT, R58, R53, PT ;  /* 0x000000353a00720c */ /* 0x000fe20003f26270 */
[----:B0-----:R-:W-:Y:S01]  /*0580*/  IMAD.WIDE.U32 R62, R52, R64, R10 ;  /* 0x00000040343e7225 */ /* 0x001fe200078e000a */
[----:B------:R-:W-:Y:S02]  /*0590*/  CS2R R10, SRZ ;  /* 0x00000000000a7805 */ /* 0x000fe4000001ff00 */
[----:B------:R-:W-:Y:S02]  /*05a0*/  CS2R R26, SRZ ;  /* 0x00000000001a7805 */ /* 0x000fe4000001ff00 */
[----:B------:R-:W-:Y:S01]  /*05b0*/  LOP3.LUT R60, R2, 0x40, RZ, 0xfc, !PT ;  /* 0x00000040023c7812 */ /* 0x000fe200078efcff */
[----:B------:R-:W-:Y:S01]  /*05c0*/  IMAD R33, R52, R33, R29 ;  /* 0x0000002134217224 */ /* 0x000fe200078e021d */
[----:B------:R-:W-:Y:S01]  /*05d0*/  LOP3.LUT R72, R2, 0x80, RZ, 0xfc, !PT ;  /* 0x0000008002487812 */ /* 0x000fe200078efcff */
[----:B------:R-:W-:-:S02]  /*05e0*/  IMAD R65, R52, R65, R63 ;  /* 0x0000004134417224 */ /* 0x000fc400078e023f */
[----:B------:R-:W-:Y:S01]  /*05f0*/  IMAD.WIDE.U32 R66, R61, 0x40, R66 ;  /* 0x000000403d427825 */ /* 0x000fe200078e0042 */
        /* <DEDUP_REMOVED lines=10> */
[----:B------:R-:W-:Y:S02]  /*06a0*/  ISETP.GE.AND P4, PT, R72, UR7, PT ;  /* 0x0000000748007c0c */ /* 0x000fe4000bf86270 */
[----:B--2---:R-:W-:Y:S02]  /*06b0*/  LEA R34, P5, R30, UR10, 0x1 ;  /* 0x0000000a1e227c11 */ /* 0x004fe4000f8a08ff */
[----:B------:R-:W-:-:S04]  /*06c0*/  IADD3 R31, PT, PT, R31, R35, RZ ;  /* 0x000000231f1f7210 */ /* 0x000fc80007ffe0ff */
[----:B------:R-:W-:-:S05]  /*06d0*/  LEA.HI.X R35, R30, UR11, R31, 0x1, P5 ;  /* 0x0000000b1e237c11 */ /* 0x000fca000a8f0c1f */
[----:B------:R0:W5:Y:S04]  /*06e0*/  @!P2 LDG.E.128 R16, desc[UR4][R34.64] ;  /* 0x000000042210a981 */ /* 0x000168000c1e1d00 */
[----:B------:R0:W5:Y:S04]  /*06f0*/  @!P3 LDG.E.128 R12, desc[UR4][R34.64+0x80] ;  /* 0x00008004220cb981 */ /* 0x000168000c1e1d00 */
[----:B------:R0:W5:Y:S02]  /*0700*/  @!P4 LDG.E.128 R8, desc[UR4][R34.64+0x100] ;  /* 0x000100042208c981 */ /* 0x000164000c1e1d00 */
.L_x_82:
[----:B------:R-:W-:Y:S05]  /*0710*/  BSYNC.RECONVERGENT B0 ;  /* 0x0000000000007941 */ /* 0x000fea0003800200 */
.L_x_81:
[----:B------:R-:W-:Y:S04]  /*0720*/  BSSY.RECONVERGENT B0, `(.L_x_83) ;  /* 0x0000014000007945 */ /* 0x000fe80003800200 */
[----:B------:R-:W-:Y:S05]  /*0730*/  @P1 BRA `(.L_x_84) ;  /* 0x0000000000481947 */ /* 0x000fea0003800000 */
[----:B------:R-:W1:Y:S01]  /*0740*/  LDCU.64 UR8, c[0x0][0x398] ;  /* 0x00007300ff0877ac */ /* 0x000e620008000a00 */
[----:B------:R-:W-:Y:S01]  /*0750*/  IADD3 R31, P2, PT, R66, 0x20, RZ ;  /* 0x00000020421f7810 */ /* 0x000fe20007f5e0ff */
[----:B------:R-:W2:Y:S04]  /*0760*/  LDCU UR7, c[0x0][0x38c] ;  /* 0x00007180ff0777ac */ /* 0x000ea80008000800 */
[----:B------:R-:W-:Y:S01]  /*0770*/  IMAD.X R29, RZ, RZ, R67, P2 ;  /* 0x000000ffff1d7224 */ /* 0x000fe200010e0643 */
[----:B------:R-:W3:Y:S03]  /*0780*/  LDCU.64 UR10, c[0x0][0x380] ;  /* 0x00007000ff0a77ac */ /* 0x000ee60008000a00 */
[----:B-1----:R-:W-:-:S02]  /*0790*/  IMAD R30, R29, UR8, RZ ;  /* 0x000000081d1e7c24 */ /* 0x002fc4000f8e02ff */
[----:B------:R-:W-:Y:S01]  /*07a0*/  IMAD.MOV.U32 R29, RZ, RZ, R33 ;  /* 0x000000ffff1d7224 */ /* 0x000fe200078e0021 */
[----:B--2---:R-:W-:Y:S01]  /*07b0*/  ISETP.GE.AND P3, PT, R2, UR7, PT ;  /* 0x0000000702007c0c */ /* 0x004fe2000bf66270 */
[C---:B------:R-:W-:Y:S01]  /*07c0*/  IMAD.WIDE.U32 R28, R31.reuse, UR8, R28 ;  /* 0x000000081f1c7c25 */ /* 0x040fe2000f8e001c */
[----:B------:R-:W-:Y:S02]  /*07d0*/  ISETP.GE.AND P4, PT, R60, UR7, PT ;  /* 0x000000073c007c0c */ /* 0x000fe4000bf86270 */
[----:B------:R-:W-:Y:S01]  /*07e0*/  ISETP.GE.AND P5, PT, R72, UR7, PT ;  /* 0x0000000748007c0c */ /* 0x000fe2000bfa6270 */
[----:B------:R-:W-:Y:S01]  /*07f0*/  IMAD R31, R31, UR9, R30 ;  /* 0x000000091f1f7c24 */ /* 0x000fe2000f8e021e */
[----:B---3--:R-:W-:-:S03]  /*0800*/  LEA R30, P2, R28, UR10, 0x1 ;  /* 0x0000000a1c1e7c11 */ /* 0x008fc6000f8408ff */
[----:B------:R-:W-:-:S05]  /*0810*/  IMAD.IADD R29, R29, 0x1, R31 ;  /* 0x000000011d1d7824 */ /* 0x000fca00078e021f */
[----:B------:R-:W-:-:S05]  /*0820*/  LEA.HI.X R31, R28, UR11, R29, 0x1, P2 ;  /* 0x0000000b1c1f7c11 */ /* 0x000fca00090f0c1d */
[----:B------:R1:W5:Y:S04]  /*0830*/  @!P3 LDG.E.128 R4, desc[UR4][R30.64] ;  /* 0x000000041e04b981 */ /* 0x000368000c1e1d00 */
[----:B------:R1:W5:Y:S04]  /*0840*/  @!P4 LDG.E.128 R20, desc[UR4][R30.64+0x80] ;  /* 0x000080041e14c981 */ /* 0x000368000c1e1d00 */
[----:B------:R1:W5:Y:S02]  /*0850*/  @!P5 LDG.E.128 R24, desc[UR4][R30.64+0x100] ;  /* 0x000100041e18d981 */ /* 0x000364000c1e1d00 */
.L_x_84:
[----:B------:R-:W-:Y:S05]  /*0860*/  BSYNC.RECONVERGENT B0 ;  /* 0x0000000000007941 */ /* 0x000fea0003800200 */
.L_x_83:
[----:B------:R-:W-:Y:S01]  /*0870*/  BSSY.RECONVERGENT B0, `(.L_x_85) ;  /* 0x000001d000007945 */ /* 0x000fe20003800200 */
[----:B------:R-:W-:Y:S02]  /*0880*/  CS2R R28, SRZ ;  /* 0x00000000001c7805 */ /* 0x000fe4000001ff00 */
[----:B-1----:R-:W-:Y:S02]  /*0890*/  CS2R R30, SRZ ;  /* 0x00000000001e7805 */ /* 0x002fe4000001ff00 */
[----:B------:R-:W-:Y:S02]  /*08a0*/  CS2R R32, SRZ ;  /* 0x0000000000207805 */ /* 0x000fe4000001ff00 */
[----:B0-----:R-:W-:Y:S02]  /*08b0*/  CS2R R34, SRZ ;  /* 0x0000000000227805 */ /* 0x001fe4000001ff00 */
[----:B------:R-:W-:Y:S02]  /*08c0*/  CS2R R48, SRZ ;  /* 0x0000000000307805 */ /* 0x000fe4000001ff00 */
[----:B------:R-:W-:-:S02]  /*08d0*/  CS2R R50, SRZ ;  /* 0x0000000000327805 */ /* 0x000fc4000001ff00 */
[----:B------:R-:W-:Y:S02]  /*08e0*/  CS2R R36, SRZ ;  /* 0x0000000000247805 */ /* 0x000fe4000001ff00 */
[----:B------:R-:W-:Y:S02]  /*08f0*/  CS2R R38, SRZ ;  /* 0x0000000000267805 */ /* 0x000fe4000001ff00 */
[----:B------:R-:W-:Y:S02]  /*0900*/  CS2R R40, SRZ ;  /* 0x0000000000287805 */ /* 0x000fe4000001ff00 */
[----:B------:R-:W-:Y:S02]  /*0910*/  CS2R R42, SRZ ;  /* 0x00000000002a7805 */ /* 0x000fe4000001ff00 */
[----:B------:R-:W-:Y:S02]  /*0920*/  CS2R R44, SRZ ;  /* 0x00000000002c7805 */ /* 0x000fe4000001ff00 */
        /* <DEDUP_REMOVED lines=17> */
.L_x_86:
[----:B------:R-:W-:Y:S05]  /*0a40*/  BSYNC.RECONVERGENT B0 ;  /* 0x0000000000007941 */ /* 0x000fea0003800200 */
.L_x_85:
        /* <DEDUP_REMOVED lines=19> */
.L_x_88:
[----:B------:R-:W-:Y:S05]  /*0b80*/  BSYNC.RECONVERGENT B0 ;  /* 0x0000000000007941 */ /* 0x000fea0003800200 */
.L_x_87:
[C---:B-----5:R-:W-:Y:S01]  /*0b90*/  LOP3.LUT R60, R16.reuse, 0xffff0000, RZ, 0xc0, !PT ;  /* 0xffff0000103c7812 */ /* 0x060fe200078ec0ff */
[----:B------:R-:W-:Y:S01]  /*0ba0*/  IMAD.U32 R3, R16, 0x10000, RZ ;  /* 0x0001000010037824 */ /* 0x000fe200078e00ff */
[C---:B-1----:R-:W-:Y:S01]  /*0bb0*/  LOP3.LUT R65, R28.reuse, 0xffff0000, RZ, 0xc0, !PT ;  /* 0xffff00001c417812 */ /* 0x042fe200078ec0ff */
[----:B------:R-:W-:Y:S01]  /*0bc0*/  IMAD.U32 R64, R28, 0x10000, RZ ;  /* 0x000100001c407824 */ /* 0x000fe200078e00ff */
[----:B------:R-:W-:Y:S01]  /*0bd0*/  LOP3.LUT R86, R4, 0xffff0000, RZ, 0xc0, !PT ;  /* 0xffff000004567812 */ /* 0x000fe200078ec0ff */
[----:B------:R-:W-:Y:S01]  /*0be0*/  IMAD.U32 R81, R49, 0x10000, RZ ;  /* 0x0001000031517824 */ /* 0x000fe200078e00ff */
[----:B------:R-:W-:Y:S01]  /*0bf0*/  LOP3.LUT R87, R36, 0xffff0000, RZ, 0xc0, !PT ;  /* 0xffff000024577812 */ /* 0x000fe200078ec0ff */
[----:B------:R-:W-:Y:S01]  /*0c00*/  FMUL.FTZ R60, R60, R65 ;  /* 0x000000413c3c7220 */ /* 0x000fe20000410000 */
[C---:B------:R-:W-:Y:S01]  /*0c10*/  SHF.L.U32 R82, R48.reuse, 0x10, RZ ;  /* 0x0000001030527819 */ /* 0x040fe200000006ff */
[----:B------:R-:W-:Y:S01]  /*0c20*/  IMAD.U32 R67, R29, 0x10000, RZ ;  /* 0x000100001d437824 */ /* 0x000fe200078e00ff */
[----:B------:R-:W-:Y:S01]  /*0c30*/  LOP3.LUT R83, R48, 0xffff0000, RZ, 0xc0, !PT ;  /* 0xffff000030537812 */ /* 0x000fe200078ec0ff */
[C---:B------:R-:W-:Y:S01]  /*0c40*/  IMAD.U32 R48, R50.reuse, 0x10000, RZ ;  /* 0x0001000032307824 */ /* 0x040fe200078e00ff */
[----:B------:R-:W-:Y:S01]  /*0c50*/  SHF.L.U32 R16, R17, 0x10, RZ ;  /* 0x0000001011107819 */ /* 0x000fe200000006ff */
[----:B------:R-:W-:Y:S01]  /*0c60*/  FFMA.FTZ R65, R3, R64, R60 ;  /* 0x0000004003417223 */ /* 0x000fe2000001003c */
[----:B------:R-:W-:Y:S01]  /*0c70*/  LOP3.LUT R84, R49, 0xffff0000, RZ, 0xc0, !PT ;  /* 0xffff000031547812 */ /* 0x000fe200078ec0ff */
[C---:B------:R-:W-:Y:S01]  /*0c80*/  IMAD.U32 R49, R51.reuse, 0x10000, RZ ;  /* 0x0001000033317824 */ /* 0x040fe200078e00ff */
[----:B------:R-:W-:Y:S01]  /*0c90*/  LOP3.LUT R85, R50, 0xffff0000, RZ, 0xc0, !PT ;  /* 0xffff000032557812 */ /* 0x000fe200078ec0ff */
[----:B------:R-:W-:Y:S01]  /*0ca0*/  FMUL.FTZ R87, R86, R87 ;  /* 0x0000005756577220 */ /* 0x000fe20000410000 */
[----:B------:R-:W-:Y:S01]  /*0cb0*/  LOP3.LUT R50, R51, 0xffff0000, RZ, 0xc0, !PT ;  /* 0xffff000033327812 */ /* 0x000fe200078ec0ff */
[----:B------:R-:W-:Y:S01]  /*0cc0*/  IMAD.U32 R51, R36, 0x10000, RZ ;  /* 0x0001000024337824 */ /* 0x000fe200078e00ff */
[----:B------:R-:W-:Y:S01]  /*0cd0*/  SHF.L.U32 R4, R4, 0x10, RZ ;  /* 0x0000001004047819 */ /* 0x000fe200000006ff */
[----:B------:R-:W-:Y:S01]  /*0ce0*/  FFMA.FTZ R65, R16, R67, R65 ;  /* 0x0000004310417223 */ /* 0x000fe20000010041 */
[----:B------:R-:W-:Y:S01]  /*0cf0*/  LOP3.LUT R62, R17, 0xffff0000, RZ, 0xc0, !PT ;  /* 0xffff0000113e7812 */ /* 0x000fe200078ec0ff */
[----:B------:R-:W-:Y:S01]  /*0d00*/  IMAD.U32 R3, R5, 0x10000, RZ ;  /* 0x0001000005037824 */ /* 0x000fe200078e00ff */
[----:B------:R-:W-:Y:S01]  /*0d10*/  LOP3.LUT R29, R29, 0xffff0000, RZ, 0xc0, !PT ;  /* 0xffff00001d1d7812 */ /* 0x000fe200078ec0ff */
[----:B------:R-:W-:-:S02]  /*0d20*/  IMAD.U32 R36, R37, 0x10000, RZ ;  /* 0x0001000025247824 */ /* 0x000fc400078e00ff */
[----:B------:R-:W-:Y:S01]  /*0d30*/  FFMA.FTZ R60, R4, R51, R87 ;  /* 0x00000033043c7223 */ /* 0x000fe20000010057 */
[----:B------:R-:W-:Y:S01]  /*0d40*/  SHF.L.U32 R28, R30, 0x10, RZ ;  /* 0x000000101e1c7819 */ /* 0x000fe200000006ff */
[----:B------:R-:W-:Y:S01]  /*0d50*/  IMAD.U32 R17, R18, 0x10000, RZ ;  /* 0x0001000012117824 */ /* 0x000fe200078e00ff */
[----:B------:R-:W-:Y:S01]  /*0d60*/  LOP3.LUT R5, R5, 0xffff0000, RZ, 0xc0, !PT ;  /* 0xffff000005057812 */ /* 0x000fe200078ec0ff */
[----:B------:R-:W-:Y:S01]  /*0d70*/  FFMA.FTZ R62, R62, R29, R65 ;  /* 0x0000001d3e3e7223 */ /* 0x000fe20000010041 */
[----:B------:R-:W-:Y:S01]  /*0d80*/  LOP3.LUT R4, R37, 0xffff0000, RZ, 0xc0, !PT ;  /* 0xffff000025047812 */ /* 0x000fe200078ec0ff */
[----:B------:R-:W-:Y:S01]  /*0d90*/  FFMA.FTZ R36, R3, R36, R60 ;  /* 0x0000002403247223 */ /* 0x000fe2000001003c */
[----:B------:R-:W-:Y:S01]  /*0da0*/  LOP3.LUT R63, R18, 0xffff0000, RZ, 0xc0, !PT ;  /* 0xffff0000123f7812 */ /* 0x000fe200078ec0ff */
[----:B------:R-:W-:Y:S01]  /*0db0*/  FFMA.FTZ R28, R17, R28, R62 ;  /* 0x0000001c111c7223 */ /* 0x000fe2000001003e */
[----:B------:R-:W-:Y:S01]  /*0dc0*/  LOP3.LUT R30, R30, 0xffff0000, RZ, 0xc0, !PT ;  /* 0xffff00001e1e7812 */ /* 0x000fe200078ec0ff */
[----:B------:R-:W-:Y:S01]  /*0dd0*/  IMAD.U32 R16, R38, 0x10000, RZ ;  /* 0x0001000026107824 */ /* 0x000fe200078e00ff */
[C---:B------:R-:W-:Y:S01]  /*0de0*/  SHF.L.U32 R3, R6.reuse, 0x10, RZ ;  /* 0x0000001006037819 */ /* 0x040fe200000006ff */
[----:B------:R-:W-:Y:S01]  /*0df0*/  FFMA.FTZ R4, R5, R4, R36 ;  /* 0x0000000405047223 */ /* 0x000fe20000010024 */
[----:B------:R-:W-:Y:S01]  /*0e00*/  IMAD.U32 R18, R19, 0x10000, RZ ;  /* 0x0001000013127824 */ /* 0x000fe200078e00ff */
[----:B------:R-:W-:Y:S01]  /*0e10*/  LOP3.LUT R6, R6, 0xffff0000, RZ, 0xc0, !PT ;  /* 0xffff000006067812 */ /* 0x000fe200078ec0ff */
[----:B------:R-:W-:Y:S01]  /*0e20*/  IMAD.U32 R69, R31, 0x10000, RZ ;  /* 0x000100001f457824 */ /* 0x000fe200078e00ff */
[----:B------:R-:W-:Y:S01]  /*0e30*/  LOP3.LUT R5, R38, 0xffff0000, RZ, 0xc0, !PT ;  /* 0xffff000026057812 */ /* 0x000fe200078ec0ff */
[----:B------:R-:W-:Y:S01]  /*0e40*/  FFMA.FTZ R63, R63, R30, R28 ;  /* 0x0000001e3f3f7223 */ /* 0x000fe2000001001c */
[----:B------:R-:W-:Y:S01]  /*0e50*/  FFMA.FTZ R17, R3, R16, R4 ;  /* 0x0000001003117223 */ /* 0x000fe20000010004 */
[----:B------:R-:W-:Y:S01]  /*0e60*/  LOP3.LUT R19, R19, 0xffff0000, RZ, 0xc0, !PT ;  /* 0xffff000013137812 */ /* 0x000fe200078ec0ff */
[----:B------:R-:W-:Y:S01]  /*0e70*/  IMAD.U32 R3, R7, 0x10000, RZ ;  /* 0x0001000007037824 */ /* 0x000fe200078e00ff */
[----:B------:R-:W-:Y:S01]  /*0e80*/  LOP3.LUT R66, R31, 0xffff0000, RZ, 0xc0, !PT ;  /* 0xffff00001f427812 */ /* 0x000fe200078ec0ff */
[----:B------:R-:W-:Y:S01]  /*0e90*/  FFMA.FTZ R18, R18, R69, R63 ;  /* 0x0000004512127223 */ /* 0x000fe2000001003f */
[----:B------:R-:W-:-:S02]  /*0ea0*/  IMAD.U32 R4, R39, 0x10000, RZ ;  /* 0x0001000027047824 */ /* 0x000fc400078e00ff */
        /* <DEDUP_REMOVED lines=19> */
[----:B0-----:R-:W-:Y:S01]  /*0fe0*/  LOP3.LUT R70, R13, 0xffff0000, RZ, 0xc0, !PT ;  /* 0xffff00000d467812 */ /* 0x001fe200078ec0ff */
        /* <DEDUP_REMOVED lines=29> */
[C---:B------:R-:W-:Y:S01]  /*11c0*/  SHF.L.U32 R35, R8.reuse, 0x10, RZ ;  /* 0x0000001008237819 */ /* 0x040fe200000006ff */
        /* <DEDUP_REMOVED lines=11> */
[----:B------:R-:W-:Y:S01]  /*1280*/  FFMA.FTZ R35, R78, R83, R35 ;  /* 0x000000534e237223 */ /* 0x000fe20000010023 */
[----:B------:R-:W-:Y:S01]  /*1290*/  LOP3.LUT R5, R44, 0xffff0000, RZ, 0xc0, !PT ;  /* 0xffff00002c057812 */ /* 0x000fe200078ec0ff */
[----:B------:R-:W-:Y:S01]  /*12a0*/  FFMA.FTZ R7, R3, R4, R6 ;  /* 0x0000000403077223 */ /* 0x000fe20000010006 */
[----:B------:R-:W-:Y:S01]  /*12b0*/  LOP3.LUT R79, R9, 0xffff0000, RZ, 0xc0, !PT ;  /* 0xffff0000094f7812 */ /* 0x000fe200078ec0ff */
[----:B------:R-:W-:Y:S01]  /*12c0*/  FFMA.FTZ R8, R8, R81, R35 ;  /* 0x0000005108087223 */ /* 0x000fe20000010023 */
[----:B------:R-:W-:-:S02]  /*12d0*/  IMAD.U32 R3, R25, 0x10000, RZ ;  /* 0x0001000019037824 */ /* 0x000fc400078e00ff */
[----:B------:R-:W-:Y:S01]  /*12e0*/  FFMA.FTZ R24, R24, R5, R7 ;  /* 0x0000000518187223 */ /* 0x000fe20000010007 */
[----:B------:R-:W-:Y:S01]  /*12f0*/  IMAD.U32 R4, R45, 0x10000, RZ ;  /* 0x000100002d047824 */ /* 0x000fe200078e00ff */
[----:B------:R-:W-:Y:S01]  /*1300*/  LOP3.LUT R25, R25, 0xffff0000, RZ, 0xc0, !PT ;  /* 0xffff000019197812 */ /* 0x000fe200078ec0ff */
[C---:B------:R-:W-:Y:S01]  /*1310*/  IMAD.U32 R9, R10.reuse, 0x10000, RZ ;  /* 0x000100000a097824 */ /* 0x040fe200078e00ff */
[----:B------:R-:W-:Y:S01]  /*1320*/  LOP3.LUT R6, R45, 0xffff0000, RZ, 0xc0, !PT ;  /* 0xffff00002d067812 */ /* 0x000fe200078ec0ff */
[----:B------:R-:W-:Y:S01]  /*1330*/  FFMA.FTZ R8, R79, R84, R8 ;  /* 0x000000544f087223 */ /* 0x000fe20000010008 */
[----:B------:R-:W-:Y:S01]  /*1340*/  FFMA.FTZ R24, R3, R4, R24 ;  /* 0x0000000403187223 */ /* 0x000fe20000010018 */
[----:B------:R-:W-:Y:S01]  /*1350*/  LOP3.LUT R80, R10, 0xffff0000, RZ, 0xc0, !PT ;  /* 0xffff00000a507812 */ /* 0x000fe200078ec0ff */
[----:B------:R-:W-:Y:S01]  /*1360*/  IMAD.U32 R4, R46, 0x10000, RZ ;  /* 0x000100002e047824 */ /* 0x000fe200078e00ff */
[C---:B------:R-:W-:Y:S01]  /*1370*/  SHF.L.U32 R3, R26.reuse, 0x10, RZ ;  /* 0x000000101a037819 */ /* 0x040fe200000006ff */
[----:B------:R-:W-:Y:S01]  /*1380*/  FFMA.FTZ R9, R9, R48, R8 ;  /* 0x0000003009097223 */ /* 0x000fe20000010008 */
        /* <DEDUP_REMOVED lines=12> */
[----:B------:R-:W-:Y:S01]  /*1450*/  FFMA.FTZ R10, R11, R50, R10 ;  /* 0x000000320b0a7223 */ /* 0x000fe2000001000a */
[----:B------:R-:W-:Y:S01]  /*1460*/  LOP3.LUT R6, R47, 0xffff0000, RZ, 0xc0, !PT ;  /* 0xffff00002f067812 */ /* 0x000fe200078ec0ff */
[----:B------:R-:W-:Y:S01]  /*1470*/  FFMA.FTZ R4, R3, R4, R26 ;  /* 0x0000000403047223 */ /* 0x000fe2000001001a */
[----:B------:R-:W-:Y:S01]  /*1480*/  IADD3 R57, PT, PT, R57, 0x3f, RZ ;  /* 0x0000003f39397810 */ /* 0x000fe20007ffe0ff */
[----:B------:R-:W-:Y:S01]  /*1490*/  IMAD R13, R61, 0x3000, RZ ;  /* 0x000030003d0d7824 */ /* 0x000fe200078e02ff */
[----:B------:R-:W0:Y:S01]  /*14a0*/  SHFL.BFLY PT, R3, R10, 0x4, 0x1f ;  /* 0x0c801f000a037f89 */ /* 0x000e2200000e0000 */
[----:B------:R-:W-:Y:S01]  /*14b0*/  FFMA.FTZ R6, R27, R6, R4 ;  /* 0x000000061b067223 */ /* 0x000fe20000010004 */
[----:B------:R-:W-:Y:S01]  /*14c0*/  ISETP.NE.AND P1, PT, R2, RZ, PT ;  /* 0x000000ff0200720c */ /* 0x000fe20003f25270 */
[----:B------:R-:W-:Y:S01]  /*14d0*/  IMAD.SHL.U32 R14, R55, 0x4, RZ ;  /* 0x00000004370e7824 */ /* 0x000fe200078e00ff */
[----:B------:R-:W-:Y:S02]  /*14e0*/  BSSY.RECONVERGENT B0, `(.L_x_89) ;  /* 0x000002e000007945 */ /* 0x000fe40003800200 */
[----:B------:R-:W1:Y:S02]  /*14f0*/  SHFL.BFLY PT, R5, R6, 0x4, 0x1f ;  /* 0x0c801f0006057f89 */ /* 0x000e6400000e0000 */
[----:B------:R-:W-:Y:S01]  /*1500*/  LOP3.LUT R14, R14, R13, RZ, 0xfc, !PT ;  /* 0x0000000d0e0e7212 */ /* 0x000fe200078efcff */
[----:B0-----:R-:W-:-:S05]  /*1510*/  FADD.FTZ R3, R10, R3 ;  /* 0x000000030a037221 */ /* 0x001fca0000010000 */
[----:B------:R-:W0:Y:S01]  /*1520*/  SHFL.BFLY PT, R4, R3, 0x2, 0x1f ;  /* 0x0c401f0003047f89 */ /* 0x000e2200000e0000 */
[----:B-1----:R-:W-:Y:S02]  /*1530*/  FADD.FTZ R5, R6, R5 ;  /* 0x0000000506057221 */ /* 0x002fe40000010000 */
[----:B------:R-:W1:Y:S03]  /*1540*/  LDC.64 R6, c[0x0][0x440] ;  /* 0x00011000ff067b82 */ /* 0x000e660000000a00 */
[----:B------:R-:W2:Y:S01]  /*1550*/  SHFL.BFLY PT, R12, R5, 0x2, 0x1f ;  /* 0x0c401f00050c7f89 */ /* 0x000ea200000e0000 */
[----:B0-----:R-:W-:Y:S01]  /*1560*/  FADD.FTZ R8, R3, R4 ;  /* 0x0000000403087221 */ /* 0x001fe20000010000 */
[----:B------:R-:W-:Y:S01]  /*1570*/  SHF.R.S32.HI R4, RZ, 0x1f, R57 ;  /* 0x0000001fff047819 */ /* 0x000fe20000011439 */
[----:B------:R-:W-:-:S03]  /*1580*/  IMAD R3, R59, 0xc0, RZ ;  /* 0x000000c03b037824 */ /* 0x000fc600078e02ff */
[-C--:B------:R-:W-:Y:S01]  /*1590*/  LEA.HI R4, R4, R57.reuse, RZ, 0x6 ;  /* 0x0000003904047211 */ /* 0x080fe200078f30ff */
[----:B--2---:R-:W-:Y:S01]  /*15a0*/  FADD.FTZ R12, R5, R12 ;  /* 0x0000000c050c7221 */ /* 0x004fe20000010000 */
[----:B------:R-:W0:Y:S02]  /*15b0*/  SHFL.BFLY PT, R9, R8, 0x1, 0x1f ;  /* 0x0c201f0008097f89 */ /* 0x000e2400000e0000 */
[----:B------:R-:W-:Y:S02]  /*15c0*/  LOP3.LUT R4, R4, 0xffffffc0, RZ, 0xc0, !PT ;  /* 0xffffffc004047812 */ /* 0x000fe400078ec0ff */
[----:B------:R-:W2:Y:S02]  /*15d0*/  SHFL.BFLY PT, R11, R12, 0x1, 0x1f ;  /* 0x0c201f000c0b7f89 */ /* 0x000ea400000e0000 */
[----:B------:R-:W-:Y:S02]  /*15e0*/  IADD3 R10, PT, PT, R54, R57, -R4 ;  /* 0x00000039360a7210 */ /* 0x000fe40007ffe804 */
[----:B------:R-:W3:Y:S03]  /*15f0*/  LDC.64 R4, c[0x0][0x448] ;  /* 0x00011200ff047b82 */ /* 0x000ee60000000a00 */
[----:B------:R-:W-:-:S05]  /*1600*/  IMAD.IADD R10, R57, 0x1, -R10 ;  /* 0x00000001390a7824 */ /* 0x000fca00078e0a0a */
[----:B------:R-:W-:Y:S02]  /*1610*/  ISETP.GE.AND P0, PT, R55, R10, PT ;  /* 0x0000000a3700720c */ /* 0x000fe40003f06270 */
[----:B------:R-:W-:Y:S02]  /*1620*/  IADD3 R10, P2, PT, R3, R14, RZ ;  /* 0x0000000e030a7210 */ /* 0x000fe40007f5e0ff */
[----:B------:R-:W-:Y:S02]  /*1630*/  ISETP.GT.U32.OR P0, PT, R55, 0x3f, P0 ;  /* 0x0000003f3700780c */ /* 0x000fe40000704470 */
[----:B------:R-:W-:Y:S01]  /*1640*/  SHF.R.S32.HI R14, RZ, 0x1f, R59 ;  /* 0x0000001fff0e7819 */ /* 0x000fe2000001143b */
[----:B0-----:R-:W-:Y:S01]  /*1650*/  FADD.FTZ R13, R8, R9 ;  /* 0x00000009080d7221 */ /* 0x001fe20000010000 */
[----:B--2---:R-:W-:Y:S01]  /*1660*/  FADD.FTZ R12, R12, R11 ;  /* 0x0000000b0c0c7221 */ /* 0x004fe20000010000 */
[----:B------:R-:W-:Y:S01]  /*1670*/  LEA.HI.X.SX32 R11, R3, RZ, 0x1, P2 ;  /* 0x000000ff030b7211 */ /* 0x000fe200010f0eff */
[----:B-1----:R-:W-:Y:S07]  /*1680*/  @P1 BRA `(.L_x_90) ;  /* 0x00000000004c1947 */ /* 0x002fee0003800000 */
[----:B------:R-:W0:Y:S01]  /*1690*/  LDC.64 R8, c[0x0][0x3e8] ;  /* 0x0000fa00ff087b82 */ /* 0x000e220000000a00 */
[----:B------:R-:W1:Y:S01]  /*16a0*/  LDCU.64 UR8, c[0x0][0x3f0] ;  /* 0x00007e00ff0877ac */ /* 0x000e620008000a00 */
[----:B------:R-:W-:Y:S02]  /*16b0*/  IADD3 R2, P1, PT, R54, R59, RZ ;  /* 0x0000003b36027210 */ /* 0x000fe40007f3e0ff */
[----:B------:R-:W-:Y:S01]  /*16c0*/  ISETP.GE.AND P2, PT, R0, R53, PT ;  /* 0x000000350000720c */ /* 0x000fe20003f46270 */
[----:B------:R-:W2:Y:S02]  /*16d0*/  LDCU.64 UR10, c[0x0][0x3d0] ;  /* 0x00007a00ff0a77ac */ /* 0x000ea40008000a00 */
[----:B------:R-:W-:Y:S02]  /*16e0*/  IMAD.X R3, RZ, RZ, R14, P1 ;  /* 0x000000ffff037224 */ /* 0x000fe400008e060e */
[----:B0-----:R-:W-:-:S04]  /*16f0*/  IMAD.WIDE.U32 R2, R8, UR6, R2 ;  /* 0x0000000608027c25 */ /* 0x001fc8000f8e0002 */
[----:B------:R-:W-:Y:S01]  /*1700*/  IMAD R3, R9, UR6, R3 ;  /* 0x0000000609037c24 */ /* 0x000fe2000f8e0203 */
[----:B------:R-:W-:Y:S01]  /*1710*/  FSEL R9, R13, RZ, !P2 ;  /* 0x000000ff0d097208 */ /* 0x000fe20005000000 */
[----:B-1----:R-:W-:-:S04]  /*1720*/  IMAD.WIDE.U32 R2, R52, UR8, R2 ;  /* 0x0000000834027c25 */ /* 0x002fc8000f8e0002 */
[----:B------:R-:W-:Y:S01]  /*1730*/  IMAD R8, R52, UR9, R3 ;  /* 0x0000000934087c24 */ /* 0x000fe2000f8e0203 */
[----:B------:R-:W-:-:S04]  /*1740*/  IADD3 R3, P1, PT, R0, R2, RZ ;  /* 0x0000000200037210 */ /* 0x000fc80007f3e0ff */
[----:B------:R-:W-:Y:S02]  /*1750*/  IADD3.X R8, PT, PT, RZ, R8, RZ, P1, !PT ;  /* 0x00000008ff087210 */ /* 0x000fe40000ffe4ff */
[C---:B--2---:R-:W-:Y:S02]  /*1760*/  LEA R2, P3, R3.reuse, UR10, 0x2 ;  /* 0x0000000a03027c11 */ /* 0x044fe4000f8610ff */
[----:B------:R-:W-:Y:S02]  /*1770*/  ISETP.GE.AND P1, PT, R58, R53, PT ;  /* 0x000000353a00720c */ /* 0x000fe40003f26270 */
[----:B------:R-:W-:Y:S02]  /*1780*/  LEA.HI.X R3, R3, UR11, R8, 0x2, P3 ;  /* 0x0000000b03037c11 */ /* 0x000fe400098f1408 */
[----:B------:R-:W-:-:S03]  /*1790*/  FSEL R13, R12, RZ, !P1 ;  /* 0x000000ff0c0d7208 */ /* 0x000fc60004800000 */
[----:B------:R0:W-:Y:S04]  /*17a0*/  STG.E desc[UR4][R2.64], R9 ;  /* 0x0000000902007986 */ /* 0x0001e8000c101904 */
[----:B------:R0:W-:Y:S02]  /*17b0*/  STG.E desc[UR4][R2.64+0x80], R13 ;  /* 0x0000800d02007986 */ /* 0x0001e4000c101904 */
.L_x_90:
[----:B------:R-:W-:Y:S05]  /*17c0*/  BSYNC.RECONVERGENT B0 ;  /* 0x0000000000007941 */ /* 0x000fea0003800200 */
.L_x_89:
[----:B------:R-:W-:Y:S04]  /*17d0*/  BSSY.RECONVERGENT B0, `(.L_x_91) ;  /* 0x0000012000007945 */ /* 0x000fe80003800200 */
[----:B------:R-:W-:Y:S05]  /*17e0*/  @P0 BRA `(.L_x_92) ;  /* 0x0000000000400947 */ /* 0x000fea0003800000 */
[----:B0-----:R-:W0:Y:S01]  /*17f0*/  LDC.64 R8, c[0x0][0x418] ;  /* 0x00010600ff087b82 */ /* 0x001e220000000a00 */
[----:B------:R-:W-:Y:S01]  /*1800*/  IMAD.IADD R2, R54, 0x1, R55 ;  /* 0x0000000136027824 */ /* 0x000fe200078e0237 */
[----:B------:R-:W1:Y:S01]  /*1810*/  LDCU.64 UR8, c[0x0][0x420] ;  /* 0x00008400ff0877ac */ /* 0x000e620008000a00 */
[----:B------:R-:W-:-:S03]  /*1820*/  FMUL.FTZ R0, R74, 1.4426950216293334961 ;  /* 0x3fb8aa3b4a007820 */ /* 0x000fc60000410000 */
[----:B------:R-:W-:Y:S02]  /*1830*/  IADD3 R2, P0, PT, R2, R59, RZ ;  /* 0x0000003b02027210 */ /* 0x000fe40007f1e0ff */
[----:B------:R-:W2:Y:S03]  /*1840*/  LDC.64 R12, c[0x0][0x410] ;  /* 0x00010400ff0c7b82 */ /* 0x000ea60000000a00 */
[----:B------:R-:W-:Y:S01]  /*1850*/  IMAD.X R3, RZ, RZ, R14, P0 ;  /* 0x000000ffff037224 */ /* 0x000fe200000e060e */
[----:B------:R-:W-:Y:S01]  /*1860*/  FSETP.NEU.FTZ.AND P0, PT, R74, -INF , PT ;  /* 0xff8000004a00780b */ /* 0x000fe20003f1d000 */
        /* <DEDUP_REMOVED lines=8> */
.L_x_92:
[----:B------:R-:W-:Y:S05]  /*18f0*/  BSYNC.RECONVERGENT B0 ;  /* 0x0000000000007941 */ /* 0x000fea0003800200 */
.L_x_91:
[----:B------:R-:W2:Y:S01]  /*1900*/  LDCU.64 UR10, c[0x0][0x458] ;  /* 0x00008b00ff0a77ac */ /* 0x000ea20008000a00 */
[----:B01----:R-:W-:Y:S01]  /*1910*/  IMAD.WIDE.U32 R2, R6, UR6, R10 ;  /* 0x0000000606027c25 */ /* 0x003fe2000f8e000a */
[----:B------:R-:W0:Y:S03]  /*1920*/  LDCU.64 UR8, c[0x0][0x428] ;  /* 0x00008500ff0877ac */ /* 0x000e260008000a00 */
[----:B------:R-:W-:Y:S02]  /*1930*/  IMAD R3, R7, UR6, R3 ;  /* 0x0000000607037c24 */ /* 0x000fe4000f8e0203 */
[----:B---3--:R-:W-:-:S04]  /*1940*/  IMAD.WIDE.U32 R2, R52, R4, R2 ;  /* 0x0000000434027225 */ /* 0x008fc800078e0002 */
[----:B------:R-:W-:Y:S01]  /*1950*/  IMAD R5, R52, R5, R3 ;  /* 0x0000000534057224 */ /* 0x000fe200078e0203 */
[----:B--2---:R-:W-:-:S04]  /*1960*/  ISETP.NE.U32.AND P0, PT, RZ, UR10, PT ;  /* 0x0000000aff007c0c */ /* 0x004fc8000bf05070 */
[----:B------:R-:W-:Y:S02]  /*1970*/  ISETP.NE.AND.EX P0, PT, RZ, UR11, PT, P0 ;  /* 0x0000000bff007c0c */ /* 0x000fe4000bf05300 */
[C---:B0-----:R-:W-:Y:S02]  /*1980*/  LEA R4, P1, R2.reuse, UR8, 0x2 ;  /* 0x0000000802047c11 */ /* 0x041fe4000f8210ff */
        /* <DEDUP_REMOVED lines=15> */
[----:B0-----:R-:W0:Y:S01]  /*1a80*/  LDC R5, c[0x0][0x390] ;  /* 0x0000e400ff057b82 */ /* 0x001e220000000800 */
[----:B------:R-:W1:Y:S07]  /*1a90*/  LDCU UR7, c[0x0][0x450] ;  /* 0x00008a00ff0777ac */ /* 0x000e6e0008000800 */
[----:B------:R-:W2:Y:S01]  /*1aa0*/  LDC.64 R2, c[0x0][0x458] ;  /* 0x00011600ff027b82 */ /* 0x000ea20000000a00 */
[----:B-1----:R-:W-:-:S04]  /*1ab0*/  IMAD R56, R61, UR7, R56 ;  /* 0x000000073d387c24 */ /* 0x002fc8000f8e0238 */
[----:B0-----:R-:W-:-:S04]  /*1ac0*/  IMAD R5, R56, R5, UR6 ;  /* 0x0000000638057e24 */ /* 0x001fc8000f8e0205 */
[----:B--2---:R-:W-:-:S05]  /*1ad0*/  IMAD.WIDE R2, R5, 0x4, R2 ;  /* 0x0000000405027825 */ /* 0x004fca00078e0202 */
[----:B------:R-:W-:Y:S01]  /*1ae0*/  STG.E desc[UR4][R2.64], RZ ;  /* 0x000000ff02007986 */ /* 0x000fe2000c101904 */
[----:B------:R-:W-:Y:S05]  /*1af0*/  EXIT ;  /* 0x000000000000794d */ /* 0x000fea0003800000 */
.L_x_93:
        /* <DEDUP_REMOVED lines=16> */
.L_x_145:


//--------------------- .nv.shared._ZN7cutlass13device_kernelIN5flash19enable_sm80_to_sm89INS1_16FlashAttnBwdSm80INS1_25CollectiveMainloopBwdSm80ILi1ELi1EN4cute5tupleIJNS5_1CILi64EEES8_NS7_ILi192EEEEEENS_10bfloat16_tEfNS_4arch4Sm80ELb0ELb0ELb1ELb0ELb0ELb0ELb0ELb0ELi2ELi2ELi2ELi2ELb1EEENS1_21CollectiveEpilogueBwdISA_SB_SD_Li256ELb0ELb0ELi4EEENS1_19SingleTileSchedulerILb0ELb0ELb0ELi64EEEEEEEEEvNT_6ParamsE --------------------------
	.section	.nv.shared._ZN7cutlass13device_kernelIN5flash19enable_sm80_to_sm89INS1_16FlashAttnBwdSm80INS1_25CollectiveMainloopBwdSm80ILi1ELi1EN4cute5tupleIJNS5_1CILi64EEES8_NS7_ILi192EEEEEENS_10bfloat16_tEfNS_4arch4Sm80ELb0ELb0ELb1ELb0ELb0ELb0ELb0ELb0ELi2ELi2ELi2ELi2ELb1EEENS1_21CollectiveEpilogueBwdISA_SB_SD_Li256ELb0ELb0ELi4EEENS1_19SingleTileSchedulerILb0ELb0ELb0ELi64EEEEEEEEEvNT_6ParamsE,"aw",@nobits
	.sectionflags	@""
	.align	16
	.zero		1024


//--------------------- .nv.shared.reserved.0     --------------------------
	.section	.nv.shared.reserved.0,"aw",@nobits
	.weak		__nv_reservedSMEM_offset_0_alias
	.size		__nv_reservedSMEM_offset_0_alias, 0, 64
	.other		__nv_reservedSMEM_offset_0_alias,@"STO_CUDA_RESERVED_SHARED STV_DEFAULT"
__nv_reservedSMEM_offset_0_alias:
	.zero		0
	.zero		64


//--------------------- .nv.global                --------------------------
	.section	.nv.global,"aw",@nobits
.nv.global:
	.type		_ZN74_INTERNAL_83fe1b93_38_flash_bwd_hdim192_bf16_softcap_sm80_cu_ceb34e2a_28474cute1_E,@object
	.size		_ZN74_INTERNAL_83fe1b93_38_flash_bwd_hdim192_bf16_softcap_sm80_cu_ceb34e2a_28474cute1_E,(_ZN74_INTERNAL_83fe1b93_38_flash_bwd_hdim192_bf16_softcap_sm80_cu_ceb34e2a_28474cuda3std3__45__cpo6cbeginE - _ZN74_INTERNAL_83fe1b93_38_flash_bwd_hdim192_bf16_softcap_sm80_cu_ceb34e2a_28474cute1_E)
_ZN74_INTERNAL_83fe1b93_38_flash_bwd_hdim192_bf16_softcap_sm80_cu_ceb34e2a_28474cute1_E:
	.zero		1
	.type		_ZN74_INTERNAL_83fe1b93_38_flash_bwd_hdim192_bf16_softcap_sm80_cu_ceb34e2a_28474cuda3std3__45__cpo6cbeginE,@object
	.size		_ZN74_INTERNAL_83fe1b93_38_flash_bwd_hdim192_bf16_softcap_sm80_cu_ceb34e2a_28474cuda3std3__45__cpo6cbeginE,(_ZN74_INTERNAL_83fe1b93_38_flash_bwd_hdim192_bf16_softcap_sm80_cu_ceb34e2a_28474cuda3std3__48in_placeE - _ZN74_INTERNAL_83fe1b93_38_flash_bwd_hdim192_bf16_softcap_sm80_cu_ceb34e2a_28474cuda3std3__45__cpo6cbeginE)
_ZN74_INTERNAL_83fe1b93_38_flash_bwd_hdim192_bf16_softcap_sm80_cu_ceb34e2a_28474cuda3std3__45__cpo6cbeginE:
	.zero		1
	.type		_ZN74_INTERNAL_83fe1b93_38_flash_bwd_hdim192_bf16_softcap_sm80_cu_ceb34e2a_28474cuda3std3__48in_placeE,@object
	.size		_ZN74_INTERNAL_83fe1b93_38_flash_bwd_hdim192_bf16_softcap_sm80_cu_ceb34e2a_28474cuda3std3__48in_placeE,(_ZN74_INTERNAL_83fe1b93_38_flash_bwd_hdim192_bf16_softcap_sm80_cu_ceb34e2a_28474cuda3std6ranges3__45__cpo9iter_moveE - _ZN74_INTERNAL_83fe1b93_38_flash_bwd_hdim192_bf16_softcap_sm80_cu_ceb34e2a_28474cuda3std3__48in_placeE)
_ZN74_INTERNAL_83fe1b93_38_flash_bwd_hdim192_bf16_softcap_sm80_cu_ceb34e2a_28474cuda3std3__48in_placeE:
	.zero		1
	.type		_ZN74_INTERNAL_83fe1b93_38_flash_bwd_hdim192_bf16_softcap_sm80_cu_ceb34e2a_28474cuda3std6ranges3__45__cpo9iter_moveE,@object
	.size		_ZN74_INTERNAL_83fe1b93_38_flash_bwd_hdim192_bf16_softcap_sm80_cu_ceb34e2a_28474cuda3std6ranges3__45__cpo9iter_moveE,(_ZN74_INTERNAL_83fe1b93_38_flash_bwd_hdim192_bf16_softcap_sm80_cu_ceb34e2a_28474cuda3std3__45__cpo5beginE - _ZN74_INTERNAL_83fe1b93_38_flash_bwd_hdim192_bf16_softcap_sm80_cu_ceb34e2a_28474cuda3std6ranges3__45__cpo9iter_moveE)
_ZN74_INTERNAL_83fe1b93_38_flash_bwd_hdim192_bf16_softcap_sm80_cu_ceb34e2a_28474cuda3std6ranges3__45__cpo9iter_moveE:
	.zero		1
	.type		_ZN74_INTERNAL_83fe1b93_38_flash_bwd_hdim192_bf16_softcap_sm80_cu_ceb34e2a_28474cuda3std3__45__cpo5beginE,@object
	.size		_ZN74_INTERNAL_83fe1b93_38_flash_bwd_hdim192_bf16_softcap_sm80_cu_ceb34e2a_28474cuda3std3__45__cpo5beginE,(_ZN74_INTERNAL_83fe1b93_38_flash_bwd_hdim192_bf16_softcap_sm80_cu_ceb34e2a_28474cuda3std3__476_GLOBAL__N__83fe1b93_38_flash_bwd_hdim192_bf16_softcap_sm80_cu_ceb34e2a_28476ignoreE - _ZN74_INTERNAL_83fe1b93_38_flash_bwd_hdim192_bf16_softcap_sm80_cu_ceb34e2a_28474cuda3std3__45__cpo5beginE)
_ZN74_INTERNAL_83fe1b93_38_flash_bwd_hdim192_bf16_softcap_sm80_cu_ceb34e2a_28474cuda3std3__45__cpo5beginE:
	.zero		1
	.type		_ZN74_INTERNAL_83fe1b93_38_flash_bwd_hdim192_bf16_softcap_sm80_cu_ceb34e2a_28474cuda3std3__476_GLOBAL__N__83fe1b93_38_flash_bwd_hdim192_bf16_softcap_sm80_cu_ceb34e2a_28476ignoreE,@object
	.size		_ZN74_INTERNAL_83fe1b93_38_flash_bwd_hdim192_bf16_softcap_sm80_cu_ceb34e2a_28474cuda3std3__476_GLOBAL__N__83fe1b93_38_flash_bwd_hdim192_bf16_softcap_sm80_cu_ceb34e2a_28476ignoreE,(_ZN74_INTERNAL_83fe1b93_38_flash_bwd_hdim192_bf16_softcap_sm80_cu_ceb34e2a_28474cute7productE - _ZN74_INTERNAL_83fe1b93_38_flash_bwd_hdim192_bf16_softcap_sm80_cu_ceb34e2a_28474cuda3std3__476_GLOBAL__N__83fe1b93_38_flash_bwd_hdim192_bf16_softcap_sm80_cu_ceb34e2a_28476ignoreE)
_ZN74_INTERNAL_83fe1b93_38_flash_bwd_hdim192_bf16_softcap_sm80_cu_ceb34e2a_28474cuda3std3__476_GLOBAL__N__83fe1b93_38_flash_bwd_hdim192_bf16_softcap_sm80_cu_ceb34e2a_28476ignoreE:
	.zero		1
	.type		_ZN74_INTERNAL_83fe1b93_38_flash_bwd_hdim192_bf16_softcap_sm80_cu_ceb34e2a_28474cute7productE,@object
	.size		_ZN74_INTERNAL_83fe1b93_38_flash_bwd_hdim192_bf16_softcap_sm80_cu_ceb34e2a_28474cute7productE,(_ZN74_INTERNAL_83fe1b93_38_flash_bwd_hdim192_bf16_softcap_sm80_cu_ceb34e2a_28474cuda3std3__45__cpo3endE - _ZN74_INTERNAL_83fe1b93_38_flash_bwd_hdim192_bf16_softcap_sm80_cu_ceb34e2a_28474cute7productE)
_ZN74_INTERNAL_83fe1b93_38_flash_bwd_hdim192_bf16_softcap_sm80_cu_ceb34e2a_28474cute7productE:
	.zero		1
	.type		_ZN74_INTERNAL_83fe1b93_38_flash_bwd_hdim192_bf16_softcap_sm80_cu_ceb34e2a_28474cuda3std3__45__cpo3endE,@object
	.size		_ZN74_INTERNAL_83fe1b93_38_flash_bwd_hdim192_bf16_softcap_sm80_cu_ceb34e2a_28474cuda3std3__45__cpo3endE,(_ZN74_INTERNAL_83fe1b93_38_flash_bwd_hdim192_bf16_softcap_sm80_cu_ceb34e2a_28474cuda3std3__419piecewise_constructE - _ZN74_INTERNAL_83fe1b93_38_flash_bwd_hdim192_bf16_softcap_sm80_cu_ceb34e2a_28474cuda3std3__45__cpo3endE)
_ZN74_INTERNAL_83fe1b93_38_flash_bwd_hdim192_bf16_softcap_sm80_cu_ceb34e2a_28474cuda3std3__45__cpo3endE:
	.zero		1
	.type		_ZN74_INTERNAL_83fe1b93_38_flash_bwd_hdim192_bf16_softcap_sm80_cu_ceb34e2a_28474cuda3std3__419piecewise_constructE,@object
	.size		_ZN74_INTERNAL_83fe1b93_38_flash_bwd_hdim192_bf16_softcap_sm80_cu_ceb34e2a_28474cuda3std3__419piecewise_constructE,(_ZN74_INTERNAL_83fe1b93_38_flash_bwd_hdim192_bf16_softcap_sm80_cu_ceb34e2a_28474cuda3std3__45__cpo4cendE - _ZN74_INTERNAL_83fe1b93_38_flash_bwd_hdim192_bf16_softcap_sm80_cu_ceb34e2a_28474cuda3std3__419piecewise_constructE)
_ZN74_INTERNAL_83fe1b93_38_flash_bwd_hdim192_bf16_softcap_sm80_cu_ceb34e2a_28474cuda3std3__419piecewise_constructE:
	.zero		1
	.type		_ZN74_INTERNAL_83fe1b93_38_flash_bwd_hdim192_bf16_softcap_sm80_cu_ceb34e2a_28474cuda3std3__45__cpo4cendE,@object
	.size		_ZN74_INTERNAL_83fe1b93_38_flash_bwd_hdim192_bf16_softcap_sm80_cu_ceb34e2a_28474cuda3std3__45__cpo4cendE,(_ZN74_INTERNAL_83fe1b93_38_flash_bwd_hdim192_bf16_softcap_sm80_cu_ceb34e2a_28474cuda3std6ranges3__45__cpo4swapE - _ZN74_INTERNAL_83fe1b93_38_flash_bwd_hdim192_bf16_softcap_sm80_cu_ceb34e2a_28474cuda3std3__45__cpo4cendE)
_ZN74_INTERNAL_83fe1b93_38_flash_bwd_hdim192_bf16_softcap_sm80_cu_ceb34e2a_28474cuda3std3__45__cpo4cendE:
	.zero		1
	.type		_ZN74_INTERNAL_83fe1b93_38_flash_bwd_hdim192_bf16_softcap_sm80_cu_ceb34e2a_28474cuda3std6ranges3__45__cpo4swapE,@object
	.size		_ZN74_INTERNAL_83fe1b93_38_flash_bwd_hdim192_bf16_softcap_sm80_cu_ceb34e2a_28474cuda3std6ranges3__45__cpo4swapE,(.L_7 - _ZN74_INTERNAL_83fe1b93_38_flash_bwd_hdim192_bf16_softcap_sm80_cu_ceb34e2a_28474cuda3std6ranges3__45__cpo4swapE)
_ZN74_INTERNAL_83fe1b93_38_flash_bwd_hdim192_bf16_softcap_sm80_cu_ceb34e2a_28474cuda3std6ranges3__45__cpo4swapE:
	.zero		1
.L_7:


//--------------------- .nv.shared._ZN7cutlass13device_kernelIN5flash19enable_sm80_to_sm89INS1_16FlashAttnBwdSm80INS1_25CollectiveMainloopBwdSm80ILi1ELi1EN4cute5tupleIJNS5_1CILi64EEES8_NS7_ILi192EEEEEENS_10bfloat16_tEfNS_4arch4Sm80ELb0ELb0ELb1ELb0ELb1ELb0ELb0ELb0ELi2ELi2ELi2ELi2ELb1EEENS1_21CollectiveEpilogueBwdISA_SB_SD_Li256ELb0ELb0ELi4EEENS1_19SingleTileSchedulerILb0ELb0ELb0ELi64EEEEEEEEEvNT_6ParamsE --------------------------
	.section	.nv.shared._ZN7cutlass13device_kernelIN5flash19enable_sm80_to_sm89INS1_16FlashAttnBwdSm80INS1_25CollectiveMainloopBwdSm80ILi1ELi1EN4cute5tupleIJNS5_1CILi64EEES8_NS7_ILi192EEEEEENS_10bfloat16_tEfNS_4arch4Sm80ELb0ELb0ELb1ELb0ELb1ELb0ELb0ELb0ELi2ELi2ELi2ELi2ELb1EEENS1_21CollectiveEpilogueBwdISA_SB_SD_Li256ELb0ELb0ELi4EEENS1_19SingleTileSchedulerILb0ELb0ELb0ELi64EEEEEEEEEvNT_6ParamsE,"aw",@nobits
	.sectionflags	@""
	.align	16
	.zero		1024


//--------------------- .nv.shared._ZN7cutlass13device_kernelIN5flash19enable_sm80_to_sm89INS1_16FlashAttnBwdSm80INS1_25CollectiveMainloopBwdSm80ILi1ELi1EN4cute5tupleIJNS5_1CILi64EEES8_NS7_ILi192EEEEEENS_10bfloat16_tEfNS_4arch4Sm80ELb0ELb0ELb1ELb0ELb0ELb0ELb0ELb0ELi2ELi2ELi2ELi2ELb1EEENS1_24CollectiveEpilogueBwdGQAISA_fSD_Li256ELb0ELb0EEENS1_19SingleTileSchedulerILb0ELb0ELb0ELi64EEEEEEEEEvNT_6ParamsE --------------------------
	.section	.nv.shared._ZN7cutlass13device_kernelIN5flash19enable_sm80_to_sm89INS1_16FlashAttnBwdSm80INS1_25CollectiveMainloopBwdSm80ILi1ELi1EN4cute5tupleIJNS5_1CILi64EEES8_NS7_ILi192EEEEEENS_10bfloat16_tEfNS_4arch4Sm80ELb0ELb0ELb1ELb0ELb0ELb0ELb0ELb0ELi2ELi2ELi2ELi2ELb1EEENS1_24CollectiveEpilogueBwdGQAISA_fSD_Li256ELb0ELb0EEENS1_19SingleTileSchedulerILb0ELb0ELb0ELi64EEEEEEEEEvNT_6ParamsE,"aw",@nobits
	.sectionflags	@""
	.align	16
	.zero		1024


//--------------------- .nv.shared._ZN7cutlass13device_kernelIN5flash19enable_sm80_to_sm89INS1_16FlashAttnBwdSm80INS1_25CollectiveMainloopBwdSm80ILi1ELi1EN4cute5tupleIJNS5_1CILi64EEES8_NS7_ILi192EEEEEENS_10bfloat16_tEfNS_4arch4Sm80ELb0ELb0ELb1ELb0ELb1ELb0ELb0ELb0ELi2ELi2ELi2ELi2ELb1EEENS1_24CollectiveEpilogueBwdGQAISA_fSD_Li256ELb0ELb1EEENS1_19SingleTileSchedulerILb0ELb0ELb0ELi64EEEEEEEEEvNT_6ParamsE --------------------------
	.section	.nv.shared._ZN7cutlass13device_kernelIN5flash19enable_sm80_to_sm89INS1_16FlashAttnBwdSm80INS1_25CollectiveMainloopBwdSm80ILi1ELi1EN4cute5tupleIJNS5_1CILi64EEES8_NS7_ILi192EEEEEENS_10bfloat16_tEfNS_4arch4Sm80ELb0ELb0ELb1ELb0ELb1ELb0ELb0ELb0ELi2ELi2ELi2ELi2ELb1EEENS1_24CollectiveEpilogueBwdGQAISA_fSD_Li256ELb0ELb1EEENS1_19SingleTileSchedulerILb0ELb0ELb0ELi64EEEEEEEEEvNT_6ParamsE,"aw",@nobits
	.sectionflags	@""
	.align	16
	.zero		1024


//--------------------- .nv.shared._ZN7cutlass13device_kernelIN5flash19enable_sm80_to_sm89INS1_16FlashAttnBwdSm80INS1_25CollectiveMainloopBwdSm80ILi1ELi1EN4cute5tupleIJNS5_1CILi64EEES8_NS7_ILi192EEEEEENS_10bfloat16_tEfNS_4arch4Sm80ELb0ELb0ELb1ELb1ELb0ELb0ELb0ELb0ELi2ELi2ELi2ELi2ELb1EEENS1_21CollectiveEpilogueBwdISA_SB_SD_Li256ELb1ELb0ELi4EEENS1_19SingleTileSchedulerILb1ELb0ELb0ELi64EEEEEEEEEvNT_6ParamsE --------------------------
	.section	.nv.shared._ZN7cutlass13device_kernelIN5flash19enable_sm80_to_sm89INS1_16FlashAttnBwdSm80INS1_25CollectiveMainloopBwdSm80ILi1ELi1EN4cute5tupleIJNS5_1CILi64EEES8_NS7_ILi192EEEEEENS_10bfloat16_tEfNS_4arch4Sm80ELb0ELb0ELb1ELb1ELb0ELb0ELb0ELb0ELi2ELi2ELi2ELi2ELb1EEENS1_21CollectiveEpilogueBwdISA_SB_SD_Li256ELb1ELb0ELi4EEENS1_19SingleTileSchedulerILb1ELb0ELb0ELi64EEEEEEEEEvNT_6ParamsE,"aw",@nobits
	.sectionflags	@""
	.align	16
	.zero		1024


//--------------------- .nv.shared._ZN7cutlass13device_kernelIN5flash19enable_sm80_to_sm89INS1_16FlashAttnBwdSm80INS1_25CollectiveMainloopBwdSm80ILi1ELi1EN4cute5tupleIJNS5_1CILi64EEES8_NS7_ILi192EEEEEENS_10bfloat16_tEfNS_4arch4Sm80ELb0ELb0ELb1ELb1ELb1ELb0ELb0ELb0ELi2ELi2ELi2ELi2ELb1EEENS1_21CollectiveEpilogueBwdISA_SB_SD_Li256ELb1ELb0ELi4EEENS1_19SingleTileSchedulerILb1ELb0ELb0ELi64EEEEEEEEEvNT_6ParamsE --------------------------
	.section	.nv.shared._ZN7cutlass13device_kernelIN5flash19enable_sm80_to_sm89INS1_16FlashAttnBwdSm80INS1_25CollectiveMainloopBwdSm80ILi1ELi1EN4cute5tupleIJNS5_1CILi64EEES8_NS7_ILi192EEEEEENS_10bfloat16_tEfNS_4arch4Sm80ELb0ELb0ELb1ELb1ELb1ELb0ELb0ELb0ELi2ELi2ELi2ELi2ELb1EEENS1_21CollectiveEpilogueBwdISA_SB_SD_Li256ELb1ELb0ELi4EEENS1_19SingleTileSchedulerILb1ELb0ELb0ELi64EEEEEEEEEvNT_6ParamsE,"aw",@nobits
	.sectionflags	@""
	.align	16
	.zero		1024


//--------------------- .nv.shared._ZN7cutlass13device_kernelIN5flash19enable_sm80_to_sm89INS1_16FlashAttnBwdSm80INS1_25CollectiveMainloopBwdSm80ILi1ELi1EN4cute5tupleIJNS5_1CILi64EEES8_NS7_ILi192EEEEEENS_10bfloat16_tEfNS_4arch4Sm80ELb0ELb0ELb1ELb1ELb0ELb0ELb0ELb0ELi2ELi2ELi2ELi2ELb1EEENS1_24CollectiveEpilogueBwdGQAISA_fSD_Li256ELb1ELb0EEENS1_19SingleTileSchedulerILb1ELb0ELb0ELi64EEEEEEEEEvNT_6ParamsE --------------------------
	.section	.nv.shared._ZN7cutlass13device_kernelIN5flash19enable_sm80_to_sm89INS1_16FlashAttnBwdSm80INS1_25CollectiveMainloopBwdSm80ILi1ELi1EN4cute5tupleIJNS5_1CILi64EEES8_NS7_ILi192EEEEEENS_10bfloat16_tEfNS_4arch4Sm80ELb0ELb0ELb1ELb1ELb0ELb0ELb0ELb0ELi2ELi2ELi2ELi2ELb1EEENS1_24CollectiveEpilogueBwdGQAISA_fSD_Li256ELb1ELb0EEENS1_19SingleTileSchedulerILb1ELb0ELb0ELi64EEEEEEEEEvNT_6ParamsE,"aw",@nobits
	.sectionflags	@""
	.align	16
	.zero		1024


//--------------------- .nv.shared._ZN7cutlass13device_kernelIN5flash19enable_sm80_to_sm89INS1_16FlashAttnBwdSm80INS1_25CollectiveMainloopBwdSm80ILi1ELi1EN4cute5tupleIJNS5_1CILi64EEES8_NS7_ILi192EEEEEENS_10bfloat16_tEfNS_4arch4Sm80ELb0ELb0ELb1ELb1ELb1ELb0ELb0ELb0ELi2ELi2ELi2ELi2ELb1EEENS1_24CollectiveEpilogueBwdGQAISA_fSD_Li256ELb1ELb1EEENS1_19SingleTileSchedulerILb1ELb0ELb0ELi64EEEEEEEEEvNT_6ParamsE --------------------------
	.section	.nv.shared._ZN7cutlass13device_kernelIN5flash19enable_sm80_to_sm89INS1_16FlashAttnBwdSm80INS1_25CollectiveMainloopBwdSm80ILi1ELi1EN4cute5tupleIJNS5_1CILi64EEES8_NS7_ILi192EEEEEENS_10bfloat16_tEfNS_4arch4Sm80ELb0ELb0ELb1ELb1ELb1ELb0ELb0ELb0ELi2ELi2ELi2ELi2ELb1EEENS1_24CollectiveEpilogueBwdGQAISA_fSD_Li256ELb1ELb1EEENS1_19SingleTileSchedulerILb1ELb0ELb0ELi64EEEEEEEEEvNT_6ParamsE,"aw",@nobits
	.sectionflags	@""
	.align	16
	.zero		1024


//--------------------- .nv.shared._ZN7cutlass13device_kernelIN5flash19enable_sm80_to_sm89INS1_16FlashAttnBwdSm80INS1_25CollectiveMainloopBwdSm80ILi1ELi1EN4cute5tupleIJNS5_1CILi64EEES8_NS7_ILi192EEEEEENS_10bfloat16_tEfNS_4arch4Sm80ELb0ELb1ELb1ELb0ELb0ELb0ELb0ELb0ELi2ELi2ELi2ELi2ELb1EEENS1_21CollectiveEpilogueBwdISA_SB_SD_Li256ELb0ELb0ELi4EEENS1_19SingleTileSchedulerILb0ELb0ELb0ELi64EEEEEEEEEvNT_6ParamsE --------------------------
	.section	.nv.shared._ZN7cutlass13device_kernelIN5flash19enable_sm80_to_sm89INS1_16FlashAttnBwdSm80INS1_25CollectiveMainloopBwdSm80ILi1ELi1EN4cute5tupleIJNS5_1CILi64EEES8_NS7_ILi192EEEEEENS_10bfloat16_tEfNS_4arch4Sm80ELb0ELb1ELb1ELb0ELb0ELb0ELb0ELb0ELi2ELi2ELi2ELi2ELb1EEENS1_21CollectiveEpilogueBwdISA_SB_SD_Li256ELb0ELb0ELi4EEENS1_19SingleTileSchedulerILb0ELb0ELb0ELi64EEEEEEEEEvNT_6ParamsE,"aw",@nobits
	.sectionflags	@""
	.align	16
	.zero		1024


//--------------------- .nv.shared._ZN7cutlass13device_kernelIN5flash19enable_sm80_to_sm89INS1_16FlashAttnBwdSm80INS1_25CollectiveMainloopBwdSm80ILi1ELi1EN4cute5tupleIJNS5_1CILi64EEES8_NS7_ILi192EEEEEENS_10bfloat16_tEfNS_4arch4Sm80ELb0ELb1ELb1ELb0ELb1ELb0ELb0ELb0ELi2ELi2ELi2ELi2ELb1EEENS1_21CollectiveEpilogueBwdISA_SB_SD_Li256ELb0ELb0ELi4EEENS1_19SingleTileSchedulerILb0ELb0ELb0ELi64EEEEEEEEEvNT_6ParamsE --------------------------
	.section	.nv.shared._ZN7cutlass13device_kernelIN5flash19enable_sm80_to_sm89INS1_16FlashAttnBwdSm80INS1_25CollectiveMainloopBwdSm80ILi1ELi1EN4cute5tupleIJNS5_1CILi64EEES8_NS7_ILi192EEEEEENS_10bfloat16_tEfNS_4arch4Sm80ELb0ELb1ELb1ELb0ELb1ELb0ELb0ELb0ELi2ELi2ELi2ELi2ELb1EEENS1_21CollectiveEpilogueBwdISA_SB_SD_Li256ELb0ELb0ELi4EEENS1_19SingleTileSchedulerILb0ELb0ELb0ELi64EEEEEEEEEvNT_6ParamsE,"aw",@nobits
	.sectionflags	@""
	.align	16
	.zero		1024


//--------------------- .nv.shared._ZN7cutlass13device_kernelIN5flash19enable_sm80_to_sm89INS1_16FlashAttnBwdSm80INS1_25CollectiveMainloopBwdSm80ILi1ELi1EN4cute5tupleIJNS5_1CILi64EEES8_NS7_ILi192EEEEEENS_10bfloat16_tEfNS_4arch4Sm80ELb0ELb1ELb1ELb0ELb0ELb0ELb0ELb0ELi2ELi2ELi2ELi2ELb1EEENS1_24CollectiveEpilogueBwdGQAISA_fSD_Li256ELb0ELb0EEENS1_19SingleTileSchedulerILb0ELb0ELb0ELi64EEEEEEEEEvNT_6ParamsE --------------------------
	.section	.nv.shared._ZN7cutlass13device_kernelIN5flash19enable_sm80_to_sm89INS1_16FlashAttnBwdSm80INS1_25CollectiveMainloopBwdSm80ILi1ELi1EN4cute5tupleIJNS5_1CILi64EEES8_NS7_ILi192EEEEEENS_10bfloat16_tEfNS_4arch4Sm80ELb0ELb1ELb1ELb0ELb0ELb0ELb0ELb0ELi2ELi2ELi2ELi2ELb1EEENS1_24CollectiveEpilogueBwdGQAISA_fSD_Li256ELb0ELb0EEENS1_19SingleTileSchedulerILb0ELb0ELb0ELi64EEEEEEEEEvNT_6ParamsE,"aw",@nobits
	.sectionflags	@""
	.align	16
	.zero		1024


//--------------------- .nv.shared._ZN7cutlass13device_kernelIN5flash19enable_sm80_to_sm89INS1_16FlashAttnBwdSm80INS1_25CollectiveMainloopBwdSm80ILi1ELi1EN4cute5tupleIJNS5_1CILi64EEES8_NS7_ILi192EEEEEENS_10bfloat16_tEfNS_4arch4Sm80ELb0ELb1ELb1ELb0ELb1ELb0ELb0ELb0ELi2ELi2ELi2ELi2ELb1EEENS1_24CollectiveEpilogueBwdGQAISA_fSD_Li256ELb0ELb1EEENS1_19SingleTileSchedulerILb0ELb0ELb0ELi64EEEEEEEEEvNT_6ParamsE --------------------------
	.section	.nv.shared._ZN7cutlass13device_kernelIN5flash19enable_sm80_to_sm89INS1_16FlashAttnBwdSm80INS1_25CollectiveMainloopBwdSm80ILi1ELi1EN4cute5tupleIJNS5_1CILi64EEES8_NS7_ILi192EEEEEENS_10bfloat16_tEfNS_4arch4Sm80ELb0ELb1ELb1ELb0ELb1ELb0ELb0ELb0ELi2ELi2ELi2ELi2ELb1EEENS1_24CollectiveEpilogueBwdGQAISA_fSD_Li256ELb0ELb1EEENS1_19SingleTileSchedulerILb0ELb0ELb0ELi64EEEEEEEEEvNT_6ParamsE,"aw",@nobits
	.sectionflags	@""
	.align	16
	.zero		1024


//--------------------- .nv.shared._ZN7cutlass13device_kernelIN5flash19enable_sm80_to_sm89INS1_16FlashAttnBwdSm80INS1_25CollectiveMainloopBwdSm80ILi1ELi1EN4cute5tupleIJNS5_1CILi64EEES8_NS7_ILi192EEEEEENS_10bfloat16_tEfNS_4arch4Sm80ELb0ELb1ELb1ELb1ELb0ELb0ELb0ELb0ELi2ELi2ELi2ELi2ELb1EEENS1_21CollectiveEpilogueBwdISA_SB_SD_Li256ELb1ELb0ELi4EEENS1_19SingleTileSchedulerILb1ELb0ELb0ELi64EEEEEEEEEvNT_6ParamsE --------------------------
	.section	.nv.shared._ZN7cutlass13device_kernelIN5flash19enable_sm80_to_sm89INS1_16FlashAttnBwdSm80INS1_25CollectiveMainloopBwdSm80ILi1ELi1EN4cute5tupleIJNS5_1CILi64EEES8_NS7_ILi192EEEEEENS_10bfloat16_tEfNS_4arch4Sm80ELb0ELb1ELb1ELb1ELb0ELb0ELb0ELb0ELi2ELi2ELi2ELi2ELb1EEENS1_21CollectiveEpilogueBwdISA_SB_SD_Li256ELb1ELb0ELi4EEENS1_19SingleTileSchedulerILb1ELb0ELb0ELi64EEEEEEEEEvNT_6ParamsE,"aw",@nobits
	.sectionflags	@""
	.align	16
	.zero		1024


//--------------------- .nv.shared._ZN7cutlass13device_kernelIN5flash19enable_sm80_to_sm89INS1_16FlashAttnBwdSm80INS1_25CollectiveMainloopBwdSm80ILi1ELi1EN4cute5tupleIJNS5_1CILi64EEES8_NS7_ILi192EEEEEENS_10bfloat16_tEfNS_4arch4Sm80ELb0ELb1ELb1ELb1ELb1ELb0ELb0ELb0ELi2ELi2ELi2ELi2ELb1EEENS1_21CollectiveEpilogueBwdISA_SB_SD_Li256ELb1ELb0ELi4EEENS1_19SingleTileSchedulerILb1ELb0ELb0ELi64EEEEEEEEEvNT_6ParamsE --------------------------
	.section	.nv.shared._ZN7cutlass13device_kernelIN5flash19enable_sm80_to_sm89INS1_16FlashAttnBwdSm80INS1_25CollectiveMainloopBwdSm80ILi1ELi1EN4cute5tupleIJNS5_1CILi64EEES8_NS7_ILi192EEEEEENS_10bfloat16_tEfNS_4arch4Sm80ELb0ELb1ELb1ELb1ELb1ELb0ELb0ELb0ELi2ELi2ELi2ELi2ELb1EEENS1_21CollectiveEpilogueBwdISA_SB_SD_Li256ELb1ELb0ELi4EEENS1_19SingleTileSchedulerILb1ELb0ELb0ELi64EEEEEEEEEvNT_6ParamsE,"aw",@nobits
	.sectionflags	@""
	.align	16
	.zero		1024


//--------------------- .nv.shared._ZN7cutlass13device_kernelIN5flash19enable_sm80_to_sm89INS1_16FlashAttnBwdSm80INS1_25CollectiveMainloopBwdSm80ILi1ELi1EN4cute5tupleIJNS5_1CILi64EEES8_NS7_ILi192EEEEEENS_10bfloat16_tEfNS_4arch4Sm80ELb0ELb1ELb1ELb1ELb0ELb0ELb0ELb0ELi2ELi2ELi2ELi2ELb1EEENS1_24CollectiveEpilogueBwdGQAISA_fSD_Li256ELb1ELb0EEENS1_19SingleTileSchedulerILb1ELb0ELb0ELi64EEEEEEEEEvNT_6ParamsE --------------------------
	.section	.nv.shared._ZN7cutlass13device_kernelIN5flash19enable_sm80_to_sm89INS1_16FlashAttnBwdSm80INS1_25CollectiveMainloopBwdSm80ILi1ELi1EN4cute5tupleIJNS5_1CILi64EEES8_NS7_ILi192EEEEEENS_10bfloat16_tEfNS_4arch4Sm80ELb0ELb1ELb1ELb1ELb0ELb0ELb0ELb0ELi2ELi2ELi2ELi2ELb1EEENS1_24CollectiveEpilogueBwdGQAISA_fSD_Li256ELb1ELb0EEENS1_19SingleTileSchedulerILb1ELb0ELb0ELi64EEEEEEEEEvNT_6ParamsE,"aw",@nobits
	.sectionflags	@""
	.align	16
	.zero		1024


//--------------------- .nv.shared._ZN7cutlass13device_kernelIN5flash19enable_sm80_to_sm89INS1_16FlashAttnBwdSm80INS1_25CollectiveMainloopBwdSm80ILi1ELi1EN4cute5tupleIJNS5_1CILi64EEES8_NS7_ILi192EEEEEENS_10bfloat16_tEfNS_4arch4Sm80ELb0ELb1ELb1ELb1ELb1ELb0ELb0ELb0ELi2ELi2ELi2ELi2ELb1EEENS1_24CollectiveEpilogueBwdGQAISA_fSD_Li256ELb1ELb1EEENS1_19SingleTileSchedulerILb1ELb0ELb0ELi64EEEEEEEEEvNT_6ParamsE --------------------------
	.section	.nv.shared._ZN7cutlass13device_kernelIN5flash19enable_sm80_to_sm89INS1_16FlashAttnBwdSm80INS1_25CollectiveMainloopBwdSm80ILi1ELi1EN4cute5tupleIJNS5_1CILi64EEES8_NS7_ILi192EEEEEENS_10bfloat16_tEfNS_4arch4Sm80ELb0ELb1ELb1ELb1ELb1ELb0ELb0ELb0ELi2ELi2ELi2ELi2ELb1EEENS1_24CollectiveEpilogueBwdGQAISA_fSD_Li256ELb1ELb1EEENS1_19SingleTileSchedulerILb1ELb0ELb0ELi64EEEEEEEEEvNT_6ParamsE,"aw",@nobits
	.sectionflags	@""
	.align	16
	.zero		1024


//--------------------- .nv.shared._ZN7cutlass13device_kernelIN5flash19enable_sm80_to_sm89INS1_16FlashAttnBwdSm80INS1_25CollectiveMainloopBwdSm80ILi1ELi1EN4cute5tupleIJNS5_1CILi64EEES8_NS7_ILi192EEEEEENS_10bfloat16_tEfNS_4arch4Sm80ELb1ELb0ELb1ELb0ELb0ELb0ELb0ELb0ELi2ELi2ELi2ELi2ELb1EEENS1_21CollectiveEpilogueBwdISA_SB_SD_Li256ELb0ELb0ELi4EEENS1_25SingleTileBwdLPTSchedulerILb0ELi64ELb0EEEEEEEEEvNT_6ParamsE --------------------------
	.section	.nv.shared._ZN7cutlass13device_kernelIN5flash19enable_sm80_to_sm89INS1_16FlashAttnBwdSm80INS1_25CollectiveMainloopBwdSm80ILi1ELi1EN4cute5tupleIJNS5_1CILi64EEES8_NS7_ILi192EEEEEENS_10bfloat16_tEfNS_4arch4Sm80ELb1ELb0ELb1ELb0ELb0ELb0ELb0ELb0ELi2ELi2ELi2ELi2ELb1EEENS1_21CollectiveEpilogueBwdISA_SB_SD_Li256ELb0ELb0ELi4EEENS1_25SingleTileBwdLPTSchedulerILb0ELi64ELb0EEEEEEEEEvNT_6ParamsE,"aw",@nobits
	.sectionflags	@""
	.align	16
	.zero		1024


//--------------------- .nv.shared._ZN7cutlass13device_kernelIN5flash19enable_sm80_to_sm89INS1_16FlashAttnBwdSm80INS1_25CollectiveMainloopBwdSm80ILi1ELi1EN4cute5tupleIJNS5_1CILi64EEES8_NS7_ILi192EEEEEENS_10bfloat16_tEfNS_4arch4Sm80ELb1ELb0ELb1ELb0ELb1ELb0ELb0ELb0ELi2ELi2ELi2ELi2ELb1EEENS1_21CollectiveEpilogueBwdISA_SB_SD_Li256ELb0ELb0ELi4EEENS1_25SingleTileBwdLPTSchedulerILb0ELi64ELb1EEEEEEEEEvNT_6ParamsE --------------------------
	.section	.nv.shared._ZN7cutlass13device_kernelIN5flash19enable_sm80_to_sm89INS1_16FlashAttnBwdSm80INS1_25CollectiveMainloopBwdSm80ILi1ELi1EN4cute5tupleIJNS5_1CILi64EEES8_NS7_ILi192EEEEEENS_10bfloat16_tEfNS_4arch4Sm80ELb1ELb0ELb1ELb0ELb1ELb0ELb0ELb0ELi2ELi2ELi2ELi2ELb1EEENS1_21CollectiveEpilogueBwdISA_SB_SD_Li256ELb0ELb0ELi4EEENS1_25SingleTileBwdLPTSchedulerILb0ELi64ELb1EEEEEEEEEvNT_6ParamsE,"aw",@nobits
	.sectionflags	@""
	.align	16
	.zero		1024


//--------------------- .nv.shared._ZN7cutlass13device_kernelIN5flash19enable_sm80_to_sm89INS1_16FlashAttnBwdSm80INS1_25CollectiveMainloopBwdSm80ILi1ELi1EN4cute5tupleIJNS5_1CILi64EEES8_NS7_ILi192EEEEEENS_10bfloat16_tEfNS_4arch4Sm80ELb1ELb0ELb1ELb0ELb0ELb0ELb0ELb0ELi2ELi2ELi2ELi2ELb1EEENS1_24CollectiveEpilogueBwdGQAISA_fSD_Li256ELb0ELb0EEENS1_25SingleTileBwdLPTSchedulerILb0ELi64ELb0EEEEEEEEEvNT_6ParamsE --------------------------
	.section	.nv.shared._ZN7cutlass13device_kernelIN5flash19enable_sm80_to_sm89INS1_16FlashAttnBwdSm80INS1_25CollectiveMainloopBwdSm80ILi1ELi1EN4cute5tupleIJNS5_1CILi64EEES8_NS7_ILi192EEEEEENS_10bfloat16_tEfNS_4arch4Sm80ELb1ELb0ELb1ELb0ELb0ELb0ELb0ELb0ELi2ELi2ELi2ELi2ELb1EEENS1_24CollectiveEpilogueBwdGQAISA_fSD_Li256ELb0ELb0EEENS1_25SingleTileBwdLPTSchedulerILb0ELi64ELb0EEEEEEEEEvNT_6ParamsE,"aw",@nobits
	.sectionflags	@""
	.align	16
	.zero		1024


//--------------------- .nv.shared._ZN7cutlass13device_kernelIN5flash19enable_sm80_to_sm89INS1_16FlashAttnBwdSm80INS1_25CollectiveMainloopBwdSm80ILi1ELi1EN4cute5tupleIJNS5_1CILi64EEES8_NS7_ILi192EEEEEENS_10bfloat16_tEfNS_4arch4Sm80ELb1ELb0ELb1ELb0ELb1ELb0ELb0ELb0ELi2ELi2ELi2ELi2ELb1EEENS1_24CollectiveEpilogueBwdGQAISA_fSD_Li256ELb0ELb1EEENS1_25SingleTileBwdLPTSchedulerILb0ELi64ELb1EEEEEEEEEvNT_6ParamsE --------------------------
	.section	.nv.shared._ZN7cutlass13device_kernelIN5flash19enable_sm80_to_sm89INS1_16FlashAttnBwdSm80INS1_25CollectiveMainloopBwdSm80ILi1ELi1EN4cute5tupleIJNS5_1CILi64EEES8_NS7_ILi192EEEEEENS_10bfloat16_tEfNS_4arch4Sm80ELb1ELb0ELb1ELb0ELb1ELb0ELb0ELb0ELi2ELi2ELi2ELi2ELb1EEENS1_24CollectiveEpilogueBwdGQAISA_fSD_Li256ELb0ELb1EEENS1_25SingleTileBwdLPTSchedulerILb0ELi64ELb1EEEEEEEEEvNT_6ParamsE,"aw",@nobits
	.sectionflags	@""
	.align	16
	.zero		1024


//--------------------- .nv.shared._ZN7cutlass13device_kernelIN5flash19enable_sm80_to_sm89INS1_16FlashAttnBwdSm80INS1_25CollectiveMainloopBwdSm80ILi1ELi1EN4cute5tupleIJNS5_1CILi64EEES8_NS7_ILi192EEEEEENS_10bfloat16_tEfNS_4arch4Sm80ELb1ELb0ELb1ELb1ELb0ELb0ELb0ELb0ELi2ELi2ELi2ELi2ELb1EEENS1_21CollectiveEpilogueBwdISA_SB_SD_Li256ELb1ELb0ELi4EEENS1_25SingleTileBwdLPTSchedulerILb1ELi64ELb0EEEEEEEEEvNT_6ParamsE --------------------------
	.section	.nv.shared._ZN7cutlass13device_kernelIN5flash19enable_sm80_to_sm89INS1_16FlashAttnBwdSm80INS1_25CollectiveMainloopBwdSm80ILi1ELi1EN4cute5tupleIJNS5_1CILi64EEES8_NS7_ILi192EEEEEENS_10bfloat16_tEfNS_4arch4Sm80ELb1ELb0ELb1ELb1ELb0ELb0ELb0ELb0ELi2ELi2ELi2ELi2ELb1EEENS1_21CollectiveEpilogueBwdISA_SB_SD_Li256ELb1ELb0ELi4EEENS1_25SingleTileBwdLPTSchedulerILb1ELi64ELb0EEEEEEEEEvNT_6ParamsE,"aw",@nobits
	.sectionflags	@""
	.align	16
	.zero		1024


//--------------------- .nv.shared._ZN7cutlass13device_kernelIN5flash19enable_sm80_to_sm89INS1_16FlashAttnBwdSm80INS1_25CollectiveMainloopBwdSm80ILi1ELi1EN4cute5tupleIJNS5_1CILi64EEES8_NS7_ILi192EEEEEENS_10bfloat16_tEfNS_4arch4Sm80ELb1ELb0ELb1ELb1ELb1ELb0ELb0ELb0ELi2ELi2ELi2ELi2ELb1EEENS1_21CollectiveEpilogueBwdISA_SB_SD_Li256ELb1ELb0ELi4EEENS1_25SingleTileBwdLPTSchedulerILb1ELi64ELb1EEEEEEEEEvNT_6ParamsE --------------------------
	.section	.nv.shared._ZN7cutlass13device_kernelIN5flash19enable_sm80_to_sm89INS1_16FlashAttnBwdSm80INS1_25CollectiveMainloopBwdSm80ILi1ELi1EN4cute5tupleIJNS5_1CILi64EEES8_NS7_ILi192EEEEEENS_10bfloat16_tEfNS_4arch4Sm80ELb1ELb0ELb1ELb1ELb1ELb0ELb0ELb0ELi2ELi2ELi2ELi2ELb1EEENS1_21CollectiveEpilogueBwdISA_SB_SD_Li256ELb1ELb0ELi4EEENS1_25SingleTileBwdLPTSchedulerILb1ELi64ELb1EEEEEEEEEvNT_6ParamsE,"aw",@nobits
	.sectionflags	@""
	.align	16
	.zero		1024


//--------------------- .nv.shared._ZN7cutlass13device_kernelIN5flash19enable_sm80_to_sm89INS1_16FlashAttnBwdSm80INS1_25CollectiveMainloopBwdSm80ILi1ELi1EN4cute5tupleIJNS5_1CILi64EEES8_NS7_ILi192EEEEEENS_10bfloat16_tEfNS_4arch4Sm80ELb1ELb0ELb1ELb1ELb0ELb0ELb0ELb0ELi2ELi2ELi2ELi2ELb1EEENS1_24CollectiveEpilogueBwdGQAISA_fSD_Li256ELb1ELb0EEENS1_25SingleTileBwdLPTSchedulerILb1ELi64ELb0EEEEEEEEEvNT_6ParamsE --------------------------
	.section	.nv.shared._ZN7cutlass13device_kernelIN5flash19enable_sm80_to_sm89INS1_16FlashAttnBwdSm80INS1_25CollectiveMainloopBwdSm80ILi1ELi1EN4cute5tupleIJNS5_1CILi64EEES8_NS7_ILi192EEEEEENS_10bfloat16_tEfNS_4arch4Sm80ELb1ELb0ELb1ELb1ELb0ELb0ELb0ELb0ELi2ELi2ELi2ELi2ELb1EEENS1_24CollectiveEpilogueBwdGQAISA_fSD_Li256ELb1ELb0EEENS1_25SingleTileBwdLPTSchedulerILb1ELi64ELb0EEEEEEEEEvNT_6ParamsE,"aw",@nobits
	.sectionflags	@""
	.align	16
	.zero		1024


//--------------------- .nv.shared._ZN7cutlass13device_kernelIN5flash19enable_sm80_to_sm89INS1_16FlashAttnBwdSm80INS1_25CollectiveMainloopBwdSm80ILi1ELi1EN4cute5tupleIJNS5_1CILi64EEES8_NS7_ILi192EEEEEENS_10bfloat16_tEfNS_4arch4Sm80ELb1ELb0ELb1ELb1ELb1ELb0ELb0ELb0ELi2ELi2ELi2ELi2ELb1EEENS1_24CollectiveEpilogueBwdGQAISA_fSD_Li256ELb1ELb1EEENS1_25SingleTileBwdLPTSchedulerILb1ELi64ELb1EEEEEEEEEvNT_6ParamsE --------------------------
	.section	.nv.shared._ZN7cutlass13device_kernelIN5flash19enable_sm80_to_sm89INS1_16FlashAttnBwdSm80INS1_25CollectiveMainloopBwdSm80ILi1ELi1EN4cute5tupleIJNS5_1CILi64EEES8_NS7_ILi192EEEEEENS_10bfloat16_tEfNS_4arch4Sm80ELb1ELb0ELb1ELb1ELb1ELb0ELb0ELb0ELi2ELi2ELi2ELi2ELb1EEENS1_24CollectiveEpilogueBwdGQAISA_fSD_Li256ELb1ELb1EEENS1_25SingleTileBwdLPTSchedulerILb1ELi64ELb1EEEEEEEEEvNT_6ParamsE,"aw",@nobits
	.sectionflags	@""
	.align	16
	.zero		1024


//--------------------- .nv.shared._ZN7cutlass13device_kernelIN5flash19enable_sm80_to_sm89INS1_16FlashAttnBwdSm80INS1_25CollectiveMainloopBwdSm80ILi2ELi1EN4cute5tupleIJNS5_1CILi64EEENS7_ILi80EEENS7_ILi192EEEEEENS_10bfloat16_tEfNS_4arch4Sm80ELb0ELb0ELb1ELb0ELb0ELb0ELb1ELb0ELi2ELi4ELi2ELi2ELb0EEENS1_21CollectiveEpilogueBwdISB_SC_SE_Li256ELb0ELb1ELi4EEENS1_19SingleTileSchedulerILb0ELb0ELb0ELi80EEEEEEEEEvNT_6ParamsE --------------------------
	.section	.nv.shared._ZN7cutlass13device_kernelIN5flash19enable_sm80_to_sm89INS1_16FlashAttnBwdSm80INS1_25CollectiveMainloopBwdSm80ILi2ELi1EN4cute5tupleIJNS5_1CILi64EEENS7_ILi80EEENS7_ILi192EEEEEENS_10bfloat16_tEfNS_4arch4Sm80ELb0ELb0ELb1ELb0ELb0ELb0ELb1ELb0ELi2ELi4ELi2ELi2ELb0EEENS1_21CollectiveEpilogueBwdISB_SC_SE_Li256ELb0ELb1ELi4EEENS1_19SingleTileSchedulerILb0ELb0ELb0ELi80EEEEEEEEEvNT_6ParamsE,"aw",@nobits
	.sectionflags	@""
	.align	16
	.zero		1024


//--------------------- .nv.shared._ZN7cutlass13device_kernelIN5flash19enable_sm80_to_sm89INS1_16FlashAttnBwdSm80INS1_25CollectiveMainloopBwdSm80ILi2ELi1EN4cute5tupleIJNS5_1CILi64EEENS7_ILi80EEENS7_ILi192EEEEEENS_10bfloat16_tEfNS_4arch4Sm80ELb0ELb0ELb1ELb0ELb1ELb0ELb1ELb0ELi2ELi4ELi2ELi2ELb0EEENS1_21CollectiveEpilogueBwdISB_SC_SE_Li256ELb0ELb1ELi4EEENS1_19SingleTileSchedulerILb0ELb0ELb0ELi80EEEEEEEEEvNT_6ParamsE --------------------------
	.section	.nv.shared._ZN7cutlass13device_kernelIN5flash19enable_sm80_to_sm89INS1_16FlashAttnBwdSm80INS1_25CollectiveMainloopBwdSm80ILi2ELi1EN4cute5tupleIJNS5_1CILi64EEENS7_ILi80EEENS7_ILi192EEEEEENS_10bfloat16_tEfNS_4arch4Sm80ELb0ELb0ELb1ELb0ELb1ELb0ELb1ELb0ELi2ELi4ELi2ELi2ELb0EEENS1_21CollectiveEpilogueBwdISB_SC_SE_Li256ELb0ELb1ELi4EEENS1_19SingleTileSchedulerILb0ELb0ELb0ELi80EEEEEEEEEvNT_6ParamsE,"aw",@nobits
	.sectionflags	@""
	.align	16
	.zero		1024


//--------------------- .nv.shared._ZN7cutlass13device_kernelIN5flash19enable_sm80_to_sm89INS1_16FlashAttnBwdSm80INS1_25CollectiveMainloopBwdSm80ILi2ELi1EN4cute5tupleIJNS5_1CILi64EEENS7_ILi80EEENS7_ILi192EEEEEENS_10bfloat16_tEfNS_4arch4Sm80ELb0ELb0ELb1ELb0ELb0ELb0ELb1ELb0ELi2ELi4ELi2ELi2ELb0EEENS1_24CollectiveEpilogueBwdGQAISB_fSE_Li256ELb0ELb0EEENS1_19SingleTileSchedulerILb0ELb0ELb0ELi80EEEEEEEEEvNT_6ParamsE --------------------------
	.section	.nv.shared._ZN7cutlass13device_kernelIN5flash19enable_sm80_to_sm89INS1_16FlashAttnBwdSm80INS1_25CollectiveMainloopBwdSm80ILi2ELi1EN4cute5tupleIJNS5_1CILi64EEENS7_ILi80EEENS7_ILi192EEEEEENS_10bfloat16_tEfNS_4arch4Sm80ELb0ELb0ELb1ELb0ELb0ELb0ELb1ELb0ELi2ELi4ELi2ELi2ELb0EEENS1_24CollectiveEpilogueBwdGQAISB_fSE_Li256ELb0ELb0EEENS1_19SingleTileSchedulerILb0ELb0ELb0ELi80EEEEEEEEEvNT_6ParamsE,"aw",@nobits
	.sectionflags	@""
	.align	16
	.zero		1024


//--------------------- .nv.shared._ZN7cutlass13device_kernelIN5flash19enable_sm80_to_sm89INS1_16FlashAttnBwdSm80INS1_25CollectiveMainloopBwdSm80ILi2ELi1EN4cute5tupleIJNS5_1CILi64EEENS7_ILi80EEENS7_ILi192EEEEEENS_10bfloat16_tEfNS_4arch4Sm80ELb0ELb0ELb1ELb0ELb1ELb0ELb1ELb0ELi2ELi4ELi2ELi2ELb0EEENS1_24CollectiveEpilogueBwdGQAISB_fSE_Li256ELb0ELb1EEENS1_19SingleTileSchedulerILb0ELb0ELb0ELi80EEEEEEEEEvNT_6ParamsE --------------------------
	.section	.nv.shared._ZN7cutlass13device_kernelIN5flash19enable_sm80_to_sm89INS1_16FlashAttnBwdSm80INS1_25CollectiveMainloopBwdSm80ILi2ELi1EN4cute5tupleIJNS5_1CILi64EEENS7_ILi80EEENS7_ILi192EEEEEENS_10bfloat16_tEfNS_4arch4Sm80ELb0ELb0ELb1ELb0ELb1ELb0ELb1ELb0ELi2ELi4ELi2ELi2ELb0EEENS1_24CollectiveEpilogueBwdGQAISB_fSE_Li256ELb0ELb1EEENS1_19SingleTileSchedulerILb0ELb0ELb0ELi80EEEEEEEEEvNT_6ParamsE,"aw",@nobits
	.sectionflags	@""
	.align	16
	.zero		1024


//--------------------- .nv.shared._ZN7cutlass13device_kernelIN5flash19enable_sm80_to_sm89INS1_16FlashAttnBwdSm80INS1_25CollectiveMainloopBwdSm80ILi2ELi1EN4cute5tupleIJNS5_1CILi64EEENS7_ILi80EEENS7_ILi192EEEEEENS_10bfloat16_tEfNS_4arch4Sm80ELb0ELb0ELb1ELb1ELb0ELb0ELb1ELb0ELi2ELi4ELi2ELi2ELb0EEENS1_21CollectiveEpilogueBwdISB_SC_SE_Li256ELb1ELb1ELi4EEENS1_19SingleTileSchedulerILb1ELb0ELb0ELi80EEEEEEEEEvNT_6ParamsE --------------------------
	.section	.nv.shared._ZN7cutlass13device_kernelIN5flash19enable_sm80_to_sm89INS1_16FlashAttnBwdSm80INS1_25CollectiveMainloopBwdSm80ILi2ELi1EN4cute5tupleIJNS5_1CILi64EEENS7_ILi80EEENS7_ILi192EEEEEENS_10bfloat16_tEfNS_4arch4Sm80ELb0ELb0ELb1ELb1ELb0ELb0ELb1ELb0ELi2ELi4ELi2ELi2ELb0EEENS1_21CollectiveEpilogueBwdISB_SC_SE_Li256ELb1ELb1ELi4EEENS1_19SingleTileSchedulerILb1ELb0ELb0ELi80EEEEEEEEEvNT_6ParamsE,"aw",@nobits
	.sectionflags	@""
	.align	16
	.zero		1024


//--------------------- .nv.shared._ZN7cutlass13device_kernelIN5flash19enable_sm80_to_sm89INS1_16FlashAttnBwdSm80INS1_25CollectiveMainloopBwdSm80ILi2ELi1EN4cute5tupleIJNS5_1CILi64EEENS7_ILi80EEENS7_ILi192EEEEEENS_10bfloat16_tEfNS_4arch4Sm80ELb0ELb0ELb1ELb1ELb1ELb0ELb1ELb0ELi2ELi4ELi2ELi2ELb0EEENS1_21CollectiveEpilogueBwdISB_SC_SE_Li256ELb1ELb1ELi4EEENS1_19SingleTileSchedulerILb1ELb0ELb0ELi80EEEEEEEEEvNT_6ParamsE --------------------------
	.section	.nv.shared._ZN7cutlass13device_kernelIN5flash19enable_sm80_to_sm89INS1_16FlashAttnBwdSm80INS1_25CollectiveMainloopBwdSm80ILi2ELi1EN4cute5tupleIJNS5_1CILi64EEENS7_ILi80EEENS7_ILi192EEEEEENS_10bfloat16_tEfNS_4arch4Sm80ELb0ELb0ELb1ELb1ELb1ELb0ELb1ELb0ELi2ELi4ELi2ELi2ELb0EEENS1_21CollectiveEpilogueBwdISB_SC_SE_Li256ELb1ELb1ELi4EEENS1_19SingleTileSchedulerILb1ELb0ELb0ELi80EEEEEEEEEvNT_6ParamsE,"aw",@nobits
	.sectionflags	@""
	.align	16
	.zero		1024


//--------------------- .nv.shared._ZN7cutlass13device_kernelIN5flash19enable_sm80_to_sm89INS1_16FlashAttnBwdSm80INS1_25CollectiveMainloopBwdSm80ILi2ELi1EN4cute5tupleIJNS5_1CILi64EEENS7_ILi80EEENS7_ILi192EEEEEENS_10bfloat16_tEfNS_4arch4Sm80ELb0ELb0ELb1ELb1ELb0ELb0ELb1ELb0ELi2ELi4ELi2ELi2ELb0EEENS1_24CollectiveEpilogueBwdGQAISB_fSE_Li256ELb1ELb0EEENS1_19SingleTileSchedulerILb1ELb0ELb0ELi80EEEEEEEEEvNT_6ParamsE --------------------------
	.section	.nv.shared._ZN7cutlass13device_kernelIN5flash19enable_sm80_to_sm89INS1_16FlashAttnBwdSm80INS1_25CollectiveMainloopBwdSm80ILi2ELi1EN4cute5tupleIJNS5_1CILi64EEENS7_ILi80EEENS7_ILi192EEEEEENS_10bfloat16_tEfNS_4arch4Sm80ELb0ELb0ELb1ELb1ELb0ELb0ELb1ELb0ELi2ELi4ELi2ELi2ELb0EEENS1_24CollectiveEpilogueBwdGQAISB_fSE_Li256ELb1ELb0EEENS1_19SingleTileSchedulerILb1ELb0ELb0ELi80EEEEEEEEEvNT_6ParamsE,"aw",@nobits
	.sectionflags	@""
	.align	16
	.zero		1024


//--------------------- .nv.shared._ZN7cutlass13device_kernelIN5flash19enable_sm80_to_sm89INS1_16FlashAttnBwdSm80INS1_25CollectiveMainloopBwdSm80ILi2ELi1EN4cute5tupleIJNS5_1CILi64EEENS7_ILi80EEENS7_ILi192EEEEEENS_10bfloat16_tEfNS_4arch4Sm80ELb0ELb0ELb1ELb1ELb1ELb0ELb1ELb0ELi2ELi4ELi2ELi2ELb0EEENS1_24CollectiveEpilogueBwdGQAISB_fSE_Li256ELb1ELb1EEENS1_19SingleTileSchedulerILb1ELb0ELb0ELi80EEEEEEEEEvNT_6ParamsE --------------------------
	.section	.nv.shared._ZN7cutlass13device_kernelIN5flash19enable_sm80_to_sm89INS1_16FlashAttnBwdSm80INS1_25CollectiveMainloopBwdSm80ILi2ELi1EN4cute5tupleIJNS5_1CILi64EEENS7_ILi80EEENS7_ILi192EEEEEENS_10bfloat16_tEfNS_4arch4Sm80ELb0ELb0ELb1ELb1ELb1ELb0ELb1ELb0ELi2ELi4ELi2ELi2ELb0EEENS1_24CollectiveEpilogueBwdGQAISB_fSE_Li256ELb1ELb1EEENS1_19SingleTileSchedulerILb1ELb0ELb0ELi80EEEEEEEEEvNT_6ParamsE,"aw",@nobits
	.sectionflags	@""
	.align	16
	.zero		1024


//--------------------- .nv.shared._ZN7cutlass13device_kernelIN5flash19enable_sm80_to_sm89INS1_16FlashAttnBwdSm80INS1_25CollectiveMainloopBwdSm80ILi2ELi1EN4cute5tupleIJNS5_1CILi64EEENS7_ILi80EEENS7_ILi192EEEEEENS_10bfloat16_tEfNS_4arch4Sm80ELb0ELb1ELb1ELb0ELb0ELb0ELb1ELb0ELi2ELi4ELi2ELi2ELb0EEENS1_21CollectiveEpilogueBwdISB_SC_SE_Li256ELb0ELb1ELi4EEENS1_19SingleTileSchedulerILb0ELb0ELb0ELi80EEEEEEEEEvNT_6ParamsE --------------------------
	.section	.nv.shared._ZN7cutlass13device_kernelIN5flash19enable_sm80_to_sm89INS1_16FlashAttnBwdSm80INS1_25CollectiveMainloopBwdSm80ILi2ELi1EN4cute5tupleIJNS5_1CILi64EEENS7_ILi80EEENS7_ILi192EEEEEENS_10bfloat16_tEfNS_4arch4Sm80ELb0ELb1ELb1ELb0ELb0ELb0ELb1ELb0ELi2ELi4ELi2ELi2ELb0EEENS1_21CollectiveEpilogueBwdISB_SC_SE_Li256ELb0ELb1ELi4EEENS1_19SingleTileSchedulerILb0ELb0ELb0ELi80EEEEEEEEEvNT_6ParamsE,"aw",@nobits
	.sectionflags	@""
	.align	16
	.zero		1024


//--------------------- .nv.shared._ZN7cutlass13device_kernelIN5flash19enable_sm80_to_sm89INS1_16FlashAttnBwdSm80INS1_25CollectiveMainloopBwdSm80ILi2ELi1EN4cute5tupleIJNS5_1CILi64EEENS7_ILi80EEENS7_ILi192EEEEEENS_10bfloat16_tEfNS_4arch4Sm80ELb0ELb1ELb1ELb0ELb1ELb0ELb1ELb0ELi2ELi4ELi2ELi2ELb0EEENS1_21CollectiveEpilogueBwdISB_SC_SE_Li256ELb0ELb1ELi4EEENS1_19SingleTileSchedulerILb0ELb0ELb0ELi80EEEEEEEEEvNT_6ParamsE --------------------------
	.section	.nv.shared._ZN7cutlass13device_kernelIN5flash19enable_sm80_to_sm89INS1_16FlashAttnBwdSm80INS1_25CollectiveMainloopBwdSm80ILi2ELi1EN4cute5tupleIJNS5_1CILi64EEENS7_ILi80EEENS7_ILi192EEEEEENS_10bfloat16_tEfNS_4arch4Sm80ELb0ELb1ELb1ELb0ELb1ELb0ELb1ELb0ELi2ELi4ELi2ELi2ELb0EEENS1_21CollectiveEpilogueBwdISB_SC_SE_Li256ELb0ELb1ELi4EEENS1_19SingleTileSchedulerILb0ELb0ELb0ELi80EEEEEEEEEvNT_6ParamsE,"aw",@nobits
	.sectionflags	@""
	.align	16
	.zero		1024


//--------------------- .nv.shared._ZN7cutlass13device_kernelIN5flash19enable_sm80_to_sm89INS1_16FlashAttnBwdSm80INS1_25CollectiveMainloopBwdSm80ILi2ELi1EN4cute5tupleIJNS5_1CILi64EEENS7_ILi80EEENS7_ILi192EEEEEENS_10bfloat16_tEfNS_4arch4Sm80ELb0ELb1ELb1ELb0ELb0ELb0ELb1ELb0ELi2ELi4ELi2ELi2ELb0EEENS1_24CollectiveEpilogueBwdGQAISB_fSE_Li256ELb0ELb0EEENS1_19SingleTileSchedulerILb0ELb0ELb0ELi80EEEEEEEEEvNT_6ParamsE --------------------------
	.section	.nv.shared._ZN7cutlass13device_kernelIN5flash19enable_sm80_to_sm89INS1_16FlashAttnBwdSm80INS1_25CollectiveMainloopBwdSm80ILi2ELi1EN4cute5tupleIJNS5_1CILi64EEENS7_ILi80EEENS7_ILi192EEEEEENS_10bfloat16_tEfNS_4arch4Sm80ELb0ELb1ELb1ELb0ELb0ELb0ELb1ELb0ELi2ELi4ELi2ELi2ELb0EEENS1_24CollectiveEpilogueBwdGQAISB_fSE_Li256ELb0ELb0EEENS1_19SingleTileSchedulerILb0ELb0ELb0ELi80EEEEEEEEEvNT_6ParamsE,"aw",@nobits
	.sectionflags	@""
	.align	16
	.zero		1024


//--------------------- .nv.shared._ZN7cutlass13device_kernelIN5flash19enable_sm80_to_sm89INS1_16FlashAttnBwdSm80INS1_25CollectiveMainloopBwdSm80ILi2ELi1EN4cute5tupleIJNS5_1CILi64EEENS7_ILi80EEENS7_ILi192EEEEEENS_10bfloat16_tEfNS_4arch4Sm80ELb0ELb1ELb1ELb0ELb1ELb0ELb1ELb0ELi2ELi4ELi2ELi2ELb0EEENS1_24CollectiveEpilogueBwdGQAISB_fSE_Li256ELb0ELb1EEENS1_19SingleTileSchedulerILb0ELb0ELb0ELi80EEEEEEEEEvNT_6ParamsE --------------------------
	.section	.nv.shared._ZN7cutlass13device_kernelIN5flash19enable_sm80_to_sm89INS1_16FlashAttnBwdSm80INS1_25CollectiveMainloopBwdSm80ILi2ELi1EN4cute5tupleIJNS5_1CILi64EEENS7_ILi80EEENS7_ILi192EEEEEENS_10bfloat16_tEfNS_4arch4Sm80ELb0ELb1ELb1ELb0ELb1ELb0ELb1ELb0ELi2ELi4ELi2ELi2ELb0EEENS1_24CollectiveEpilogueBwdGQAISB_fSE_Li256ELb0ELb1EEENS1_19SingleTileSchedulerILb0ELb0ELb0ELi80EEEEEEEEEvNT_6ParamsE,"aw",@nobits
	.sectionflags	@""
	.align	16
	.zero		1024


//--------------------- .nv.shared._ZN7cutlass13device_kernelIN5flash19enable_sm80_to_sm89INS1_16FlashAttnBwdSm80INS1_25CollectiveMainloopBwdSm80ILi2ELi1EN4cute5tupleIJNS5_1CILi64EEENS7_ILi80EEENS7_ILi192EEEEEENS_10bfloat16_tEfNS_4arch4Sm80ELb0ELb1ELb1ELb1ELb0ELb0ELb1ELb0ELi2ELi4ELi2ELi2ELb0EEENS1_21CollectiveEpilogueBwdISB_SC_SE_Li256ELb1ELb1ELi4EEENS1_19SingleTileSchedulerILb1ELb0ELb0ELi80EEEEEEEEEvNT_6ParamsE --------------------------
	.section	.nv.shared._ZN7cutlass13device_kernelIN5flash19enable_sm80_to_sm89INS1_16FlashAttnBwdSm80INS1_25CollectiveMainloopBwdSm80ILi2ELi1EN4cute5tupleIJNS5_1CILi64EEENS7_ILi80EEENS7_ILi192EEEEEENS_10bfloat16_tEfNS_4arch4Sm80ELb0ELb1ELb1ELb1ELb0ELb0ELb1ELb0ELi2ELi4ELi2ELi2ELb0EEENS1_21CollectiveEpilogueBwdISB_SC_SE_Li256ELb1ELb1ELi4EEENS1_19SingleTileSchedulerILb1ELb0ELb0ELi80EEEEEEEEEvNT_6ParamsE,"aw",@nobits
	.sectionflags	@""
	.align	16
	.zero		1024


//--------------------- .nv.shared._ZN7cutlass13device_kernelIN5flash19enable_sm80_to_sm89INS1_16FlashAttnBwdSm80INS1_25CollectiveMainloopBwdSm80ILi2ELi1EN4cute5tupleIJNS5_1CILi64EEENS7_ILi80EEENS7_ILi192EEEEEENS_10bfloat16_tEfNS_4arch4Sm80ELb0ELb1ELb1ELb1ELb1ELb0ELb1ELb0ELi2ELi4ELi2ELi2ELb0EEENS1_21CollectiveEpilogueBwdISB_SC_SE_Li256ELb1ELb1ELi4EEENS1_19SingleTileSchedulerILb1ELb0ELb0ELi80EEEEEEEEEvNT_6ParamsE --------------------------
	.section	.nv.shared._ZN7cutlass13device_kernelIN5flash19enable_sm80_to_sm89INS1_16FlashAttnBwdSm80INS1_25CollectiveMainloopBwdSm80ILi2ELi1EN4cute5tupleIJNS5_1CILi64EEENS7_ILi80EEENS7_ILi192EEEEEENS_10bfloat16_tEfNS_4arch4Sm80ELb0ELb1ELb1ELb1ELb1ELb0ELb1ELb0ELi2ELi4ELi2ELi2ELb0EEENS1_21CollectiveEpilogueBwdISB_SC_SE_Li256ELb1ELb1ELi4EEENS1_19SingleTileSchedulerILb1ELb0ELb0ELi80EEEEEEEEEvNT_6ParamsE,"aw",@nobits
	.sectionflags	@""
	.align	16
	.zero		1024


//--------------------- .nv.shared._ZN7cutlass13device_kernelIN5flash19enable_sm80_to_sm89INS1_16FlashAttnBwdSm80INS1_25CollectiveMainloopBwdSm80ILi2ELi1EN4cute5tupleIJNS5_1CILi64EEENS7_ILi80EEENS7_ILi192EEEEEENS_10bfloat16_tEfNS_4arch4Sm80ELb0ELb1ELb1ELb1ELb0ELb0ELb1ELb0ELi2ELi4ELi2ELi2ELb0EEENS1_24CollectiveEpilogueBwdGQAISB_fSE_Li256ELb1ELb0EEENS1_19SingleTileSchedulerILb1ELb0ELb0ELi80EEEEEEEEEvNT_6ParamsE --------------------------
	.section	.nv.shared._ZN7cutlass13device_kernelIN5flash19enable_sm80_to_sm89INS1_16FlashAttnBwdSm80INS1_25CollectiveMainloopBwdSm80ILi2ELi1EN4cute5tupleIJNS5_1CILi64EEENS7_ILi80EEENS7_ILi192EEEEEENS_10bfloat16_tEfNS_4arch4Sm80ELb0ELb1ELb1ELb1ELb0ELb0ELb1ELb0ELi2ELi4ELi2ELi2ELb0EEENS1_24CollectiveEpilogueBwdGQAISB_fSE_Li256ELb1ELb0EEENS1_19SingleTileSchedulerILb1ELb0ELb0ELi80EEEEEEEEEvNT_6ParamsE,"aw",@nobits
	.sectionflags	@""
	.align	16
	.zero		1024


//--------------------- .nv.shared._ZN7cutlass13device_kernelIN5flash19enable_sm80_to_sm89INS1_16FlashAttnBwdSm80INS1_25CollectiveMainloopBwdSm80ILi2ELi1EN4cute5tupleIJNS5_1CILi64EEENS7_ILi80EEENS7_ILi192EEEEEENS_10bfloat16_tEfNS_4arch4Sm80ELb0ELb1ELb1ELb1ELb1ELb0ELb1ELb0ELi2ELi4ELi2ELi2ELb0EEENS1_24CollectiveEpilogueBwdGQAISB_fSE_Li256ELb1ELb1EEENS1_19SingleTileSchedulerILb1ELb0ELb0ELi80EEEEEEEEEvNT_6ParamsE --------------------------
	.section	.nv.shared._ZN7cutlass13device_kernelIN5flash19enable_sm80_to_sm89INS1_16FlashAttnBwdSm80INS1_25CollectiveMainloopBwdSm80ILi2ELi1EN4cute5tupleIJNS5_1CILi64EEENS7_ILi80EEENS7_ILi192EEEEEENS_10bfloat16_tEfNS_4arch4Sm80ELb0ELb1ELb1ELb1ELb1ELb0ELb1ELb0ELi2ELi4ELi2ELi2ELb0EEENS1_24CollectiveEpilogueBwdGQAISB_fSE_Li256ELb1ELb1EEENS1_19SingleTileSchedulerILb1ELb0ELb0ELi80EEEEEEEEEvNT_6ParamsE,"aw",@nobits
	.sectionflags	@""
	.align	16
	.zero		1024


//--------------------- .nv.shared._ZN7cutlass13device_kernelIN5flash19enable_sm80_to_sm89INS1_16FlashAttnBwdSm80INS1_25CollectiveMainloopBwdSm80ILi2ELi1EN4cute5tupleIJNS5_1CILi64EEENS7_ILi80EEENS7_ILi192EEEEEENS_10bfloat16_tEfNS_4arch4Sm80ELb1ELb0ELb1ELb0ELb0ELb0ELb1ELb0ELi2ELi4ELi2ELi2ELb0EEENS1_21CollectiveEpilogueBwdISB_SC_SE_Li256ELb0ELb1ELi4EEENS1_25SingleTileBwdLPTSchedulerILb0ELi80ELb0EEEEEEEEEvNT_6ParamsE --------------------------
	.section	.nv.shared._ZN7cutlass13device_kernelIN5flash19enable_sm80_to_sm89INS1_16FlashAttnBwdSm80INS1_25CollectiveMainloopBwdSm80ILi2ELi1EN4cute5tupleIJNS5_1CILi64EEENS7_ILi80EEENS7_ILi192EEEEEENS_10bfloat16_tEfNS_4arch4Sm80ELb1ELb0ELb1ELb0ELb0ELb0ELb1ELb0ELi2ELi4ELi2ELi2ELb0EEENS1_21CollectiveEpilogueBwdISB_SC_SE_Li256ELb0ELb1ELi4EEENS1_25SingleTileBwdLPTSchedulerILb0ELi80ELb0EEEEEEEEEvNT_6ParamsE,"aw",@nobits
	.sectionflags	@""
	.align	16
	.zero		1024


//--------------------- .nv.shared._ZN7cutlass13device_kernelIN5flash19enable_sm80_to_sm89INS1_16FlashAttnBwdSm80INS1_25CollectiveMainloopBwdSm80ILi2ELi1EN4cute5tupleIJNS5_1CILi64EEENS7_ILi80EEENS7_ILi192EEEEEENS_10bfloat16_tEfNS_4arch4Sm80ELb1ELb0ELb1ELb0ELb1ELb0ELb1ELb0ELi2ELi4ELi2ELi2ELb0EEENS1_21CollectiveEpilogueBwdISB_SC_SE_Li256ELb0ELb1ELi4EEENS1_25SingleTileBwdLPTSchedulerILb0ELi80ELb1EEEEEEEEEvNT_6ParamsE --------------------------
	.section	.nv.shared._ZN7cutlass13device_kernelIN5flash19enable_sm80_to_sm89INS1_16FlashAttnBwdSm80INS1_25CollectiveMainloopBwdSm80ILi2ELi1EN4cute5tupleIJNS5_1CILi64EEENS7_ILi80EEENS7_ILi192EEEEEENS_10bfloat16_tEfNS_4arch4Sm80ELb1ELb0ELb1ELb0ELb1ELb0ELb1ELb0ELi2ELi4ELi2ELi2ELb0EEENS1_21CollectiveEpilogueBwdISB_SC_SE_Li256ELb0ELb1ELi4EEENS1_25SingleTileBwdLPTSchedulerILb0ELi80ELb1EEEEEEEEEvNT_6ParamsE,"aw",@nobits
	.sectionflags	@""
	.align	16
	.zero		1024


//--------------------- .nv.shared._ZN7cutlass13device_kernelIN5flash19enable_sm80_to_sm89INS1_16FlashAttnBwdSm80INS1_25CollectiveMainloopBwdSm80ILi2ELi1EN4cute5tupleIJNS5_1CILi64EEENS7_ILi80EEENS7_ILi192EEEEEENS_10bfloat16_tEfNS_4arch4Sm80ELb1ELb0ELb1ELb0ELb0ELb0ELb1ELb0ELi2ELi4ELi2ELi2ELb0EEENS1_24CollectiveEpilogueBwdGQAISB_fSE_Li256ELb0ELb0EEENS1_25SingleTileBwdLPTSchedulerILb0ELi80ELb0EEEEEEEEEvNT_6ParamsE --------------------------
	.section	.nv.shared._ZN7cutlass13device_kernelIN5flash19enable_sm80_to_sm89INS1_16FlashAttnBwdSm80INS1_25CollectiveMainloopBwdSm80ILi2ELi1EN4cute5tupleIJNS5_1CILi64EEENS7_ILi80EEENS7_ILi192EEEEEENS_10bfloat16_tEfNS_4arch4Sm80ELb1ELb0ELb1ELb0ELb0ELb0ELb1ELb0ELi2ELi4ELi2ELi2ELb0EEENS1_24CollectiveEpilogueBwdGQAISB_fSE_Li256ELb0ELb0EEENS1_25SingleTileBwdLPTSchedulerILb0ELi80ELb0EEEEEEEEEvNT_6ParamsE,"aw",@nobits
	.sectionflags	@""
	.align	16
	.zero		1024


//--------------------- .nv.shared._ZN7cutlass13device_kernelIN5flash19enable_sm80_to_sm89INS1_16FlashAttnBwdSm80INS1_25CollectiveMainloopBwdSm80ILi2ELi1EN4cute5tupleIJNS5_1CILi64EEENS7_ILi80EEENS7_ILi192EEEEEENS_10bfloat16_tEfNS_4arch4Sm80ELb1ELb0ELb1ELb0ELb1ELb0ELb1ELb0ELi2ELi4ELi2ELi2ELb0EEENS1_24CollectiveEpilogueBwdGQAISB_fSE_Li256ELb0ELb1EEENS1_25SingleTileBwdLPTSchedulerILb0ELi80ELb1EEEEEEEEEvNT_6ParamsE --------------------------
	.section	.nv.shared._ZN7cutlass13device_kernelIN5flash19enable_sm80_to_sm89INS1_16FlashAttnBwdSm80INS1_25CollectiveMainloopBwdSm80ILi2ELi1EN4cute5tupleIJNS5_1CILi64EEENS7_ILi80EEENS7_ILi192EEEEEENS_10bfloat16_tEfNS_4arch4Sm80ELb1ELb0ELb1ELb0ELb1ELb0ELb1ELb0ELi2ELi4ELi2ELi2ELb0EEENS1_24CollectiveEpilogueBwdGQAISB_fSE_Li256ELb0ELb1EEENS1_25SingleTileBwdLPTSchedulerILb0ELi80ELb1EEEEEEEEEvNT_6ParamsE,"aw",@nobits
	.sectionflags	@""
	.align	16
	.zero		1024


//--------------------- .nv.shared._ZN7cutlass13device_kernelIN5flash22FlashAttnBwdPreprocessIN4cute5tupleIJNS3_1CILi64EEENS5_ILi192EEEEEENS_10bfloat16_tEfNS_4arch4Sm80ELb1ELb0EEEEEvNT_6ParamsE --------------------------
	.section	.nv.shared._ZN7cutlass13device_kernelIN5flash22FlashAttnBwdPreprocessIN4cute5tupleIJNS3_1CILi64EEENS5_ILi192EEEEEENS_10bfloat16_tEfNS_4arch4Sm80ELb1ELb0EEEEEvNT_6ParamsE,"aw",@nobits
	.sectionflags	@""
	.align	16
	.zero		1024


//--------------------- .nv.shared._ZN7cutlass13device_kernelIN5flash19enable_sm80_to_sm89INS1_16FlashAttnBwdSm80INS1_25CollectiveMainloopBwdSm80ILi2ELi1EN4cute5tupleIJNS5_1CILi64EEENS7_ILi80EEENS7_ILi192EEEEEENS_10bfloat16_tEfNS_4arch4Sm80ELb1ELb0ELb1ELb1ELb0ELb0ELb1ELb0ELi2ELi4ELi2ELi2ELb0EEENS1_21CollectiveEpilogueBwdISB_SC_SE_Li256ELb1ELb1ELi4EEENS1_25SingleTileBwdLPTSchedulerILb1ELi80ELb0EEEEEEEEEvNT_6ParamsE --------------------------
	.section	.nv.shared._ZN7cutlass13device_kernelIN5flash19enable_sm80_to_sm89INS1_16FlashAttnBwdSm80INS1_25CollectiveMainloopBwdSm80ILi2ELi1EN4cute5tupleIJNS5_1CILi64EEENS7_ILi80EEENS7_ILi192EEEEEENS_10bfloat16_tEfNS_4arch4Sm80ELb1ELb0ELb1ELb1ELb0ELb0ELb1ELb0ELi2ELi4ELi2ELi2ELb0EEENS1_21CollectiveEpilogueBwdISB_SC_SE_Li256ELb1ELb1ELi4EEENS1_25SingleTileBwdLPTSchedulerILb1ELi80ELb0EEEEEEEEEvNT_6ParamsE,"aw",@nobits
	.sectionflags	@""
	.align	16
	.zero		1024


//--------------------- .nv.shared._ZN7cutlass13device_kernelIN5flash19enable_sm80_to_sm89INS1_16FlashAttnBwdSm80INS1_25CollectiveMainloopBwdSm80ILi2ELi1EN4cute5tupleIJNS5_1CILi64EEENS7_ILi80EEENS7_ILi192EEEEEENS_10bfloat16_tEfNS_4arch4Sm80ELb1ELb0ELb1ELb1ELb1ELb0ELb1ELb0ELi2ELi4ELi2ELi2ELb0EEENS1_21CollectiveEpilogueBwdISB_SC_SE_Li256ELb1ELb1ELi4EEENS1_25SingleTileBwdLPTSchedulerILb1ELi80ELb1EEEEEEEEEvNT_6ParamsE --------------------------
	.section	.nv.shared._ZN7cutlass13device_kernelIN5flash19enable_sm80_to_sm89INS1_16FlashAttnBwdSm80INS1_25CollectiveMainloopBwdSm80ILi2ELi1EN4cute5tupleIJNS5_1CILi64EEENS7_ILi80EEENS7_ILi192EEEEEENS_10bfloat16_tEfNS_4arch4Sm80ELb1ELb0ELb1ELb1ELb1ELb0ELb1ELb0ELi2ELi4ELi2ELi2ELb0EEENS1_21CollectiveEpilogueBwdISB_SC_SE_Li256ELb1ELb1ELi4EEENS1_25SingleTileBwdLPTSchedulerILb1ELi80ELb1EEEEEEEEEvNT_6ParamsE,"aw",@nobits
	.sectionflags	@""
	.align	16
	.zero		1024


//--------------------- .nv.shared._ZN7cutlass13device_kernelIN5flash19enable_sm80_to_sm89INS1_16FlashAttnBwdSm80INS1_25CollectiveMainloopBwdSm80ILi2ELi1EN4cute5tupleIJNS5_1CILi64EEENS7_ILi80EEENS7_ILi192EEEEEENS_10bfloat16_tEfNS_4arch4Sm80ELb1ELb0ELb1ELb1ELb0ELb0ELb1ELb0ELi2ELi4ELi2ELi2ELb0EEENS1_24CollectiveEpilogueBwdGQAISB_fSE_Li256ELb1ELb0EEENS1_25SingleTileBwdLPTSchedulerILb1ELi80ELb0EEEEEEEEEvNT_6ParamsE --------------------------
	.section	.nv.shared._ZN7cutlass13device_kernelIN5flash19enable_sm80_to_sm89INS1_16FlashAttnBwdSm80INS1_25CollectiveMainloopBwdSm80ILi2ELi1EN4cute5tupleIJNS5_1CILi64EEENS7_ILi80EEENS7_ILi192EEEEEENS_10bfloat16_tEfNS_4arch4Sm80ELb1ELb0ELb1ELb1ELb0ELb0ELb1ELb0ELi2ELi4ELi2ELi2ELb0EEENS1_24CollectiveEpilogueBwdGQAISB_fSE_Li256ELb1ELb0EEENS1_25SingleTileBwdLPTSchedulerILb1ELi80ELb0EEEEEEEEEvNT_6ParamsE,"aw",@nobits
	.sectionflags	@""
	.align	16
	.zero		1024


//--------------------- .nv.shared._ZN7cutlass13device_kernelIN5flash32FlashAttnBwdPostprocessConvertdQIN4cute5tupleIJNS3_1CILi80EEENS5_ILi192EEEEEENS_10bfloat16_tEfNS_4arch4Sm80ELi256ENS3_8TiledMMAINS3_8MMA_AtomIJNS3_30SM80_16x8x16_F32BF16BF16F32_TNEEEENS3_6LayoutINS4_IJNS5_ILi4EEENS5_ILi2EEENS5_ILi1EEEEEENS4_IJSJ_SH_NS5_ILi0EEEEEEEENS4_IJNS5_ILi64EEENS5_ILi16EEESP_EEEEELb1EEEEEvNT_6ParamsE --------------------------
	.section	.nv.shared._ZN7cutlass13device_kernelIN5flash32FlashAttnBwdPostprocessConvertdQIN4cute5tupleIJNS3_1CILi80EEENS5_ILi192EEEEEENS_10bfloat16_tEfNS_4arch4Sm80ELi256ENS3_8TiledMMAINS3_8MMA_AtomIJNS3_30SM80_16x8x16_F32BF16BF16F32_TNEEEENS3_6LayoutINS4_IJNS5_ILi4EEENS5_ILi2EEENS5_ILi1EEEEEENS4_IJSJ_SH_NS5_ILi0EEEEEEEENS4_IJNS5_ILi64EEENS5_ILi16EEESP_EEEEELb1EEEEEvNT_6ParamsE,"aw",@nobits
	.sectionflags	@""
	.align	16
	.zero		1024


//--------------------- .nv.shared._ZN7cutlass13device_kernelIN5flash32FlashAttnBwdPostprocessConvertdQIN4cute5tupleIJNS3_1CILi64EEENS5_ILi192EEEEEENS_10bfloat16_tEfNS_4arch4Sm80ELi256ENS3_8TiledMMAINS3_8MMA_AtomIJNS3_30SM80_16x8x16_F32BF16BF16F32_TNEEEENS3_6LayoutINS4_IJNS5_ILi2EEENS5_ILi4EEENS5_ILi1EEEEEENS4_IJSJ_SH_NS5_ILi0EEEEEEEENS4_IJNS5_ILi32EEES6_NS5_ILi16EEEEEEEELb0EEEEEvNT_6ParamsE --------------------------
	.section	.nv.shared._ZN7cutlass13device_kernelIN5flash32FlashAttnBwdPostprocessConvertdQIN4cute5tupleIJNS3_1CILi64EEENS5_ILi192EEEEEENS_10bfloat16_tEfNS_4arch4Sm80ELi256ENS3_8TiledMMAINS3_8MMA_AtomIJNS3_30SM80_16x8x16_F32BF16BF16F32_TNEEEENS3_6LayoutINS4_IJNS5_ILi2EEENS5_ILi4EEENS5_ILi1EEEEEENS4_IJSJ_SH_NS5_ILi0EEEEEEEENS4_IJNS5_ILi32EEES6_NS5_ILi16EEEEEEEELb0EEEEEvNT_6ParamsE,"aw",@nobits
	.sectionflags	@""
	.align	16
	.zero		1024


//--------------------- .nv.shared._ZN7cutlass13device_kernelIN5flash19enable_sm80_to_sm89INS1_16FlashAttnBwdSm80INS1_25CollectiveMainloopBwdSm80ILi2ELi1EN4cute5tupleIJNS5_1CILi64EEENS7_ILi80EEENS7_ILi192EEEEEENS_10bfloat16_tEfNS_4arch4Sm80ELb1ELb0ELb1ELb1ELb1ELb0ELb1ELb0ELi2ELi4ELi2ELi2ELb0EEENS1_24CollectiveEpilogueBwdGQAISB_fSE_Li256ELb1ELb1EEENS1_25SingleTileBwdLPTSchedulerILb1ELi80ELb1EEEEEEEEEvNT_6ParamsE --------------------------
	.section	.nv.shared._ZN7cutlass13device_kernelIN5flash19enable_sm80_to_sm89INS1_16FlashAttnBwdSm80INS1_25CollectiveMainloopBwdSm80ILi2ELi1EN4cute5tupleIJNS5_1CILi64EEENS7_ILi80EEENS7_ILi192EEEEEENS_10bfloat16_tEfNS_4arch4Sm80ELb1ELb0ELb1ELb1ELb1ELb0ELb1ELb0ELi2ELi4ELi2ELi2ELb0EEENS1_24CollectiveEpilogueBwdGQAISB_fSE_Li256ELb1ELb1EEENS1_25SingleTileBwdLPTSchedulerILb1ELi80ELb1EEEEEEEEEvNT_6ParamsE,"aw",@nobits
	.sectionflags	@""
	.align	16
	.zero		1024


//--------------------- .nv.shared._ZN7cutlass13device_kernelIN5flash22FlashAttnBwdPreprocessIN4cute5tupleIJNS3_1CILi64EEENS5_ILi192EEEEEENS_10bfloat16_tEfNS_4arch4Sm80ELb1ELb1EEEEEvNT_6ParamsE --------------------------
	.section	.nv.shared._ZN7cutlass13device_kernelIN5flash22FlashAttnBwdPreprocessIN4cute5tupleIJNS3_1CILi64EEENS5_ILi192EEEEEENS_10bfloat16_tEfNS_4arch4Sm80ELb1ELb1EEEEEvNT_6ParamsE,"aw",@nobits
	.sectionflags	@""
	.align	16
	.zero		1024


//--------------------- .nv.constant0._ZN7cutlass13device_kernelIN5flash19enable_sm80_to_sm89INS1_16FlashAttnBwdSm80INS1_25CollectiveMainloopBwdSm80ILi1ELi1EN4cute5tupleIJNS5_1CILi64EEES8_NS7_ILi192EEEEEENS_10bfloat16_tEfNS_4arch4Sm80ELb0ELb0ELb1ELb0ELb0ELb0ELb0ELb0ELi2ELi2ELi2ELi2ELb1EEENS1_21CollectiveEpilogueBwdISA_SB_SD_Li256ELb0ELb0ELi4EEENS1_19SingleTileSchedulerILb0ELb0ELb0ELi64EEEEEEEEEvNT_6ParamsE --------------------------
	.section	.nv.constant0._ZN7cutlass13device_kernelIN5flash19enable_sm80_to_sm89INS1_16FlashAttnBwdSm80INS1_25CollectiveMainloopBwdSm80ILi1ELi1EN4cute5tupleIJNS5_1CILi64EEES8_NS7_ILi192EEEEEENS_10bfloat16_tEfNS_4arch4Sm80ELb0ELb0ELb1ELb0ELb0ELb0ELb0ELb0ELi2ELi2ELi2ELi2ELb1EEENS1_21CollectiveEpilogueBwdISA_SB_SD_Li256ELb0ELb0ELi4EEENS1_19SingleTileSchedulerILb0ELb0ELb0ELi64EEEEEEEEEvNT_6ParamsE,"a",@progbits
	.sectionflags	@""
	.align	4
.nv.constant0._ZN7cutlass13device_kernelIN5flash19enable_sm80_to_sm89INS1_16FlashAttnBwdSm80INS1_25CollectiveMainloopBwdSm80ILi1ELi1EN4cute5tupleIJNS5_1CILi64EEES8_NS7_ILi192EEEEEENS_10bfloat16_tEfNS_4arch4Sm80ELb0ELb0ELb1ELb0ELb0ELb0ELb0ELb0ELi2ELi2ELi2ELi2ELb1EEENS1_21CollectiveEpilogueBwdISA_SB_SD_Li256ELb0ELb0ELi4EEENS1_19SingleTileSchedulerILb0ELb0ELb0ELi64EEEEEEEEEvNT_6ParamsE:
	.zero		1520


//--------------------- .nv.constant0._ZN7cutlass13device_kernelIN5flash19enable_sm80_to_sm89INS1_16FlashAttnBwdSm80INS1_25CollectiveMainloopBwdSm80ILi1ELi1EN4cute5tupleIJNS5_1CILi64EEES8_NS7_ILi192EEEEEENS_10bfloat16_tEfNS_4arch4Sm80ELb0ELb0ELb1ELb0ELb1ELb0ELb0ELb0ELi2ELi2ELi2ELi2ELb1EEENS1_21CollectiveEpilogueBwdISA_SB_SD_Li256ELb0ELb0ELi4EEENS1_19SingleTileSchedulerILb0ELb0ELb0ELi64EEEEEEEEEvNT_6ParamsE --------------------------
	.section	.nv.constant0._ZN7cutlass13device_kernelIN5flash19enable_sm80_to_sm89INS1_16FlashAttnBwdSm80INS1_25CollectiveMainloopBwdSm80ILi1ELi1EN4cute5tupleIJNS5_1CILi64EEES8_NS7_ILi192EEEEEENS_10bfloat16_tEfNS_4arch4Sm80ELb0ELb0ELb1ELb0ELb1ELb0ELb0ELb0ELi2ELi2ELi2ELi2ELb1EEENS1_21CollectiveEpilogueBwdISA_SB_SD_Li256ELb0ELb0ELi4EEENS1_19SingleTileSchedulerILb0ELb0ELb0ELi64EEEEEEEEEvNT_6ParamsE,"a",@progbits
	.sectionflags	@""
	.align	4
.nv.constant0._ZN7cutlass13device_kernelIN5flash19enable_sm80_to_sm89INS1_16FlashAttnBwdSm80INS1_25CollectiveMainloopBwdSm80ILi1ELi1EN4cute5tupleIJNS5_1CILi64EEES8_NS7_ILi192EEEEEENS_10bfloat16_tEfNS_4arch4Sm80ELb0ELb0ELb1ELb0ELb1ELb0ELb0ELb0ELi2ELi2ELi2ELi2ELb1EEENS1_21CollectiveEpilogueBwdISA_SB_SD_Li256ELb0ELb0ELi4EEENS1_19SingleTileSchedulerILb0ELb0ELb0ELi64EEEEEEEEEvNT_6ParamsE:
	.zero		1520


//--------------------- .nv.constant0._ZN7cutlass13device_kernelIN5flash19enable_sm80_to_sm89INS1_16FlashAttnBwdSm80INS1_25CollectiveMainloopBwdSm80ILi1ELi1EN4cute5tupleIJNS5_1CILi64EEES8_NS7_ILi192EEEEEENS_10bfloat16_tEfNS_4arch4Sm80ELb0ELb0ELb1ELb0ELb0ELb0ELb0ELb0ELi2ELi2ELi2ELi2ELb1EEENS1_24CollectiveEpilogueBwdGQAISA_fSD_Li256ELb0ELb0EEENS1_19SingleTileSchedulerILb0ELb0ELb0ELi64EEEEEEEEEvNT_6ParamsE --------------------------
	.section	.nv.constant0._ZN7cutlass13device_kernelIN5flash19enable_sm80_to_sm89INS1_16FlashAttnBwdSm80INS1_25CollectiveMainloopBwdSm80ILi1ELi1EN4cute5tupleIJNS5_1CILi64EEES8_NS7_ILi192EEEEEENS_10bfloat16_tEfNS_4arch4Sm80ELb0ELb0ELb1ELb0ELb0ELb0ELb0ELb0ELi2ELi2ELi2ELi2ELb1EEENS1_24CollectiveEpilogueBwdGQAISA_fSD_Li256ELb0ELb0EEENS1_19SingleTileSchedulerILb0ELb0ELb0ELi64EEEEEEEEEvNT_6ParamsE,"a",@progbits
	.sectionflags	@""
	.align	4
.nv.constant0._ZN7cutlass13device_kernelIN5flash19enable_sm80_to_sm89INS1_16FlashAttnBwdSm80INS1_25CollectiveMainloopBwdSm80ILi1ELi1EN4cute5tupleIJNS5_1CILi64EEES8_NS7_ILi192EEEEEENS_10bfloat16_tEfNS_4arch4Sm80ELb0ELb0ELb1ELb0ELb0ELb0ELb0ELb0ELi2ELi2ELi2ELi2ELb1EEENS1_24CollectiveEpilogueBwdGQAISA_fSD_Li256ELb0ELb0EEENS1_19SingleTileSchedulerILb0ELb0ELb0ELi64EEEEEEEEEvNT_6ParamsE:
	.zero		1528


//--------------------- .nv.constant0._ZN7cutlass13device_kernelIN5flash19enable_sm80_to_sm89INS1_16FlashAttnBwdSm80INS1_25CollectiveMainloopBwdSm80ILi1ELi1EN4cute5tupleIJNS5_1CILi64EEES8_NS7_ILi192EEEEEENS_10bfloat16_tEfNS_4arch4Sm80ELb0ELb0ELb1ELb0ELb1ELb0ELb0ELb0ELi2ELi2ELi2ELi2ELb1EEENS1_24CollectiveEpilogueBwdGQAISA_fSD_Li256ELb0ELb1EEENS1_19SingleTileSchedulerILb0ELb0ELb0ELi64EEEEEEEEEvNT_6ParamsE --------------------------
	.section	.nv.constant0._ZN7cutlass13device_kernelIN5flash19enable_sm80_to_sm89INS1_16FlashAttnBwdSm80INS1_25CollectiveMainloopBwdSm80ILi1ELi1EN4cute5tupleIJNS5_1CILi64EEES8_NS7_ILi192EEEEEENS_10bfloat16_tEfNS_4arch4Sm80ELb0ELb0ELb1ELb0ELb1ELb0ELb0ELb0ELi2ELi2ELi2ELi2ELb1EEENS1_24CollectiveEpilogueBwdGQAISA_fSD_Li256ELb0ELb1EEENS1_19SingleTileSchedulerILb0ELb0ELb0ELi64EEEEEEEEEvNT_6ParamsE,"a",@progbits
	.sectionflags	@""
	.align	4
.nv.constant0._ZN7cutlass13device_kernelIN5flash19enable_sm80_to_sm89INS1_16FlashAttnBwdSm80INS1_25CollectiveMainloopBwdSm80ILi1ELi1EN4cute5tupleIJNS5_1CILi64EEES8_NS7_ILi192EEEEEENS_10bfloat16_tEfNS_4arch4Sm80ELb0ELb0ELb1ELb0ELb1ELb0ELb0ELb0ELi2ELi2ELi2ELi2ELb1EEENS1_24CollectiveEpilogueBwdGQAISA_fSD_Li256ELb0ELb1EEENS1_19SingleTileSchedulerILb0ELb0ELb0ELi64EEEEEEEEEvNT_6ParamsE:
	.zero		1528


//--------------------- .nv.constant0._ZN7cutlass13device_kernelIN5flash19enable_sm80_to_sm89INS1_16FlashAttnBwdSm80INS1_25CollectiveMainloopBwdSm80ILi1ELi1EN4cute5tupleIJNS5_1CILi64EEES8_NS7_ILi192EEEEEENS_10bfloat16_tEfNS_4arch4Sm80ELb0ELb0ELb1ELb1ELb0ELb0ELb0ELb0ELi2ELi2ELi2ELi2ELb1EEENS1_21CollectiveEpilogueBwdISA_SB_SD_Li256ELb1ELb0ELi4EEENS1_19SingleTileSchedulerILb1ELb0ELb0ELi64EEEEEEEEEvNT_6ParamsE --------------------------
	.section	.nv.constant0._ZN7cutlass13device_kernelIN5flash19enable_sm80_to_sm89INS1_16FlashAttnBwdSm80INS1_25CollectiveMainloopBwdSm80ILi1ELi1EN4cute5tupleIJNS5_1CILi64EEES8_NS7_ILi192EEEEEENS_10bfloat16_tEfNS_4arch4Sm80ELb0ELb0ELb1ELb1ELb0ELb0ELb0ELb0ELi2ELi2ELi2ELi2ELb1EEENS1_21CollectiveEpilogueBwdISA_SB_SD_Li256ELb1ELb0ELi4EEENS1_19SingleTileSchedulerILb1ELb0ELb0ELi64EEEEEEEEEvNT_6ParamsE,"a",@progbits
	.sectionflags	@""
	.align	4
.nv.constant0._ZN7cutlass13device_kernelIN5flash19enable_sm80_to_sm89INS1_16FlashAttnBwdSm80INS1_25CollectiveMainloopBwdSm80ILi1ELi1EN4cute5tupleIJNS5_1CILi64EEES8_NS7_ILi192EEEEEENS_10bfloat16_tEfNS_4arch4Sm80ELb0ELb0ELb1ELb1ELb0ELb0ELb0ELb0ELi2ELi2ELi2ELi2ELb1EEENS1_21CollectiveEpilogueBwdISA_SB_SD_Li256ELb1ELb0ELi4EEENS1_19SingleTileSchedulerILb1ELb0ELb0ELi64EEEEEEEEEvNT_6ParamsE:
	.zero		1520


//--------------------- .nv.constant0._ZN7cutlass13device_kernelIN5flash19enable_sm80_to_sm89INS1_16FlashAttnBwdSm80INS1_25CollectiveMainloopBwdSm80ILi1ELi1EN4cute5tupleIJNS5_1CILi64EEES8_NS7_ILi192EEEEEENS_10bfloat16_tEfNS_4arch4Sm80ELb0ELb0ELb1ELb1ELb1ELb0ELb0ELb0ELi2ELi2ELi2ELi2ELb1EEENS1_21CollectiveEpilogueBwdISA_SB_SD_Li256ELb1ELb0ELi4EEENS1_19SingleTileSchedulerILb1ELb0ELb0ELi64EEEEEEEEEvNT_6ParamsE --------------------------
	.section	.nv.constant0._ZN7cutlass13device_kernelIN5flash19enable_sm80_to_sm89INS1_16FlashAttnBwdSm80INS1_25CollectiveMainloopBwdSm80ILi1ELi1EN4cute5tupleIJNS5_1CILi64EEES8_NS7_ILi192EEEEEENS_10bfloat16_tEfNS_4arch4Sm80ELb0ELb0ELb1ELb1ELb1ELb0ELb0ELb0ELi2ELi2ELi2ELi2ELb1EEENS1_21CollectiveEpilogueBwdISA_SB_SD_Li256ELb1ELb0ELi4EEENS1_19SingleTileSchedulerILb1ELb0ELb0ELi64EEEEEEEEEvNT_6ParamsE,"a",@progbits
	.sectionflags	@""
	.align	4
.nv.constant0._ZN7cutlass13device_kernelIN5flash19enable_sm80_to_sm89INS1_16FlashAttnBwdSm80INS1_25CollectiveMainloopBwdSm80ILi1ELi1EN4cute5tupleIJNS5_1CILi64EEES8_NS7_ILi192EEEEEENS_10bfloat16_tEfNS_4arch4Sm80ELb0ELb0ELb1ELb1ELb1ELb0ELb0ELb0ELi2ELi2ELi2ELi2ELb1EEENS1_21CollectiveEpilogueBwdISA_SB_SD_Li256ELb1ELb0ELi4EEENS1_19SingleTileSchedulerILb1ELb0ELb0ELi64EEEEEEEEEvNT_6ParamsE:
	.zero		1520


//--------------------- .nv.constant0._ZN7cutlass13device_kernelIN5flash19enable_sm80_to_sm89INS1_16FlashAttnBwdSm80INS1_25CollectiveMainloopBwdSm80ILi1ELi1EN4cute5tupleIJNS5_1CILi64EEES8_NS7_ILi192EEEEEENS_10bfloat16_tEfNS_4arch4Sm80ELb0ELb0ELb1ELb1ELb0ELb0ELb0ELb0ELi2ELi2ELi2ELi2ELb1EEENS1_24CollectiveEpilogueBwdGQAISA_fSD_Li256ELb1ELb0EEENS1_19SingleTileSchedulerILb1ELb0ELb0ELi64EEEEEEEEEvNT_6ParamsE --------------------------
	.section	.nv.constant0._ZN7cutlass13device_kernelIN5flash19enable_sm80_to_sm89INS1_16FlashAttnBwdSm80INS1_25CollectiveMainloopBwdSm80ILi1ELi1EN4cute5tupleIJNS5_1CILi64EEES8_NS7_ILi192EEEEEENS_10bfloat16_tEfNS_4arch4Sm80ELb0ELb0ELb1ELb1ELb0ELb0ELb0ELb0ELi2ELi2ELi2ELi2ELb1EEENS1_24CollectiveEpilogueBwdGQAISA_fSD_Li256ELb1ELb0EEENS1_19SingleTileSchedulerILb1ELb0ELb0ELi64EEEEEEEEEvNT_6ParamsE,"a",@progbits
	.sectionflags	@""
	.align	4
.nv.constant0._ZN7cutlass13device_kernelIN5flash19enable_sm80_to_sm89INS1_16FlashAttnBwdSm80INS1_25CollectiveMainloopBwdSm80ILi1ELi1EN4cute5tupleIJNS5_1CILi64EEES8_NS7_ILi192EEEEEENS_10bfloat16_tEfNS_4arch4Sm80ELb0ELb0ELb1ELb1ELb0ELb0ELb0ELb0ELi2ELi2ELi2ELi2ELb1EEENS1_24CollectiveEpilogueBwdGQAISA_fSD_Li256ELb1ELb0EEENS1_19SingleTileSchedulerILb1ELb0ELb0ELi64EEEEEEEEEvNT_6ParamsE:
	.zero		1528


//--------------------- .nv.constant0._ZN7cutlass13device_kernelIN5flash19enable_sm80_to_sm89INS1_16FlashAttnBwdSm80INS1_25CollectiveMainloopBwdSm80ILi1ELi1EN4cute5tupleIJNS5_1CILi64EEES8_NS7_ILi192EEEEEENS_10bfloat16_tEfNS_4arch4Sm80ELb0ELb0ELb1ELb1ELb1ELb0ELb0ELb0ELi2ELi2ELi2ELi2ELb1EEENS1_24CollectiveEpilogueBwdGQAISA_fSD_Li256ELb1ELb1EEENS1_19SingleTileSchedulerILb1ELb0ELb0ELi64EEEEEEEEEvNT_6ParamsE --------------------------
	.section	.nv.constant0._ZN7cutlass13device_kernelIN5flash19enable_sm80_to_sm89INS1_16FlashAttnBwdSm80INS1_25CollectiveMainloopBwdSm80ILi1ELi1EN4cute5tupleIJNS5_1CILi64EEES8_NS7_ILi192EEEEEENS_10bfloat16_tEfNS_4arch4Sm80ELb0ELb0ELb1ELb1ELb1ELb0ELb0ELb0ELi2ELi2ELi2ELi2ELb1EEENS1_24CollectiveEpilogueBwdGQAISA_fSD_Li256ELb1ELb1EEENS1_19SingleTileSchedulerILb1ELb0ELb0ELi64EEEEEEEEEvNT_6ParamsE,"a",@progbits
	.sectionflags	@""
	.align	4
.nv.constant0._ZN7cutlass13device_kernelIN5flash19enable_sm80_to_sm89INS1_16FlashAttnBwdSm80INS1_25CollectiveMainloopBwdSm80ILi1ELi1EN4cute5tupleIJNS5_1CILi64EEES8_NS7_ILi192EEEEEENS_10bfloat16_tEfNS_4arch4Sm80ELb0ELb0ELb1ELb1ELb1ELb0ELb0ELb0ELi2ELi2ELi2ELi2ELb1EEENS1_24CollectiveEpilogueBwdGQAISA_fSD_Li256ELb1ELb1EEENS1_19SingleTileSchedulerILb1ELb0ELb0ELi64EEEEEEEEEvNT_6ParamsE:
	.zero		1528


//--------------------- .nv.constant0._ZN7cutlass13device_kernelIN5flash19enable_sm80_to_sm89INS1_16FlashAttnBwdSm80INS1_25CollectiveMainloopBwdSm80ILi1ELi1EN4cute5tupleIJNS5_1CILi64EEES8_NS7_ILi192EEEEEENS_10bfloat16_tEfNS_4arch4Sm80ELb0ELb1ELb1ELb0ELb0ELb0ELb0ELb0ELi2ELi2ELi2ELi2ELb1EEENS1_21CollectiveEpilogueBwdISA_SB_SD_Li256ELb0ELb0ELi4EEENS1_19SingleTileSchedulerILb0ELb0ELb0ELi64EEEEEEEEEvNT_6ParamsE --------------------------
	.section	.nv.constant0._ZN7cutlass13device_kernelIN5flash19enable_sm80_to_sm89INS1_16FlashAttnBwdSm80INS1_25CollectiveMainloopBwdSm80ILi1ELi1EN4cute5tupleIJNS5_1CILi64EEES8_NS7_ILi192EEEEEENS_10bfloat16_tEfNS_4arch4Sm80ELb0ELb1ELb1ELb0ELb0ELb0ELb0ELb0ELi2ELi2ELi2ELi2ELb1EEENS1_21CollectiveEpilogueBwdISA_SB_SD_Li256ELb0ELb0ELi4EEENS1_19SingleTileSchedulerILb0ELb0ELb0ELi64EEEEEEEEEvNT_6ParamsE,"a",@progbits
	.sectionflags	@""
	.align	4
.nv.constant0._ZN7cutlass13device_kernelIN5flash19enable_sm80_to_sm89INS1_16FlashAttnBwdSm80INS1_25CollectiveMainloopBwdSm80ILi1ELi1EN4cute5tupleIJNS5_1CILi64EEES8_NS7_ILi192EEEEEENS_10bfloat16_tEfNS_4arch4Sm80ELb0ELb1ELb1ELb0ELb0ELb0ELb0ELb0ELi2ELi2ELi2ELi2ELb1EEENS1_21CollectiveEpilogueBwdISA_SB_SD_Li256ELb0ELb0ELi4EEENS1_19SingleTileSchedulerILb0ELb0ELb0ELi64EEEEEEEEEvNT_6ParamsE:
	.zero		1520


//--------------------- .nv.constant0._ZN7cutlass13device_kernelIN5flash19enable_sm80_to_sm89INS1_16FlashAttnBwdSm80INS1_25CollectiveMainloopBwdSm80ILi1ELi1EN4cute5tupleIJNS5_1CILi64EEES8_NS7_ILi192EEEEEENS_10bfloat16_tEfNS_4arch4Sm80ELb0ELb1ELb1ELb0ELb1ELb0ELb0ELb0ELi2ELi2ELi2ELi2ELb1EEENS1_21CollectiveEpilogueBwdISA_SB_SD_Li256ELb0ELb0ELi4EEENS1_19SingleTileSchedulerILb0ELb0ELb0ELi64EEEEEEEEEvNT_6ParamsE --------------------------
	.section	.nv.constant0._ZN7cutlass13device_kernelIN5flash19enable_sm80_to_sm89INS1_16FlashAttnBwdSm80INS1_25CollectiveMainloopBwdSm80ILi1ELi1EN4cute5tupleIJNS5_1CILi64EEES8_NS7_ILi192EEEEEENS_10bfloat16_tEfNS_4arch4Sm80ELb0ELb1ELb1ELb0ELb1ELb0ELb0ELb0ELi2ELi2ELi2ELi2ELb1EEENS1_21CollectiveEpilogueBwdISA_SB_SD_Li256ELb0ELb0ELi4EEENS1_19SingleTileSchedulerILb0ELb0ELb0ELi64EEEEEEEEEvNT_6ParamsE,"a",@progbits
	.sectionflags	@""
	.align	4
.nv.constant0._ZN7cutlass13device_kernelIN5flash19enable_sm80_to_sm89INS1_16FlashAttnBwdSm80INS1_25CollectiveMainloopBwdSm80ILi1ELi1EN4cute5tupleIJNS5_1CILi64EEES8_NS7_ILi192EEEEEENS_10bfloat16_tEfNS_4arch4Sm80ELb0ELb1ELb1ELb0ELb1ELb0ELb0ELb0ELi2ELi2ELi2ELi2ELb1EEENS1_21CollectiveEpilogueBwdISA_SB_SD_Li256ELb0ELb0ELi4EEENS1_19SingleTileSchedulerILb0ELb0ELb0ELi64EEEEEEEEEvNT_6ParamsE:
	.zero		1520


//--------------------- .nv.constant0._ZN7cutlass13device_kernelIN5flash19enable_sm80_to_sm89INS1_16FlashAttnBwdSm80INS1_25CollectiveMainloopBwdSm80ILi1ELi1EN4cute5tupleIJNS5_1CILi64EEES8_NS7_ILi192EEEEEENS_10bfloat16_tEfNS_4arch4Sm80ELb0ELb1ELb1ELb0ELb0ELb0ELb0ELb0ELi2ELi2ELi2ELi2ELb1EEENS1_24CollectiveEpilogueBwdGQAISA_fSD_Li256ELb0ELb0EEENS1_19SingleTileSchedulerILb0ELb0ELb0ELi64EEEEEEEEEvNT_6ParamsE --------------------------
	.section	.nv.constant0._ZN7cutlass13device_kernelIN5flash19enable_sm80_to_sm89INS1_16FlashAttnBwdSm80INS1_25CollectiveMainloopBwdSm80ILi1ELi1EN4cute5tupleIJNS5_1CILi64EEES8_NS7_ILi192EEEEEENS_10bfloat16_tEfNS_4arch4Sm80ELb0ELb1ELb1ELb0ELb0ELb0ELb0ELb0ELi2ELi2ELi2ELi2ELb1EEENS1_24CollectiveEpilogueBwdGQAISA_fSD_Li256ELb0ELb0EEENS1_19SingleTileSchedulerILb0ELb0ELb0ELi64EEEEEEEEEvNT_6ParamsE,"a",@progbits
	.sectionflags	@""
	.align	4
.nv.constant0._ZN7cutlass13device_kernelIN5flash19enable_sm80_to_sm89INS1_16FlashAttnBwdSm80INS1_25CollectiveMainloopBwdSm80ILi1ELi1EN4cute5tupleIJNS5_1CILi64EEES8_NS7_ILi192EEEEEENS_10bfloat16_tEfNS_4arch4Sm80ELb0ELb1ELb1ELb0ELb0ELb0ELb0ELb0ELi2ELi2ELi2ELi2ELb1EEENS1_24CollectiveEpilogueBwdGQAISA_fSD_Li256ELb0ELb0EEENS1_19SingleTileSchedulerILb0ELb0ELb0ELi64EEEEEEEEEvNT_6ParamsE:
	.zero		1528


//--------------------- .nv.constant0._ZN7cutlass13device_kernelIN5flash19enable_sm80_to_sm89INS1_16FlashAttnBwdSm80INS1_25CollectiveMainloopBwdSm80ILi1ELi1EN4cute5tupleIJNS5_1CILi64EEES8_NS7_ILi192EEEEEENS_10bfloat16_tEfNS_4arch4Sm80ELb0ELb1ELb1ELb0ELb1ELb0ELb0ELb0ELi2ELi2ELi2ELi2ELb1EEENS1_24CollectiveEpilogueBwdGQAISA_fSD_Li256ELb0ELb1EEENS1_19SingleTileSchedulerILb0ELb0ELb0ELi64EEEEEEEEEvNT_6ParamsE --------------------------
	.section	.nv.constant0._ZN7cutlass13device_kernelIN5flash19enable_sm80_to_sm89INS1_16FlashAttnBwdSm80INS1_25CollectiveMainloopBwdSm80ILi1ELi1EN4cute5tupleIJNS5_1CILi64EEES8_NS7_ILi192EEEEEENS_10bfloat16_tEfNS_4arch4Sm80ELb0ELb1ELb1ELb0ELb1ELb0ELb0ELb0ELi2ELi2ELi2ELi2ELb1EEENS1_24CollectiveEpilogueBwdGQAISA_fSD_Li256ELb0ELb1EEENS1_19SingleTileSchedulerILb0ELb0ELb0ELi64EEEEEEEEEvNT_6ParamsE,"a",@progbits
	.sectionflags	@""
	.align	4
.nv.constant0._ZN7cutlass13device_kernelIN5flash19enable_sm80_to_sm89INS1_16FlashAttnBwdSm80INS1_25CollectiveMainloopBwdSm80ILi1ELi1EN4cute5tupleIJNS5_1CILi64EEES8_NS7_ILi192EEEEEENS_10bfloat16_tEfNS_4arch4Sm80ELb0ELb1ELb1ELb0ELb1ELb0ELb0ELb0ELi2ELi2ELi2ELi2ELb1EEENS1_24CollectiveEpilogueBwdGQAISA_fSD_Li256ELb0ELb1EEENS1_19SingleTileSchedulerILb0ELb0ELb0ELi64EEEEEEEEEvNT_6ParamsE:
	.zero		1528


//--------------------- .nv.constant0._ZN7cutlass13device_kernelIN5flash19enable_sm80_to_sm89INS1_16FlashAttnBwdSm80INS1_25CollectiveMainloopBwdSm80ILi1ELi1EN4cute5tupleIJNS5_1CILi64EEES8_NS7_ILi192EEEEEENS_10bfloat16_tEfNS_4arch4Sm80ELb0ELb1ELb1ELb1ELb0ELb0ELb0ELb0ELi2ELi2ELi2ELi2ELb1EEENS1_21CollectiveEpilogueBwdISA_SB_SD_Li256ELb1ELb0ELi4EEENS1_19SingleTileSchedulerILb1ELb0ELb0ELi64EEEEEEEEEvNT_6ParamsE --------------------------
	.section	.nv.constant0._ZN7cutlass13device_kernelIN5flash19enable_sm80_to_sm89INS1_16FlashAttnBwdSm80INS1_25CollectiveMainloopBwdSm80ILi1ELi1EN4cute5tupleIJNS5_1CILi64EEES8_NS7_ILi192EEEEEENS_10bfloat16_tEfNS_4arch4Sm80ELb0ELb1ELb1ELb1ELb0ELb0ELb0ELb0ELi2ELi2ELi2ELi2ELb1EEENS1_21CollectiveEpilogueBwdISA_SB_SD_Li256ELb1ELb0ELi4EEENS1_19SingleTileSchedulerILb1ELb0ELb0ELi64EEEEEEEEEvNT_6ParamsE,"a",@progbits
	.sectionflags	@""
	.align	4
.nv.constant0._ZN7cutlass13device_kernelIN5flash19enable_sm80_to_sm89INS1_16FlashAttnBwdSm80INS1_25CollectiveMainloopBwdSm80ILi1ELi1EN4cute5tupleIJNS5_1CILi64EEES8_NS7_ILi192EEEEEENS_10bfloat16_tEfNS_4arch4Sm80ELb0ELb1ELb1ELb1ELb0ELb0ELb0ELb0ELi2ELi2ELi2ELi2ELb1EEENS1_21CollectiveEpilogueBwdISA_SB_SD_Li256ELb1ELb0ELi4EEENS1_19SingleTileSchedulerILb1ELb0ELb0ELi64EEEEEEEEEvNT_6ParamsE:
	.zero		1520


//--------------------- .nv.constant0._ZN7cutlass13device_kernelIN5flash19enable_sm80_to_sm89INS1_16FlashAttnBwdSm80INS1_25CollectiveMainloopBwdSm80ILi1ELi1EN4cute5tupleIJNS5_1CILi64EEES8_NS7_ILi192EEEEEENS_10bfloat16_tEfNS_4arch4Sm80ELb0ELb1ELb1ELb1ELb1ELb0ELb0ELb0ELi2ELi2ELi2ELi2ELb1EEENS1_21CollectiveEpilogueBwdISA_SB_SD_Li256ELb1ELb0ELi4EEENS1_19SingleTileSchedulerILb1ELb0ELb0ELi64EEEEEEEEEvNT_6ParamsE --------------------------
	.section	.nv.constant0._ZN7cutlass13device_kernelIN5flash19enable_sm80_to_sm89INS1_16FlashAttnBwdSm80INS1_25CollectiveMainloopBwdSm80ILi1ELi1EN4cute5tupleIJNS5_1CILi64EEES8_NS7_ILi192EEEEEENS_10bfloat16_tEfNS_4arch4Sm80ELb0ELb1ELb1ELb1ELb1ELb0ELb0ELb0ELi2ELi2ELi2ELi2ELb1EEENS1_21CollectiveEpilogueBwdISA_SB_SD_Li256ELb1ELb0ELi4EEENS1_19SingleTileSchedulerILb1ELb0ELb0ELi64EEEEEEEEEvNT_6ParamsE,"a",@progbits
	.sectionflags	@""
	.align	4
.nv.constant0._ZN7cutlass13device_kernelIN5flash19enable_sm80_to_sm89INS1_16FlashAttnBwdSm80INS1_25CollectiveMainloopBwdSm80ILi1ELi1EN4cute5tupleIJNS5_1CILi64EEES8_NS7_ILi192EEEEEENS_10bfloat16_tEfNS_4arch4Sm80ELb0ELb1ELb1ELb1ELb1ELb0ELb0ELb0ELi2ELi2ELi2ELi2ELb1EEENS1_21CollectiveEpilogueBwdISA_SB_SD_Li256ELb1ELb0ELi4EEENS1_19SingleTileSchedulerILb1ELb0ELb0ELi64EEEEEEEEEvNT_6ParamsE:
	.zero		1520


//--------------------- .nv.constant0._ZN7cutlass13device_kernelIN5flash19enable_sm80_to_sm89INS1_16FlashAttnBwdSm80INS1_25CollectiveMainloopBwdSm80ILi1ELi1EN4cute5tupleIJNS5_1CILi64EEES8_NS7_ILi192EEEEEENS_10bfloat16_tEfNS_4arch4Sm80ELb0ELb1ELb1ELb1ELb0ELb0ELb0ELb0ELi2ELi2ELi2ELi2ELb1EEENS1_24CollectiveEpilogueBwdGQAISA_fSD_Li256ELb1ELb0EEENS1_19SingleTileSchedulerILb1ELb0ELb0ELi64EEEEEEEEEvNT_6ParamsE --------------------------
	.section	.nv.constant0._ZN7cutlass13device_kernelIN5flash19enable_sm80_to_sm89INS1_16FlashAttnBwdSm80INS1_25CollectiveMainloopBwdSm80ILi1ELi1EN4cute5tupleIJNS5_1CILi64EEES8_NS7_ILi192EEEEEENS_10bfloat16_tEfNS_4arch4Sm80ELb0ELb1ELb1ELb1ELb0ELb0ELb0ELb0ELi2ELi2ELi2ELi2ELb1EEENS1_24CollectiveEpilogueBwdGQAISA_fSD_Li256ELb1ELb0EEENS1_19SingleTileSchedulerILb1ELb0ELb0ELi64EEEEEEEEEvNT_6ParamsE,"a",@progbits
	.sectionflags	@""
	.align	4
.nv.constant0._ZN7cutlass13device_kernelIN5flash19enable_sm80_to_sm89INS1_16FlashAttnBwdSm80INS1_25CollectiveMainloopBwdSm80ILi1ELi1EN4cute5tupleIJNS5_1CILi64EEES8_NS7_ILi192EEEEEENS_10bfloat16_tEfNS_4arch4Sm80ELb0ELb1ELb1ELb1ELb0ELb0ELb0ELb0ELi2ELi2ELi2ELi2ELb1EEENS1_24CollectiveEpilogueBwdGQAISA_fSD_Li256ELb1ELb0EEENS1_19SingleTileSchedulerILb1ELb0ELb0ELi64EEEEEEEEEvNT_6ParamsE:
	.zero		1528


//--------------------- .nv.constant0._ZN7cutlass13device_kernelIN5flash19enable_sm80_to_sm89INS1_16FlashAttnBwdSm80INS1_25CollectiveMainloopBwdSm80ILi1ELi1EN4cute5tupleIJNS5_1CILi64EEES8_NS7_ILi192EEEEEENS_10bfloat16_tEfNS_4arch4Sm80ELb0ELb1ELb1ELb1ELb1ELb0ELb0ELb0ELi2ELi2ELi2ELi2ELb1EEENS1_24CollectiveEpilogueBwdGQAISA_fSD_Li256ELb1ELb1EEENS1_19SingleTileSchedulerILb1ELb0ELb0ELi64EEEEEEEEEvNT_6ParamsE --------------------------
	.section	.nv.constant0._ZN7cutlass13device_kernelIN5flash19enable_sm80_to_sm89INS1_16FlashAttnBwdSm80INS1_25CollectiveMainloopBwdSm80ILi1ELi1EN4cute5tupleIJNS5_1CILi64EEES8_NS7_ILi192EEEEEENS_10bfloat16_tEfNS_4arch4Sm80ELb0ELb1ELb1ELb1ELb1ELb0ELb0ELb0ELi2ELi2ELi2ELi2ELb1EEENS1_24CollectiveEpilogueBwdGQAISA_fSD_Li256ELb1ELb1EEENS1_19SingleTileSchedulerILb1ELb0ELb0ELi64EEEEEEEEEvNT_6ParamsE,"a",@progbits
	.sectionflags	@""
	.align	4
.nv.constant0._ZN7cutlass13device_kernelIN5flash19enable_sm80_to_sm89INS1_16FlashAttnBwdSm80INS1_25CollectiveMainloopBwdSm80ILi1ELi1EN4cute5tupleIJNS5_1CILi64EEES8_NS7_ILi192EEEEEENS_10bfloat16_tEfNS_4arch4Sm80ELb0ELb1ELb1ELb1ELb1ELb0ELb0ELb0ELi2ELi2ELi2ELi2ELb1EEENS1_24CollectiveEpilogueBwdGQAISA_fSD_Li256ELb1ELb1EEENS1_19SingleTileSchedulerILb1ELb0ELb0ELi64EEEEEEEEEvNT_6ParamsE:
	.zero		1528


//--------------------- .nv.constant0._ZN7cutlass13device_kernelIN5flash19enable_sm80_to_sm89INS1_16FlashAttnBwdSm80INS1_25CollectiveMainloopBwdSm80ILi1ELi1EN4cute5tupleIJNS5_1CILi64EEES8_NS7_ILi192EEEEEENS_10bfloat16_tEfNS_4arch4Sm80ELb1ELb0ELb1ELb0ELb0ELb0ELb0ELb0ELi2ELi2ELi2ELi2ELb1EEENS1_21CollectiveEpilogueBwdISA_SB_SD_Li256ELb0ELb0ELi4EEENS1_25SingleTileBwdLPTSchedulerILb0ELi64ELb0EEEEEEEEEvNT_6ParamsE --------------------------
	.section	.nv.constant0._ZN7cutlass13device_kernelIN5flash19enable_sm80_to_sm89INS1_16FlashAttnBwdSm80INS1_25CollectiveMainloopBwdSm80ILi1ELi1EN4cute5tupleIJNS5_1CILi64EEES8_NS7_ILi192EEEEEENS_10bfloat16_tEfNS_4arch4Sm80ELb1ELb0ELb1ELb0ELb0ELb0ELb0ELb0ELi2ELi2ELi2ELi2ELb1EEENS1_21CollectiveEpilogueBwdISA_SB_SD_Li256ELb0ELb0ELi4EEENS1_25SingleTileBwdLPTSchedulerILb0ELi64ELb0EEEEEEEEEvNT_6ParamsE,"a",@progbits
	.sectionflags	@""
	.align	4
.nv.constant0._ZN7cutlass13device_kernelIN5flash19enable_sm80_to_sm89INS1_16FlashAttnBwdSm80INS1_25CollectiveMainloopBwdSm80ILi1ELi1EN4cute5tupleIJNS5_1CILi64EEES8_NS7_ILi192EEEEEENS_10bfloat16_tEfNS_4arch4Sm80ELb1ELb0ELb1ELb0ELb0ELb0ELb0ELb0ELi2ELi2ELi2ELi2ELb1EEENS1_21CollectiveEpilogueBwdISA_SB_SD_Li256ELb0ELb0ELi4EEENS1_25SingleTileBwdLPTSchedulerILb0ELi64ELb0EEEEEEEEEvNT_6ParamsE:
	.zero		1544


//--------------------- .nv.constant0._ZN7cutlass13device_kernelIN5flash19enable_sm80_to_sm89INS1_16FlashAttnBwdSm80INS1_25CollectiveMainloopBwdSm80ILi1ELi1EN4cute5tupleIJNS5_1CILi64EEES8_NS7_ILi192EEEEEENS_10bfloat16_tEfNS_4arch4Sm80ELb1ELb0ELb1ELb0ELb1ELb0ELb0ELb0ELi2ELi2ELi2ELi2ELb1EEENS1_21CollectiveEpilogueBwdISA_SB_SD_Li256ELb0ELb0ELi4EEENS1_25SingleTileBwdLPTSchedulerILb0ELi64ELb1EEEEEEEEEvNT_6ParamsE --------------------------
	.section	.nv.constant0._ZN7cutlass13device_kernelIN5flash19enable_sm80_to_sm89INS1_16FlashAttnBwdSm80INS1_25CollectiveMainloopBwdSm80ILi1ELi1EN4cute5tupleIJNS5_1CILi64EEES8_NS7_ILi192EEEEEENS_10bfloat16_tEfNS_4arch4Sm80ELb1ELb0ELb1ELb0ELb1ELb0ELb0ELb0ELi2ELi2ELi2ELi2ELb1EEENS1_21CollectiveEpilogueBwdISA_SB_SD_Li256ELb0ELb0ELi4EEENS1_25SingleTileBwdLPTSchedulerILb0ELi64ELb1EEEEEEEEEvNT_6ParamsE,"a",@progbits
	.sectionflags	@""
	.align	4
.nv.constant0._ZN7cutlass13device_kernelIN5flash19enable_sm80_to_sm89INS1_16FlashAttnBwdSm80INS1_25CollectiveMainloopBwdSm80ILi1ELi1EN4cute5tupleIJNS5_1CILi64EEES8_NS7_ILi192EEEEEENS_10bfloat16_tEfNS_4arch4Sm80ELb1ELb0ELb1ELb0ELb1ELb0ELb0ELb0ELi2ELi2ELi2ELi2ELb1EEENS1_21CollectiveEpilogueBwdISA_SB_SD_Li256ELb0ELb0ELi4EEENS1_25SingleTileBwdLPTSchedulerILb0ELi64ELb1EEEEEEEEEvNT_6ParamsE:
	.zero		1544


//--------------------- .nv.constant0._ZN7cutlass13device_kernelIN5flash19enable_sm80_to_sm89INS1_16FlashAttnBwdSm80INS1_25CollectiveMainloopBwdSm80ILi1ELi1EN4cute5tupleIJNS5_1CILi64EEES8_NS7_ILi192EEEEEENS_10bfloat16_tEfNS_4arch4Sm80ELb1ELb0ELb1ELb0ELb0ELb0ELb0ELb0ELi2ELi2ELi2ELi2ELb1EEENS1_24CollectiveEpilogueBwdGQAISA_fSD_Li256ELb0ELb0EEENS1_25SingleTileBwdLPTSchedulerILb0ELi64ELb0EEEEEEEEEvNT_6ParamsE --------------------------
	.section	.nv.constant0._ZN7cutlass13device_kernelIN5flash19enable_sm80_to_sm89INS1_16FlashAttnBwdSm80INS1_25CollectiveMainloopBwdSm80ILi1ELi1EN4cute5tupleIJNS5_1CILi64EEES8_NS7_ILi192EEEEEENS_10bfloat16_tEfNS_4arch4Sm80ELb1ELb0ELb1ELb0ELb0ELb0ELb0ELb0ELi2ELi2ELi2ELi2ELb1EEENS1_24CollectiveEpilogueBwdGQAISA_fSD_Li256ELb0ELb0EEENS1_25SingleTileBwdLPTSchedulerILb0ELi64ELb0EEEEEEEEEvNT_6ParamsE,"a",@progbits
	.sectionflags	@""
	.align	4
.nv.constant0._ZN7cutlass13device_kernelIN5flash19enable_sm80_to_sm89INS1_16FlashAttnBwdSm80INS1_25CollectiveMainloopBwdSm80ILi1ELi1EN4cute5tupleIJNS5_1CILi64EEES8_NS7_ILi192EEEEEENS_10bfloat16_tEfNS_4arch4Sm80ELb1ELb0ELb1ELb0ELb0ELb0ELb0ELb0ELi2ELi2ELi2ELi2ELb1EEENS1_24CollectiveEpilogueBwdGQAISA_fSD_Li256ELb0ELb0EEENS1_25SingleTileBwdLPTSchedulerILb0ELi64ELb0EEEEEEEEEvNT_6ParamsE:
	.zero		1552


//--------------------- .nv.constant0._ZN7cutlass13device_kernelIN5flash19enable_sm80_to_sm89INS1_16FlashAttnBwdSm80INS1_25CollectiveMainloopBwdSm80ILi1ELi1EN4cute5tupleIJNS5_1CILi64EEES8_NS7_ILi192EEEEEENS_10bfloat16_tEfNS_4arch4Sm80ELb1ELb0ELb1ELb0ELb1ELb0ELb0ELb0ELi2ELi2ELi2ELi2ELb1EEENS1_24CollectiveEpilogueBwdGQAISA_fSD_Li256ELb0ELb1EEENS1_25SingleTileBwdLPTSchedulerILb0ELi64ELb1EEEEEEEEEvNT_6ParamsE --------------------------
	.section	.nv.constant0._ZN7cutlass13device_kernelIN5flash19enable_sm80_to_sm89INS1_16FlashAttnBwdSm80INS1_25CollectiveMainloopBwdSm80ILi1ELi1EN4cute5tupleIJNS5_1CILi64EEES8_NS7_ILi192EEEEEENS_10bfloat16_tEfNS_4arch4Sm80ELb1ELb0ELb1ELb0ELb1ELb0ELb0ELb0ELi2ELi2ELi2ELi2ELb1EEENS1_24CollectiveEpilogueBwdGQAISA_fSD_Li256ELb0ELb1EEENS1_25SingleTileBwdLPTSchedulerILb0ELi64ELb1EEEEEEEEEvNT_6ParamsE,"a",@progbits
	.sectionflags	@""
	.align	4
.nv.constant0._ZN7cutlass13device_kernelIN5flash19enable_sm80_to_sm89INS1_16FlashAttnBwdSm80INS1_25CollectiveMainloopBwdSm80ILi1ELi1EN4cute5tupleIJNS5_1CILi64EEES8_NS7_ILi192EEEEEENS_10bfloat16_tEfNS_4arch4Sm80ELb1ELb0ELb1ELb0ELb1ELb0ELb0ELb0ELi2ELi2ELi2ELi2ELb1EEENS1_24CollectiveEpilogueBwdGQAISA_fSD_Li256ELb0ELb1EEENS1_25SingleTileBwdLPTSchedulerILb0ELi64ELb1EEEEEEEEEvNT_6ParamsE:
	.zero		1552


//--------------------- .nv.constant0._ZN7cutlass13device_kernelIN5flash19enable_sm80_to_sm89INS1_16FlashAttnBwdSm80INS1_25CollectiveMainloopBwdSm80ILi1ELi1EN4cute5tupleIJNS5_1CILi64EEES8_NS7_ILi192EEEEEENS_10bfloat16_tEfNS_4arch4Sm80ELb1ELb0ELb1ELb1ELb0ELb0ELb0ELb0ELi2ELi2ELi2ELi2ELb1EEENS1_21CollectiveEpilogueBwdISA_SB_SD_Li256ELb1ELb0ELi4EEENS1_25SingleTileBwdLPTSchedulerILb1ELi64ELb0EEEEEEEEEvNT_6ParamsE --------------------------
	.section	.nv.constant0._ZN7cutlass13device_kernelIN5flash19enable_sm80_to_sm89INS1_16FlashAttnBwdSm80INS1_25CollectiveMainloopBwdSm80ILi1ELi1EN4cute5tupleIJNS5_1CILi64EEES8_NS7_ILi192EEEEEENS_10bfloat16_tEfNS_4arch4Sm80ELb1ELb0ELb1ELb1ELb0ELb0ELb0ELb0ELi2ELi2ELi2ELi2ELb1EEENS1_21CollectiveEpilogueBwdISA_SB_SD_Li256ELb1ELb0ELi4EEENS1_25SingleTileBwdLPTSchedulerILb1ELi64ELb0EEEEEEEEEvNT_6ParamsE,"a",@progbits
	.sectionflags	@""
	.align	4
.nv.constant0._ZN7cutlass13device_kernelIN5flash19enable_sm80_to_sm89INS1_16FlashAttnBwdSm80INS1_25CollectiveMainloopBwdSm80ILi1ELi1EN4cute5tupleIJNS5_1CILi64EEES8_NS7_ILi192EEEEEENS_10bfloat16_tEfNS_4arch4Sm80ELb1ELb0ELb1ELb1ELb0ELb0ELb0ELb0ELi2ELi2ELi2ELi2ELb1EEENS1_21CollectiveEpilogueBwdISA_SB_SD_Li256ELb1ELb0ELi4EEENS1_25SingleTileBwdLPTSchedulerILb1ELi64ELb0EEEEEEEEEvNT_6ParamsE:
	.zero		1544


//--------------------- .nv.constant0._ZN7cutlass13device_kernelIN5flash19enable_sm80_to_sm89INS1_16FlashAttnBwdSm80INS1_25CollectiveMainloopBwdSm80ILi1ELi1EN4cute5tupleIJNS5_1CILi64EEES8_NS7_ILi192EEEEEENS_10bfloat16_tEfNS_4arch4Sm80ELb1ELb0ELb1ELb1ELb1ELb0ELb0ELb0ELi2ELi2ELi2ELi2ELb1EEENS1_21CollectiveEpilogueBwdISA_SB_SD_Li256ELb1ELb0ELi4EEENS1_25SingleTileBwdLPTSchedulerILb1ELi64ELb1EEEEEEEEEvNT_6ParamsE --------------------------
	.section	.nv.constant0._ZN7cutlass13device_kernelIN5flash19enable_sm80_to_sm89INS1_16FlashAttnBwdSm80INS1_25CollectiveMainloopBwdSm80ILi1ELi1EN4cute5tupleIJNS5_1CILi64EEES8_NS7_ILi192EEEEEENS_10bfloat16_tEfNS_4arch4Sm80ELb1ELb0ELb1ELb1ELb1ELb0ELb0ELb0ELi2ELi2ELi2ELi2ELb1EEENS1_21CollectiveEpilogueBwdISA_SB_SD_Li256ELb1ELb0ELi4EEENS1_25SingleTileBwdLPTSchedulerILb1ELi64ELb1EEEEEEEEEvNT_6ParamsE,"a",@progbits
	.sectionflags	@""
	.align	4
.nv.constant0._ZN7cutlass13device_kernelIN5flash19enable_sm80_to_sm89INS1_16FlashAttnBwdSm80INS1_25CollectiveMainloopBwdSm80ILi1ELi1EN4cute5tupleIJNS5_1CILi64EEES8_NS7_ILi192EEEEEENS_10bfloat16_tEfNS_4arch4Sm80ELb1ELb0ELb1ELb1ELb1ELb0ELb0ELb0ELi2ELi2ELi2ELi2ELb1EEENS1_21CollectiveEpilogueBwdISA_SB_SD_Li256ELb1ELb0ELi4EEENS1_25SingleTileBwdLPTSchedulerILb1ELi64ELb1EEEEEEEEEvNT_6ParamsE:
	.zero		1544


//--------------------- .nv.constant0._ZN7cutlass13device_kernelIN5flash19enable_sm80_to_sm89INS1_16FlashAttnBwdSm80INS1_25CollectiveMainloopBwdSm80ILi1ELi1EN4cute5tupleIJNS5_1CILi64EEES8_NS7_ILi192EEEEEENS_10bfloat16_tEfNS_4arch4Sm80ELb1ELb0ELb1ELb1ELb0ELb0ELb0ELb0ELi2ELi2ELi2ELi2ELb1EEENS1_24CollectiveEpilogueBwdGQAISA_fSD_Li256ELb1ELb0EEENS1_25SingleTileBwdLPTSchedulerILb1ELi64ELb0EEEEEEEEEvNT_6ParamsE --------------------------
	.section	.nv.constant0._ZN7cutlass13device_kernelIN5flash19enable_sm80_to_sm89INS1_16FlashAttnBwdSm80INS1_25CollectiveMainloopBwdSm80ILi1ELi1EN4cute5tupleIJNS5_1CILi64EEES8_NS7_ILi192EEEEEENS_10bfloat16_tEfNS_4arch4Sm80ELb1ELb0ELb1ELb1ELb0ELb0ELb0ELb0ELi2ELi2ELi2ELi2ELb1EEENS1_24CollectiveEpilogueBwdGQAISA_fSD_Li256ELb1ELb0EEENS1_25SingleTileBwdLPTSchedulerILb1ELi64ELb0EEEEEEEEEvNT_6ParamsE,"a",@progbits
	.sectionflags	@""
	.align	4
.nv.constant0._ZN7cutlass13device_kernelIN5flash19enable_sm80_to_sm89INS1_16FlashAttnBwdSm80INS1_25CollectiveMainloopBwdSm80ILi1ELi1EN4cute5tupleIJNS5_1CILi64EEES8_NS7_ILi192EEEEEENS_10bfloat16_tEfNS_4arch4Sm80ELb1ELb0ELb1ELb1ELb0ELb0ELb0ELb0ELi2ELi2ELi2ELi2ELb1EEENS1_24CollectiveEpilogueBwdGQAISA_fSD_Li256ELb1ELb0EEENS1_25SingleTileBwdLPTSchedulerILb1ELi64ELb0EEEEEEEEEvNT_6ParamsE:
	.zero		1552


//--------------------- .nv.constant0._ZN7cutlass13device_kernelIN5flash19enable_sm80_to_sm89INS1_16FlashAttnBwdSm80INS1_25CollectiveMainloopBwdSm80ILi1ELi1EN4cute5tupleIJNS5_1CILi64EEES8_NS7_ILi192EEEEEENS_10bfloat16_tEfNS_4arch4Sm80ELb1ELb0ELb1ELb1ELb1ELb0ELb0ELb0ELi2ELi2ELi2ELi2ELb1EEENS1_24CollectiveEpilogueBwdGQAISA_fSD_Li256ELb1ELb1EEENS1_25SingleTileBwdLPTSchedulerILb1ELi64ELb1EEEEEEEEEvNT_6ParamsE --------------------------
	.section	.nv.constant0._ZN7cutlass13device_kernelIN5flash19enable_sm80_to_sm89INS1_16FlashAttnBwdSm80INS1_25CollectiveMainloopBwdSm80ILi1ELi1EN4cute5tupleIJNS5_1CILi64EEES8_NS7_ILi192EEEEEENS_10bfloat16_tEfNS_4arch4Sm80ELb1ELb0ELb1ELb1ELb1ELb0ELb0ELb0ELi2ELi2ELi2ELi2ELb1EEENS1_24CollectiveEpilogueBwdGQAISA_fSD_Li256ELb1ELb1EEENS1_25SingleTileBwdLPTSchedulerILb1ELi64ELb1EEEEEEEEEvNT_6ParamsE,"a",@progbits
	.sectionflags	@""
	.align	4
.nv.constant0._ZN7cutlass13device_kernelIN5flash19enable_sm80_to_sm89INS1_16FlashAttnBwdSm80INS1_25CollectiveMainloopBwdSm80ILi1ELi1EN4cute5tupleIJNS5_1CILi64EEES8_NS7_ILi192EEEEEENS_10bfloat16_tEfNS_4arch4Sm80ELb1ELb0ELb1ELb1ELb1ELb0ELb0ELb0ELi2ELi2ELi2ELi2ELb1EEENS1_24CollectiveEpilogueBwdGQAISA_fSD_Li256ELb1ELb1EEENS1_25SingleTileBwdLPTSchedulerILb1ELi64ELb1EEEEEEEEEvNT_6ParamsE:
	.zero		1552


//--------------------- .nv.constant0._ZN7cutlass13device_kernelIN5flash19enable_sm80_to_sm89INS1_16FlashAttnBwdSm80INS1_25CollectiveMainloopBwdSm80ILi2ELi1EN4cute5tupleIJNS5_1CILi64EEENS7_ILi80EEENS7_ILi192EEEEEENS_10bfloat16_tEfNS_4arch4Sm80ELb0ELb0ELb1ELb0ELb0ELb0ELb1ELb0ELi2ELi4ELi2ELi2ELb0EEENS1_21CollectiveEpilogueBwdISB_SC_SE_Li256ELb0ELb1ELi4EEENS1_19SingleTileSchedulerILb0ELb0ELb0ELi80EEEEEEEEEvNT_6ParamsE --------------------------
	.section	.nv.constant0._ZN7cutlass13device_kernelIN5flash19enable_sm80_to_sm89INS1_16FlashAttnBwdSm80INS1_25CollectiveMainloopBwdSm80ILi2ELi1EN4cute5tupleIJNS5_1CILi64EEENS7_ILi80EEENS7_ILi192EEEEEENS_10bfloat16_tEfNS_4arch4Sm80ELb0ELb0ELb1ELb0ELb0ELb0ELb1ELb0ELi2ELi4ELi2ELi2ELb0EEENS1_21CollectiveEpilogueBwdISB_SC_SE_Li256ELb0ELb1ELi4EEENS1_19SingleTileSchedulerILb0ELb0ELb0ELi80EEEEEEEEEvNT_6ParamsE,"a",@progbits
	.sectionflags	@""
	.align	4
.nv.constant0._ZN7cutlass13device_kernelIN5flash19enable_sm80_to_sm89INS1_16FlashAttnBwdSm80INS1_25CollectiveMainloopBwdSm80ILi2ELi1EN4cute5tupleIJNS5_1CILi64EEENS7_ILi80EEENS7_ILi192EEEEEENS_10bfloat16_tEfNS_4arch4Sm80ELb0ELb0ELb1ELb0ELb0ELb0ELb1ELb0ELi2ELi4ELi2ELi2ELb0EEENS1_21CollectiveEpilogueBwdISB_SC_SE_Li256ELb0ELb1ELi4EEENS1_19SingleTileSchedulerILb0ELb0ELb0ELi80EEEEEEEEEvNT_6ParamsE:
	.zero		1520


//--------------------- .nv.constant0._ZN7cutlass13device_kernelIN5flash19enable_sm80_to_sm89INS1_16FlashAttnBwdSm80INS1_25CollectiveMainloopBwdSm80ILi2ELi1EN4cute5tupleIJNS5_1CILi64EEENS7_ILi80EEENS7_ILi192EEEEEENS_10bfloat16_tEfNS_4arch4Sm80ELb0ELb0ELb1ELb0ELb1ELb0ELb1ELb0ELi2ELi4ELi2ELi2ELb0EEENS1_21CollectiveEpilogueBwdISB_SC_SE_Li256ELb0ELb1ELi4EEENS1_19SingleTileSchedulerILb0ELb0ELb0ELi80EEEEEEEEEvNT_6ParamsE --------------------------
	.section	.nv.constant0._ZN7cutlass13device_kernelIN5flash19enable_sm80_to_sm89INS1_16FlashAttnBwdSm80INS1_25CollectiveMainloopBwdSm80ILi2ELi1EN4cute5tupleIJNS5_1CILi64EEENS7_ILi80EEENS7_ILi192EEEEEENS_10bfloat16_tEfNS_4arch4Sm80ELb0ELb0ELb1ELb0ELb1ELb0ELb1ELb0ELi2ELi4ELi2ELi2ELb0EEENS1_21CollectiveEpilogueBwdISB_SC_SE_Li256ELb0ELb1ELi4EEENS1_19SingleTileSchedulerILb0ELb0ELb0ELi80EEEEEEEEEvNT_6ParamsE,"a",@progbits
	.sectionflags	@""
	.align	4
.nv.constant0._ZN7cutlass13device_kernelIN5flash19enable_sm80_to_sm89INS1_16FlashAttnBwdSm80INS1_25CollectiveMainloopBwdSm80ILi2ELi1EN4cute5tupleIJNS5_1CILi64EEENS7_ILi80EEENS7_ILi192EEEEEENS_10bfloat16_tEfNS_4arch4Sm80ELb0ELb0ELb1ELb0ELb1ELb0ELb1ELb0ELi2ELi4ELi2ELi2ELb0EEENS1_21CollectiveEpilogueBwdISB_SC_SE_Li256ELb0ELb1ELi4EEENS1_19SingleTileSchedulerILb0ELb0ELb0ELi80EEEEEEEEEvNT_6ParamsE:
	.zero		1520


//--------------------- .nv.constant0._ZN7cutlass13device_kernelIN5flash19enable_sm80_to_sm89INS1_16FlashAttnBwdSm80INS1_25CollectiveMainloopBwdSm80ILi2ELi1EN4cute5tupleIJNS5_1CILi64EEENS7_ILi80EEENS7_ILi192EEEEEENS_10bfloat16_tEfNS_4arch4Sm80ELb0ELb0ELb1ELb0ELb0ELb0ELb1ELb0ELi2ELi4ELi2ELi2ELb0EEENS1_24CollectiveEpilogueBwdGQAISB_fSE_Li256ELb0ELb0EEENS1_19SingleTileSchedulerILb0ELb0ELb0ELi80EEEEEEEEEvNT_6ParamsE --------------------------
	.section	.nv.constant0._ZN7cutlass13device_kernelIN5flash19enable_sm80_to_sm89INS1_16FlashAttnBwdSm80INS1_25CollectiveMainloopBwdSm80ILi2ELi1EN4cute5tupleIJNS5_1CILi64EEENS7_ILi80EEENS7_ILi192EEEEEENS_10bfloat16_tEfNS_4arch4Sm80ELb0ELb0ELb1ELb0ELb0ELb0ELb1ELb0ELi2ELi4ELi2ELi2ELb0EEENS1_24CollectiveEpilogueBwdGQAISB_fSE_Li256ELb0ELb0EEENS1_19SingleTileSchedulerILb0ELb0ELb0ELi80EEEEEEEEEvNT_6ParamsE,"a",@progbits
	.sectionflags	@""
	.align	4
.nv.constant0._ZN7cutlass13device_kernelIN5flash19enable_sm80_to_sm89INS1_16FlashAttnBwdSm80INS1_25CollectiveMainloopBwdSm80ILi2ELi1EN4cute5tupleIJNS5_1CILi64EEENS7_ILi80EEENS7_ILi192EEEEEENS_10bfloat16_tEfNS_4arch4Sm80ELb0ELb0ELb1ELb0ELb0ELb0ELb1ELb0ELi2ELi4ELi2ELi2ELb0EEENS1_24CollectiveEpilogueBwdGQAISB_fSE_Li256ELb0ELb0EEENS1_19SingleTileSchedulerILb0ELb0ELb0ELi80EEEEEEEEEvNT_6ParamsE:
	.zero		1528


//--------------------- .nv.constant0._ZN7cutlass13device_kernelIN5flash19enable_sm80_to_sm89INS1_16FlashAttnBwdSm80INS1_25CollectiveMainloopBwdSm80ILi2ELi1EN4cute5tupleIJNS5_1CILi64EEENS7_ILi80EEENS7_ILi192EEEEEENS_10bfloat16_tEfNS_4arch4Sm80ELb0ELb0ELb1ELb0ELb1ELb0ELb1ELb0ELi2ELi4ELi2ELi2ELb0EEENS1_24CollectiveEpilogueBwdGQAISB_fSE_Li256ELb0ELb1EEENS1_19SingleTileSchedulerILb0ELb0ELb0ELi80EEEEEEEEEvNT_6ParamsE --------------------------
	.section	.nv.constant0._ZN7cutlass13device_kernelIN5flash19enable_sm80_to_sm89INS1_16FlashAttnBwdSm80INS1_25CollectiveMainloopBwdSm80ILi2ELi1EN4cute5tupleIJNS5_1CILi64EEENS7_ILi80EEENS7_ILi192EEEEEENS_10bfloat16_tEfNS_4arch4Sm80ELb0ELb0ELb1ELb0ELb1ELb0ELb1ELb0ELi2ELi4ELi2ELi2ELb0EEENS1_24CollectiveEpilogueBwdGQAISB_fSE_Li256ELb0ELb1EEENS1_19SingleTileSchedulerILb0ELb0ELb0ELi80EEEEEEEEEvNT_6ParamsE,"a",@progbits
	.sectionflags	@""
	.align	4
.nv.constant0._ZN7cutlass13device_kernelIN5flash19enable_sm80_to_sm89INS1_16FlashAttnBwdSm80INS1_25CollectiveMainloopBwdSm80ILi2ELi1EN4cute5tupleIJNS5_1CILi64EEENS7_ILi80EEENS7_ILi192EEEEEENS_10bfloat16_tEfNS_4arch4Sm80ELb0ELb0ELb1ELb0ELb1ELb0ELb1ELb0ELi2ELi4ELi2ELi2ELb0EEENS1_24CollectiveEpilogueBwdGQAISB_fSE_Li256ELb0ELb1EEENS1_19SingleTileSchedulerILb0ELb0ELb0ELi80EEEEEEEEEvNT_6ParamsE:
	.zero		1528


//--------------------- .nv.constant0._ZN7cutlass13device_kernelIN5flash19enable_sm80_to_sm89INS1_16FlashAttnBwdSm80INS1_25CollectiveMainloopBwdSm80ILi2ELi1EN4cute5tupleIJNS5_1CILi64EEENS7_ILi80EEENS7_ILi192EEEEEENS_10bfloat16_tEfNS_4arch4Sm80ELb0ELb0ELb1ELb1ELb0ELb0ELb1ELb0ELi2ELi4ELi2ELi2ELb0EEENS1_21CollectiveEpilogueBwdISB_SC_SE_Li256ELb1ELb1ELi4EEENS1_19SingleTileSchedulerILb1ELb0ELb0ELi80EEEEEEEEEvNT_6ParamsE --------------------------
	.section	.nv.constant0._ZN7cutlass13device_kernelIN5flash19enable_sm80_to_sm89INS1_16FlashAttnBwdSm80INS1_25CollectiveMainloopBwdSm80ILi2ELi1EN4cute5tupleIJNS5_1CILi64EEENS7_ILi80EEENS7_ILi192EEEEEENS_10bfloat16_tEfNS_4arch4Sm80ELb0ELb0ELb1ELb1ELb0ELb0ELb1ELb0ELi2ELi4ELi2ELi2ELb0EEENS1_21CollectiveEpilogueBwdISB_SC_SE_Li256ELb1ELb1ELi4EEENS1_19SingleTileSchedulerILb1ELb0ELb0ELi80EEEEEEEEEvNT_6ParamsE,"a",@progbits
	.sectionflags	@""
	.align	4
.nv.constant0._ZN7cutlass13device_kernelIN5flash19enable_sm80_to_sm89INS1_16FlashAttnBwdSm80INS1_25CollectiveMainloopBwdSm80ILi2ELi1EN4cute5tupleIJNS5_1CILi64EEENS7_ILi80EEENS7_ILi192EEEEEENS_10bfloat16_tEfNS_4arch4Sm80ELb0ELb0ELb1ELb1ELb0ELb0ELb1ELb0ELi2ELi4ELi2ELi2ELb0EEENS1_21CollectiveEpilogueBwdISB_SC_SE_Li256ELb1ELb1ELi4EEENS1_19SingleTileSchedulerILb1ELb0ELb0ELi80EEEEEEEEEvNT_6ParamsE:
	.zero		1520


//--------------------- .nv.constant0._ZN7cutlass13device_kernelIN5flash19enable_sm80_to_sm89INS1_16FlashAttnBwdSm80INS1_25CollectiveMainloopBwdSm80ILi2ELi1EN4cute5tupleIJNS5_1CILi64EEENS7_ILi80EEENS7_ILi192EEEEEENS_10bfloat16_tEfNS_4arch4Sm80ELb0ELb0ELb1ELb1ELb1ELb0ELb1ELb0ELi2ELi4ELi2ELi2ELb0EEENS1_21CollectiveEpilogueBwdISB_SC_SE_Li256ELb1ELb1ELi4EEENS1_19SingleTileSchedulerILb1ELb0ELb0ELi80EEEEEEEEEvNT_6ParamsE --------------------------
	.section	.nv.constant0._ZN7cutlass13device_kernelIN5flash19enable_sm80_to_sm89INS1_16FlashAttnBwdSm80INS1_25CollectiveMainloopBwdSm80ILi2ELi1EN4cute5tupleIJNS5_1CILi64EEENS7_ILi80EEENS7_ILi192EEEEEENS_10bfloat16_tEfNS_4arch4Sm80ELb0ELb0ELb1ELb1ELb1ELb0ELb1ELb0ELi2ELi4ELi2ELi2ELb0EEENS1_21CollectiveEpilogueBwdISB_SC_SE_Li256ELb1ELb1ELi4EEENS1_19SingleTileSchedulerILb1ELb0ELb0ELi80EEEEEEEEEvNT_6ParamsE,"a",@progbits
	.sectionflags	@""
	.align	4
.nv.constant0._ZN7cutlass13device_kernelIN5flash19enable_sm80_to_sm89INS1_16FlashAttnBwdSm80INS1_25CollectiveMainloopBwdSm80ILi2ELi1EN4cute5tupleIJNS5_1CILi64EEENS7_ILi80EEENS7_ILi192EEEEEENS_10bfloat16_tEfNS_4arch4Sm80ELb0ELb0ELb1ELb1ELb1ELb0ELb1ELb0ELi2ELi4ELi2ELi2ELb0EEENS1_21CollectiveEpilogueBwdISB_SC_SE_Li256ELb1ELb1ELi4EEENS1_19SingleTileSchedulerILb1ELb0ELb0ELi80EEEEEEEEEvNT_6ParamsE:
	.zero		1520


//--------------------- .nv.constant0._ZN7cutlass13device_kernelIN5flash19enable_sm80_to_sm89INS1_16FlashAttnBwdSm80INS1_25CollectiveMainloopBwdSm80ILi2ELi1EN4cute5tupleIJNS5_1CILi64EEENS7_ILi80EEENS7_ILi192EEEEEENS_10bfloat16_tEfNS_4arch4Sm80ELb0ELb0ELb1ELb1ELb0ELb0ELb1ELb0ELi2ELi4ELi2ELi2ELb0EEENS1_24CollectiveEpilogueBwdGQAISB_fSE_Li256ELb1ELb0EEENS1_19SingleTileSchedulerILb1ELb0ELb0ELi80EEEEEEEEEvNT_6ParamsE --------------------------
	.section	.nv.constant0._ZN7cutlass13device_kernelIN5flash19enable_sm80_to_sm89INS1_16FlashAttnBwdSm80INS1_25CollectiveMainloopBwdSm80ILi2ELi1EN4cute5tupleIJNS5_1CILi64EEENS7_ILi80EEENS7_ILi192EEEEEENS_10bfloat16_tEfNS_4arch4Sm80ELb0ELb0ELb1ELb1ELb0ELb0ELb1ELb0ELi2ELi4ELi2ELi2ELb0EEENS1_24CollectiveEpilogueBwdGQAISB_fSE_Li256ELb1ELb0EEENS1_19SingleTileSchedulerILb1ELb0ELb0ELi80EEEEEEEEEvNT_6ParamsE,"a",@progbits
	.sectionflags	@""
	.align	4
.nv.constant0._ZN7cutlass13device_kernelIN5flash19enable_sm80_to_sm89INS1_16FlashAttnBwdSm80INS1_25CollectiveMainloopBwdSm80ILi2ELi1EN4cute5tupleIJNS5_1CILi64EEENS7_ILi80EEENS7_ILi192EEEEEENS_10bfloat16_tEfNS_4arch4Sm80ELb0ELb0ELb1ELb1ELb0ELb0ELb1ELb0ELi2ELi4ELi2ELi2ELb0EEENS1_24CollectiveEpilogueBwdGQAISB_fSE_Li256ELb1ELb0EEENS1_19SingleTileSchedulerILb1ELb0ELb0ELi80EEEEEEEEEvNT_6ParamsE:
	.zero		1528


//--------------------- .nv.constant0._ZN7cutlass13device_kernelIN5flash19enable_sm80_to_sm89INS1_16FlashAttnBwdSm80INS1_25CollectiveMainloopBwdSm80ILi2ELi1EN4cute5tupleIJNS5_1CILi64EEENS7_ILi80EEENS7_ILi192EEEEEENS_10bfloat16_tEfNS_4arch4Sm80ELb0ELb0ELb1ELb1ELb1ELb0ELb1ELb0ELi2ELi4ELi2ELi2ELb0EEENS1_24CollectiveEpilogueBwdGQAISB_fSE_Li256ELb1ELb1EEENS1_19SingleTileSchedulerILb1ELb0ELb0ELi80EEEEEEEEEvNT_6ParamsE --------------------------
	.section	.nv.constant0._ZN7cutlass13device_kernelIN5flash19enable_sm80_to_sm89INS1_16FlashAttnBwdSm80INS1_25CollectiveMainloopBwdSm80ILi2ELi1EN4cute5tupleIJNS5_1CILi64EEENS7_ILi80EEENS7_ILi192EEEEEENS_10bfloat16_tEfNS_4arch4Sm80ELb0ELb0ELb1ELb1ELb1ELb0ELb1ELb0ELi2ELi4ELi2ELi2ELb0EEENS1_24CollectiveEpilogueBwdGQAISB_fSE_Li256ELb1ELb1EEENS1_19SingleTileSchedulerILb1ELb0ELb0ELi80EEEEEEEEEvNT_6ParamsE,"a",@progbits
	.sectionflags	@""
	.align	4
.nv.constant0._ZN7cutlass13device_kernelIN5flash19enable_sm80_to_sm89INS1_16FlashAttnBwdSm80INS1_25CollectiveMainloopBwdSm80ILi2ELi1EN4cute5tupleIJNS5_1CILi64EEENS7_ILi80EEENS7_ILi192EEEEEENS_10bfloat16_tEfNS_4arch4Sm80ELb0ELb0ELb1ELb1ELb1ELb0ELb1ELb0ELi2ELi4ELi2ELi2ELb0EEENS1_24CollectiveEpilogueBwdGQAISB_fSE_Li256ELb1ELb1EEENS1_19SingleTileSchedulerILb1ELb0ELb0ELi80EEEEEEEEEvNT_6ParamsE:
	.zero		1528


//--------------------- .nv.constant0._ZN7cutlass13device_kernelIN5flash19enable_sm80_to_sm89INS1_16FlashAttnBwdSm80INS1_25CollectiveMainloopBwdSm80ILi2ELi1EN4cute5tupleIJNS5_1CILi64EEENS7_ILi80EEENS7_ILi192EEEEEENS_10bfloat16_tEfNS_4arch4Sm80ELb0ELb1ELb1ELb0ELb0ELb0ELb1ELb0ELi2ELi4ELi2ELi2ELb0EEENS1_21CollectiveEpilogueBwdISB_SC_SE_Li256ELb0ELb1ELi4EEENS1_19SingleTileSchedulerILb0ELb0ELb0ELi80EEEEEEEEEvNT_6ParamsE --------------------------
	.section	.nv.constant0._ZN7cutlass13device_kernelIN5flash19enable_sm80_to_sm89INS1_16FlashAttnBwdSm80INS1_25CollectiveMainloopBwdSm80ILi2ELi1EN4cute5tupleIJNS5_1CILi64EEENS7_ILi80EEENS7_ILi192EEEEEENS_10bfloat16_tEfNS_4arch4Sm80ELb0ELb1ELb1ELb0ELb0ELb0ELb1ELb0ELi2ELi4ELi2ELi2ELb0EEENS1_21CollectiveEpilogueBwdISB_SC_SE_Li256ELb0ELb1ELi4EEENS1_19SingleTileSchedulerILb0ELb0ELb0ELi80EEEEEEEEEvNT_6ParamsE,"a",@progbits
	.sectionflags	@""
	.align	4
.nv.constant0._ZN7cutlass13device_kernelIN5flash19enable_sm80_to_sm89INS1_16FlashAttnBwdSm80INS1_25CollectiveMainloopBwdSm80ILi2ELi1EN4cute5tupleIJNS5_1CILi64EEENS7_ILi80EEENS7_ILi192EEEEEENS_10bfloat16_tEfNS_4arch4Sm80ELb0ELb1ELb1ELb0ELb0ELb0ELb1ELb0ELi2ELi4ELi2ELi2ELb0EEENS1_21CollectiveEpilogueBwdISB_SC_SE_Li256ELb0ELb1ELi4EEENS1_19SingleTileSchedulerILb0ELb0ELb0ELi80EEEEEEEEEvNT_6ParamsE:
	.zero		1520


//--------------------- .nv.constant0._ZN7cutlass13device_kernelIN5flash19enable_sm80_to_sm89INS1_16FlashAttnBwdSm80INS1_25CollectiveMainloopBwdSm80ILi2ELi1EN4cute5tupleIJNS5_1CILi64EEENS7_ILi80EEENS7_ILi192EEEEEENS_10bfloat16_tEfNS_4arch4Sm80ELb0ELb1ELb1ELb0ELb1ELb0ELb1ELb0ELi2ELi4ELi2ELi2ELb0EEENS1_21CollectiveEpilogueBwdISB_SC_SE_Li256ELb0ELb1ELi4EEENS1_19SingleTileSchedulerILb0ELb0ELb0ELi80EEEEEEEEEvNT_6ParamsE --------------------------
	.section	.nv.constant0._ZN7cutlass13device_kernelIN5flash19enable_sm80_to_sm89INS1_16FlashAttnBwdSm80INS1_25CollectiveMainloopBwdSm80ILi2ELi1EN4cute5tupleIJNS5_1CILi64EEENS7_ILi80EEENS7_ILi192EEEEEENS_10bfloat16_tEfNS_4arch4Sm80ELb0ELb1ELb1ELb0ELb1ELb0ELb1ELb0ELi2ELi4ELi2ELi2ELb0EEENS1_21CollectiveEpilogueBwdISB_SC_SE_Li256ELb0ELb1ELi4EEENS1_19SingleTileSchedulerILb0ELb0ELb0ELi80EEEEEEEEEvNT_6ParamsE,"a",@progbits
	.sectionflags	@""
	.align	4
.nv.constant0._ZN7cutlass13device_kernelIN5flash19enable_sm80_to_sm89INS1_16FlashAttnBwdSm80INS1_25CollectiveMainloopBwdSm80ILi2ELi1EN4cute5tupleIJNS5_1CILi64EEENS7_ILi80EEENS7_ILi192EEEEEENS_10bfloat16_tEfNS_4arch4Sm80ELb0ELb1ELb1ELb0ELb1ELb0ELb1ELb0ELi2ELi4ELi2ELi2ELb0EEENS1_21CollectiveEpilogueBwdISB_SC_SE_Li256ELb0ELb1ELi4EEENS1_19SingleTileSchedulerILb0ELb0ELb0ELi80EEEEEEEEEvNT_6ParamsE:
	.zero		1520


//--------------------- .nv.constant0._ZN7cutlass13device_kernelIN5flash19enable_sm80_to_sm89INS1_16FlashAttnBwdSm80INS1_25CollectiveMainloopBwdSm80ILi2ELi1EN4cute5tupleIJNS5_1CILi64EEENS7_ILi80EEENS7_ILi192EEEEEENS_10bfloat16_tEfNS_4arch4Sm80ELb0ELb1ELb1ELb0ELb0ELb0ELb1ELb0ELi2ELi4ELi2ELi2ELb0EEENS1_24CollectiveEpilogueBwdGQAISB_fSE_Li256ELb0ELb0EEENS1_19SingleTileSchedulerILb0ELb0ELb0ELi80EEEEEEEEEvNT_6ParamsE --------------------------
	.section	.nv.constant0._ZN7cutlass13device_kernelIN5flash19enable_sm80_to_sm89INS1_16FlashAttnBwdSm80INS1_25CollectiveMainloopBwdSm80ILi2ELi1EN4cute5tupleIJNS5_1CILi64EEENS7_ILi80EEENS7_ILi192EEEEEENS_10bfloat16_tEfNS_4arch4Sm80ELb0ELb1ELb1ELb0ELb0ELb0ELb1ELb0ELi2ELi4ELi2ELi2ELb0EEENS1_24CollectiveEpilogueBwdGQAISB_fSE_Li256ELb0ELb0EEENS1_19SingleTileSchedulerILb0ELb0ELb0ELi80EEEEEEEEEvNT_6ParamsE,"a",@progbits
	.sectionflags	@""
	.align	4
.nv.constant0._ZN7cutlass13device_kernelIN5flash19enable_sm80_to_sm89INS1_16FlashAttnBwdSm80INS1_25CollectiveMainloopBwdSm80ILi2ELi1EN4cute5tupleIJNS5_1CILi64EEENS7_ILi80EEENS7_ILi192EEEEEENS_10bfloat16_tEfNS_4arch4Sm80ELb0ELb1ELb1ELb0ELb0ELb0ELb1ELb0ELi2ELi4ELi2ELi2ELb0EEENS1_24CollectiveEpilogueBwdGQAISB_fSE_Li256ELb0ELb0EEENS1_19SingleTileSchedulerILb0ELb0ELb0ELi80EEEEEEEEEvNT_6ParamsE:
	.zero		1528


//--------------------- .nv.constant0._ZN7cutlass13device_kernelIN5flash19enable_sm80_to_sm89INS1_16FlashAttnBwdSm80INS1_25CollectiveMainloopBwdSm80ILi2ELi1EN4cute5tupleIJNS5_1CILi64EEENS7_ILi80EEENS7_ILi192EEEEEENS_10bfloat16_tEfNS_4arch4Sm80ELb0ELb1ELb1ELb0ELb1ELb0ELb1ELb0ELi2ELi4ELi2ELi2ELb0EEENS1_24CollectiveEpilogueBwdGQAISB_fSE_Li256ELb0ELb1EEENS1_19SingleTileSchedulerILb0ELb0ELb0ELi80EEEEEEEEEvNT_6ParamsE --------------------------
	.section	.nv.constant0._ZN7cutlass13device_kernelIN5flash19enable_sm80_to_sm89INS1_16FlashAttnBwdSm80INS1_25CollectiveMainloopBwdSm80ILi2ELi1EN4cute5tupleIJNS5_1CILi64EEENS7_ILi80EEENS7_ILi192EEEEEENS_10bfloat16_tEfNS_4arch4Sm80ELb0ELb1ELb1ELb0ELb1ELb0ELb1ELb0ELi2ELi4ELi2ELi2ELb0EEENS1_24CollectiveEpilogueBwdGQAISB_fSE_Li256ELb0ELb1EEENS1_19SingleTileSchedulerILb0ELb0ELb0ELi80EEEEEEEEEvNT_6ParamsE,"a",@progbits
	.sectionflags	@""
	.align	4
.nv.constant0._ZN7cutlass13device_kernelIN5flash19enable_sm80_to_sm89INS1_16FlashAttnBwdSm80INS1_25CollectiveMainloopBwdSm80ILi2ELi1EN4cute5tupleIJNS5_1CILi64EEENS7_ILi80EEENS7_ILi192EEEEEENS_10bfloat16_tEfNS_4arch4Sm80ELb0ELb1ELb1ELb0ELb1ELb0ELb1ELb0ELi2ELi4ELi2ELi2ELb0EEENS1_24CollectiveEpilogueBwdGQAISB_fSE_Li256ELb0ELb1EEENS1_19SingleTileSchedulerILb0ELb0ELb0ELi80EEEEEEEEEvNT_6ParamsE:
	.zero		1528


//--------------------- .nv.constant0._ZN7cutlass13device_kernelIN5flash19enable_sm80_to_sm89INS1_16FlashAttnBwdSm80INS1_25CollectiveMainloopBwdSm80ILi2ELi1EN4cute5tupleIJNS5_1CILi64EEENS7_ILi80EEENS7_ILi192EEEEEENS_10bfloat16_tEfNS_4arch4Sm80ELb0ELb1ELb1ELb1ELb0ELb0ELb1ELb0ELi2ELi4ELi2ELi2ELb0EEENS1_21CollectiveEpilogueBwdISB_SC_SE_Li256ELb1ELb1ELi4EEENS1_19SingleTileSchedulerILb1ELb0ELb0ELi80EEEEEEEEEvNT_6ParamsE --------------------------
	.section	.nv.constant0._ZN7cutlass13device_kernelIN5flash19enable_sm80_to_sm89INS1_16FlashAttnBwdSm80INS1_25CollectiveMainloopBwdSm80ILi2ELi1EN4cute5tupleIJNS5_1CILi64EEENS7_ILi80EEENS7_ILi192EEEEEENS_10bfloat16_tEfNS_4arch4Sm80ELb0ELb1ELb1ELb1ELb0ELb0ELb1ELb0ELi2ELi4ELi2ELi2ELb0EEENS1_21CollectiveEpilogueBwdISB_SC_SE_Li256ELb1ELb1ELi4EEENS1_19SingleTileSchedulerILb1ELb0ELb0ELi80EEEEEEEEEvNT_6ParamsE,"a",@progbits
	.sectionflags	@""
	.align	4
.nv.constant0._ZN7cutlass13device_kernelIN5flash19enable_sm80_to_sm89INS1_16FlashAttnBwdSm80INS1_25CollectiveMainloopBwdSm80ILi2ELi1EN4cute5tupleIJNS5_1CILi64EEENS7_ILi80EEENS7_ILi192EEEEEENS_10bfloat16_tEfNS_4arch4Sm80ELb0ELb1ELb1ELb1ELb0ELb0ELb1ELb0ELi2ELi4ELi2ELi2ELb0EEENS1_21CollectiveEpilogueBwdISB_SC_SE_Li256ELb1ELb1ELi4EEENS1_19SingleTileSchedulerILb1ELb0ELb0ELi80EEEEEEEEEvNT_6ParamsE:
	.zero		1520


//--------------------- .nv.constant0._ZN7cutlass13device_kernelIN5flash19enable_sm80_to_sm89INS1_16FlashAttnBwdSm80INS1_25CollectiveMainloopBwdSm80ILi2ELi1EN4cute5tupleIJNS5_1CILi64EEENS7_ILi80EEENS7_ILi192EEEEEENS_10bfloat16_tEfNS_4arch4Sm80ELb0ELb1ELb1ELb1ELb1ELb0ELb1ELb0ELi2ELi4ELi2ELi2ELb0EEENS1_21CollectiveEpilogueBwdISB_SC_SE_Li256ELb1ELb1ELi4EEENS1_19SingleTileSchedulerILb1ELb0ELb0ELi80EEEEEEEEEvNT_6ParamsE --------------------------
	.section	.nv.constant0._ZN7cutlass13device_kernelIN5flash19enable_sm80_to_sm89INS1_16FlashAttnBwdSm80INS1_25CollectiveMainloopBwdSm80ILi2ELi1EN4cute5tupleIJNS5_1CILi64EEENS7_ILi80EEENS7_ILi192EEEEEENS_10bfloat16_tEfNS_4arch4Sm80ELb0ELb1ELb1ELb1ELb1ELb0ELb1ELb0ELi2ELi4ELi2ELi2ELb0EEENS1_21CollectiveEpilogueBwdISB_SC_SE_Li256ELb1ELb1ELi4EEENS1_19SingleTileSchedulerILb1ELb0ELb0ELi80EEEEEEEEEvNT_6ParamsE,"a",@progbits
	.sectionflags	@""
	.align	4
.nv.constant0._ZN7cutlass13device_kernelIN5flash19enable_sm80_to_sm89INS1_16FlashAttnBwdSm80INS1_25CollectiveMainloopBwdSm80ILi2ELi1EN4cute5tupleIJNS5_1CILi64EEENS7_ILi80EEENS7_ILi192EEEEEENS_10bfloat16_tEfNS_4arch4Sm80ELb0ELb1ELb1ELb1ELb1ELb0ELb1ELb0ELi2ELi4ELi2ELi2ELb0EEENS1_21CollectiveEpilogueBwdISB_SC_SE_Li256ELb1ELb1ELi4EEENS1_19SingleTileSchedulerILb1ELb0ELb0ELi80EEEEEEEEEvNT_6ParamsE:
	.zero		1520


//--------------------- .nv.constant0._ZN7cutlass13device_kernelIN5flash19enable_sm80_to_sm89INS1_16FlashAttnBwdSm80INS1_25CollectiveMainloopBwdSm80ILi2ELi1EN4cute5tupleIJNS5_1CILi64EEENS7_ILi80EEENS7_ILi192EEEEEENS_10bfloat16_tEfNS_4arch4Sm80ELb0ELb1ELb1ELb1ELb0ELb0ELb1ELb0ELi2ELi4ELi2ELi2ELb0EEENS1_24CollectiveEpilogueBwdGQAISB_fSE_Li256ELb1ELb0EEENS1_19SingleTileSchedulerILb1ELb0ELb0ELi80EEEEEEEEEvNT_6ParamsE --------------------------
	.section	.nv.constant0._ZN7cutlass13device_kernelIN5flash19enable_sm80_to_sm89INS1_16FlashAttnBwdSm80INS1_25CollectiveMainloopBwdSm80ILi2ELi1EN4cute5tupleIJNS5_1CILi64EEENS7_ILi80EEENS7_ILi192EEEEEENS_10bfloat16_tEfNS_4arch4Sm80ELb0ELb1ELb1ELb1ELb0ELb0ELb1ELb0ELi2ELi4ELi2ELi2ELb0EEENS1_24CollectiveEpilogueBwdGQAISB_fSE_Li256ELb1ELb0EEENS1_19SingleTileSchedulerILb1ELb0ELb0ELi80EEEEEEEEEvNT_6ParamsE,"a",@progbits
	.sectionflags	@""
	.align	4
.nv.constant0._ZN7cutlass13device_kernelIN5flash19enable_sm80_to_sm89INS1_16FlashAttnBwdSm80INS1_25CollectiveMainloopBwdSm80ILi2ELi1EN4cute5tupleIJNS5_1CILi64EEENS7_ILi80EEENS7_ILi192EEEEEENS_10bfloat16_tEfNS_4arch4Sm80ELb0ELb1ELb1ELb1ELb0ELb0ELb1ELb0ELi2ELi4ELi2ELi2ELb0EEENS1_24CollectiveEpilogueBwdGQAISB_fSE_Li256ELb1ELb0EEENS1_19SingleTileSchedulerILb1ELb0ELb0ELi80EEEEEEEEEvNT_6ParamsE:
	.zero		1528


//--------------------- .nv.constant0._ZN7cutlass13device_kernelIN5flash19enable_sm80_to_sm89INS1_16FlashAttnBwdSm80INS1_25CollectiveMainloopBwdSm80ILi2ELi1EN4cute5tupleIJNS5_1CILi64EEENS7_ILi80EEENS7_ILi192EEEEEENS_10bfloat16_tEfNS_4arch4Sm80ELb0ELb1ELb1ELb1ELb1ELb0ELb1ELb0ELi2ELi4ELi2ELi2ELb0EEENS1_24CollectiveEpilogueBwdGQAISB_fSE_Li256ELb1ELb1EEENS1_19SingleTileSchedulerILb1ELb0ELb0ELi80EEEEEEEEEvNT_6ParamsE --------------------------
	.section	.nv.constant0._ZN7cutlass13device_kernelIN5flash19enable_sm80_to_sm89INS1_16FlashAttnBwdSm80INS1_25CollectiveMainloopBwdSm80ILi2ELi1EN4cute5tupleIJNS5_1CILi64EEENS7_ILi80EEENS7_ILi192EEEEEENS_10bfloat16_tEfNS_4arch4Sm80ELb0ELb1ELb1ELb1ELb1ELb0ELb1ELb0ELi2ELi4ELi2ELi2ELb0EEENS1_24CollectiveEpilogueBwdGQAISB_fSE_Li256ELb1ELb1EEENS1_19SingleTileSchedulerILb1ELb0ELb0ELi80EEEEEEEEEvNT_6ParamsE,"a",@progbits
	.sectionflags	@""
	.align	4
.nv.constant0._ZN7cutlass13device_kernelIN5flash19enable_sm80_to_sm89INS1_16FlashAttnBwdSm80INS1_25CollectiveMainloopBwdSm80ILi2ELi1EN4cute5tupleIJNS5_1CILi64EEENS7_ILi80EEENS7_ILi192EEEEEENS_10bfloat16_tEfNS_4arch4Sm80ELb0ELb1ELb1ELb1ELb1ELb0ELb1ELb0ELi2ELi4ELi2ELi2ELb0EEENS1_24CollectiveEpilogueBwdGQAISB_fSE_Li256ELb1ELb1EEENS1_19SingleTileSchedulerILb1ELb0ELb0ELi80EEEEEEEEEvNT_6ParamsE:
	.zero		1528


//--------------------- .nv.constant0._ZN7cutlass13device_kernelIN5flash19enable_sm80_to_sm89INS1_16FlashAttnBwdSm80INS1_25CollectiveMainloopBwdSm80ILi2ELi1EN4cute5tupleIJNS5_1CILi64EEENS7_ILi80EEENS7_ILi192EEEEEENS_10bfloat16_tEfNS_4arch4Sm80ELb1ELb0ELb1ELb0ELb0ELb0ELb1ELb0ELi2ELi4ELi2ELi2ELb0EEENS1_21CollectiveEpilogueBwdISB_SC_SE_Li256ELb0ELb1ELi4EEENS1_25SingleTileBwdLPTSchedulerILb0ELi80ELb0EEEEEEEEEvNT_6ParamsE --------------------------
	.section	.nv.constant0._ZN7cutlass13device_kernelIN5flash19enable_sm80_to_sm89INS1_16FlashAttnBwdSm80INS1_25CollectiveMainloopBwdSm80ILi2ELi1EN4cute5tupleIJNS5_1CILi64EEENS7_ILi80EEENS7_ILi192EEEEEENS_10bfloat16_tEfNS_4arch4Sm80ELb1ELb0ELb1ELb0ELb0ELb0ELb1ELb0ELi2ELi4ELi2ELi2ELb0EEENS1_21CollectiveEpilogueBwdISB_SC_SE_Li256ELb0ELb1ELi4EEENS1_25SingleTileBwdLPTSchedulerILb0ELi80ELb0EEEEEEEEEvNT_6ParamsE,"a",@progbits
	.sectionflags	@""
	.align	4
.nv.constant0._ZN7cutlass13device_kernelIN5flash19enable_sm80_to_sm89INS1_16FlashAttnBwdSm80INS1_25CollectiveMainloopBwdSm80ILi2ELi1EN4cute5tupleIJNS5_1CILi64EEENS7_ILi80EEENS7_ILi192EEEEEENS_10bfloat16_tEfNS_4arch4Sm80ELb1ELb0ELb1ELb0ELb0ELb0ELb1ELb0ELi2ELi4ELi2ELi2ELb0EEENS1_21CollectiveEpilogueBwdISB_SC_SE_Li256ELb0ELb1ELi4EEENS1_25SingleTileBwdLPTSchedulerILb0ELi80ELb0EEEEEEEEEvNT_6ParamsE:
	.zero		1544


//--------------------- .nv.constant0._ZN7cutlass13device_kernelIN5flash19enable_sm80_to_sm89INS1_16FlashAttnBwdSm80INS1_25CollectiveMainloopBwdSm80ILi2ELi1EN4cute5tupleIJNS5_1CILi64EEENS7_ILi80EEENS7_ILi192EEEEEENS_10bfloat16_tEfNS_4arch4Sm80ELb1ELb0ELb1ELb0ELb1ELb0ELb1ELb0ELi2ELi4ELi2ELi2ELb0EEENS1_21CollectiveEpilogueBwdISB_SC_SE_Li256ELb0ELb1ELi4EEENS1_25SingleTileBwdLPTSchedulerILb0ELi80ELb1EEEEEEEEEvNT_6ParamsE --------------------------
	.section	.nv.constant0._ZN7cutlass13device_kernelIN5flash19enable_sm80_to_sm89INS1_16FlashAttnBwdSm80INS1_25CollectiveMainloopBwdSm80ILi2ELi1EN4cute5tupleIJNS5_1CILi64EEENS7_ILi80EEENS7_ILi192EEEEEENS_10bfloat16_tEfNS_4arch4Sm80ELb1ELb0ELb1ELb0ELb1ELb0ELb1ELb0ELi2ELi4ELi2ELi2ELb0EEENS1_21CollectiveEpilogueBwdISB_SC_SE_Li256ELb0ELb1ELi4EEENS1_25SingleTileBwdLPTSchedulerILb0ELi80ELb1EEEEEEEEEvNT_6ParamsE,"a",@progbits
	.sectionflags	@""
	.align	4
.nv.constant0._ZN7cutlass13device_kernelIN5flash19enable_sm80_to_sm89INS1_16FlashAttnBwdSm80INS1_25CollectiveMainloopBwdSm80ILi2ELi1EN4cute5tupleIJNS5_1CILi64EEENS7_ILi80EEENS7_ILi192EEEEEENS_10bfloat16_tEfNS_4arch4Sm80ELb1ELb0ELb1ELb0ELb1ELb0ELb1ELb0ELi2ELi4ELi2ELi2ELb0EEENS1_21CollectiveEpilogueBwdISB_SC_SE_Li256ELb0ELb1ELi4EEENS1_25SingleTileBwdLPTSchedulerILb0ELi80ELb1EEEEEEEEEvNT_6ParamsE:
	.zero		1544


//--------------------- .nv.constant0._ZN7cutlass13device_kernelIN5flash19enable_sm80_to_sm89INS1_16FlashAttnBwdSm80INS1_25CollectiveMainloopBwdSm80ILi2ELi1EN4cute5tupleIJNS5_1CILi64EEENS7_ILi80EEENS7_ILi192EEEEEENS_10bfloat16_tEfNS_4arch4Sm80ELb1ELb0ELb1ELb0ELb0ELb0ELb1ELb0ELi2ELi4ELi2ELi2ELb0EEENS1_24CollectiveEpilogueBwdGQAISB_fSE_Li256ELb0ELb0EEENS1_25SingleTileBwdLPTSchedulerILb0ELi80ELb0EEEEEEEEEvNT_6ParamsE --------------------------
	.section	.nv.constant0._ZN7cutlass13device_kernelIN5flash19enable_sm80_to_sm89INS1_16FlashAttnBwdSm80INS1_25CollectiveMainloopBwdSm80ILi2ELi1EN4cute5tupleIJNS5_1CILi64EEENS7_ILi80EEENS7_ILi192EEEEEENS_10bfloat16_tEfNS_4arch4Sm80ELb1ELb0ELb1ELb0ELb0ELb0ELb1ELb0ELi2ELi4ELi2ELi2ELb0EEENS1_24CollectiveEpilogueBwdGQAISB_fSE_Li256ELb0ELb0EEENS1_25SingleTileBwdLPTSchedulerILb0ELi80ELb0EEEEEEEEEvNT_6ParamsE,"a",@progbits
	.sectionflags	@""
	.align	4
.nv.constant0._ZN7cutlass13device_kernelIN5flash19enable_sm80_to_sm89INS1_16FlashAttnBwdSm80INS1_25CollectiveMainloopBwdSm80ILi2ELi1EN4cute5tupleIJNS5_1CILi64EEENS7_ILi80EEENS7_ILi192EEEEEENS_10bfloat16_tEfNS_4arch4Sm80ELb1ELb0ELb1ELb0ELb0ELb0ELb1ELb0ELi2ELi4ELi2ELi2ELb0EEENS1_24CollectiveEpilogueBwdGQAISB_fSE_Li256ELb0ELb0EEENS1_25SingleTileBwdLPTSchedulerILb0ELi80ELb0EEEEEEEEEvNT_6ParamsE:
	.zero		1552


//--------------------- .nv.constant0._ZN7cutlass13device_kernelIN5flash19enable_sm80_to_sm89INS1_16FlashAttnBwdSm80INS1_25CollectiveMainloopBwdSm80ILi2ELi1EN4cute5tupleIJNS5_1CILi64EEENS7_ILi80EEENS7_ILi192EEEEEENS_10bfloat16_tEfNS_4arch4Sm80ELb1ELb0ELb1ELb0ELb1ELb0ELb1ELb0ELi2ELi4ELi2ELi2ELb0EEENS1_24CollectiveEpilogueBwdGQAISB_fSE_Li256ELb0ELb1EEENS1_25SingleTileBwdLPTSchedulerILb0ELi80ELb1EEEEEEEEEvNT_6ParamsE --------------------------
	.section	.nv.constant0._ZN7cutlass13device_kernelIN5flash19enable_sm80_to_sm89INS1_16FlashAttnBwdSm80INS1_25CollectiveMainloopBwdSm80ILi2ELi1EN4cute5tupleIJNS5_1CILi64EEENS7_ILi80EEENS7_ILi192EEEEEENS_10bfloat16_tEfNS_4arch4Sm80ELb1ELb0ELb1ELb0ELb1ELb0ELb1ELb0ELi2ELi4ELi2ELi2ELb0EEENS1_24CollectiveEpilogueBwdGQAISB_fSE_Li256ELb0ELb1EEENS1_25SingleTileBwdLPTSchedulerILb0ELi80ELb1EEEEEEEEEvNT_6ParamsE,"a",@progbits
	.sectionflags	@""
	.align	4
.nv.constant0._ZN7cutlass13device_kernelIN5flash19enable_sm80_to_sm89INS1_16FlashAttnBwdSm80INS1_25CollectiveMainloopBwdSm80ILi2ELi1EN4cute5tupleIJNS5_1CILi64EEENS7_ILi80EEENS7_ILi192EEEEEENS_10bfloat16_tEfNS_4arch4Sm80ELb1ELb0ELb1ELb0ELb1ELb0ELb1ELb0ELi2ELi4ELi2ELi2ELb0EEENS1_24CollectiveEpilogueBwdGQAISB_fSE_Li256ELb0ELb1EEENS1_25SingleTileBwdLPTSchedulerILb0ELi80ELb1EEEEEEEEEvNT_6ParamsE:
	.zero		1552


//--------------------- .nv.constant0._ZN7cutlass13device_kernelIN5flash22FlashAttnBwdPreprocessIN4cute5tupleIJNS3_1CILi64EEENS5_ILi192EEEEEENS_10bfloat16_tEfNS_4arch4Sm80ELb1ELb0EEEEEvNT_6ParamsE --------------------------
	.section	.nv.constant0._ZN7cutlass13device_kernelIN5flash22FlashAttnBwdPreprocessIN4cute5tupleIJNS3_1CILi64EEENS5_ILi192EEEEEENS_10bfloat16_tEfNS_4arch4Sm80ELb1ELb0EEEEEvNT_6ParamsE,"a",@progbits
	.sectionflags	@""
	.align	4
.nv.constant0._ZN7cutlass13device_kernelIN5flash22FlashAttnBwdPreprocessIN4cute5tupleIJNS3_1CILi64EEENS5_ILi192EEEEEENS_10bfloat16_tEfNS_4arch4Sm80ELb1ELb0EEEEEvNT_6ParamsE:
	.zero		1136


//--------------------- .nv.constant0._ZN7cutlass13device_kernelIN5flash19enable_sm80_to_sm89INS1_16FlashAttnBwdSm80INS1_25CollectiveMainloopBwdSm80ILi2ELi1EN4cute5tupleIJNS5_1CILi64EEENS7_ILi80EEENS7_ILi192EEEEEENS_10bfloat16_tEfNS_4arch4Sm80ELb1ELb0ELb1ELb1ELb0ELb0ELb1ELb0ELi2ELi4ELi2ELi2ELb0EEENS1_21CollectiveEpilogueBwdISB_SC_SE_Li256ELb1ELb1ELi4EEENS1_25SingleTileBwdLPTSchedulerILb1ELi80ELb0EEEEEEEEEvNT_6ParamsE --------------------------
	.section	.nv.constant0._ZN7cutlass13device_kernelIN5flash19enable_sm80_to_sm89INS1_16FlashAttnBwdSm80INS1_25CollectiveMainloopBwdSm80ILi2ELi1EN4cute5tupleIJNS5_1CILi64EEENS7_ILi80EEENS7_ILi192EEEEEENS_10bfloat16_tEfNS_4arch4Sm80ELb1ELb0ELb1ELb1ELb0ELb0ELb1ELb0ELi2ELi4ELi2ELi2ELb0EEENS1_21CollectiveEpilogueBwdISB_SC_SE_Li256ELb1ELb1ELi4EEENS1_25SingleTileBwdLPTSchedulerILb1ELi80ELb0EEEEEEEEEvNT_6ParamsE,"a",@progbits
	.sectionflags	@""
	.align	4
.nv.constant0._ZN7cutlass13device_kernelIN5flash19enable_sm80_to_sm89INS1_16FlashAttnBwdSm80INS1_25CollectiveMainloopBwdSm80ILi2ELi1EN4cute5tupleIJNS5_1CILi64EEENS7_ILi80EEENS7_ILi192EEEEEENS_10bfloat16_tEfNS_4arch4Sm80ELb1ELb0ELb1ELb1ELb0ELb0ELb1ELb0ELi2ELi4ELi2ELi2ELb0EEENS1_21CollectiveEpilogueBwdISB_SC_SE_Li256ELb1ELb1ELi4EEENS1_25SingleTileBwdLPTSchedulerILb1ELi80ELb0EEEEEEEEEvNT_6ParamsE:
	.zero		1544


//--------------------- .nv.constant0._ZN7cutlass13device_kernelIN5flash19enable_sm80_to_sm89INS1_16FlashAttnBwdSm80INS1_25CollectiveMainloopBwdSm80ILi2ELi1EN4cute5tupleIJNS5_1CILi64EEENS7_ILi80EEENS7_ILi192EEEEEENS_10bfloat16_tEfNS_4arch4Sm80ELb1ELb0ELb1ELb1ELb1ELb0ELb1ELb0ELi2ELi4ELi2ELi2ELb0EEENS1_21CollectiveEpilogueBwdISB_SC_SE_Li256ELb1ELb1ELi4EEENS1_25SingleTileBwdLPTSchedulerILb1ELi80ELb1EEEEEEEEEvNT_6ParamsE --------------------------
	.section	.nv.constant0._ZN7cutlass13device_kernelIN5flash19enable_sm80_to_sm89INS1_16FlashAttnBwdSm80INS1_25CollectiveMainloopBwdSm80ILi2ELi1EN4cute5tupleIJNS5_1CILi64EEENS7_ILi80EEENS7_ILi192EEEEEENS_10bfloat16_tEfNS_4arch4Sm80ELb1ELb0ELb1ELb1ELb1ELb0ELb1ELb0ELi2ELi4ELi2ELi2ELb0EEENS1_21CollectiveEpilogueBwdISB_SC_SE_Li256ELb1ELb1ELi4EEENS1_25SingleTileBwdLPTSchedulerILb1ELi80ELb1EEEEEEEEEvNT_6ParamsE,"a",@progbits
	.sectionflags	@""
	.align	4
.nv.constant0._ZN7cutlass13device_kernelIN5flash19enable_sm80_to_sm89INS1_16FlashAttnBwdSm80INS1_25CollectiveMainloopBwdSm80ILi2ELi1EN4cute5tupleIJNS5_1CILi64EEENS7_ILi80EEENS7_ILi192EEEEEENS_10bfloat16_tEfNS_4arch4Sm80ELb1ELb0ELb1ELb1ELb1ELb0ELb1ELb0ELi2ELi4ELi2ELi2ELb0EEENS1_21CollectiveEpilogueBwdISB_SC_SE_Li256ELb1ELb1ELi4EEENS1_25SingleTileBwdLPTSchedulerILb1ELi80ELb1EEEEEEEEEvNT_6ParamsE:
	.zero		1544


//--------------------- .nv.constant0._ZN7cutlass13device_kernelIN5flash19enable_sm80_to_sm89INS1_16FlashAttnBwdSm80INS1_25CollectiveMainloopBwdSm80ILi2ELi1EN4cute5tupleIJNS5_1CILi64EEENS7_ILi80EEENS7_ILi192EEEEEENS_10bfloat16_tEfNS_4arch4Sm80ELb1ELb0ELb1ELb1ELb0ELb0ELb1ELb0ELi2ELi4ELi2ELi2ELb0EEENS1_24CollectiveEpilogueBwdGQAISB_fSE_Li256ELb1ELb0EEENS1_25SingleTileBwdLPTSchedulerILb1ELi80ELb0EEEEEEEEEvNT_6ParamsE --------------------------
	.section	.nv.constant0._ZN7cutlass13device_kernelIN5flash19enable_sm80_to_sm89INS1_16FlashAttnBwdSm80INS1_25CollectiveMainloopBwdSm80ILi2ELi1EN4cute5tupleIJNS5_1CILi64EEENS7_ILi80EEENS7_ILi192EEEEEENS_10bfloat16_tEfNS_4arch4Sm80ELb1ELb0ELb1ELb1ELb0ELb0ELb1ELb0ELi2ELi4ELi2ELi2ELb0EEENS1_24CollectiveEpilogueBwdGQAISB_fSE_Li256ELb1ELb0EEENS1_25SingleTileBwdLPTSchedulerILb1ELi80ELb0EEEEEEEEEvNT_6ParamsE,"a",@progbits
	.sectionflags	@""
	.align	4
.nv.constant0._ZN7cutlass13device_kernelIN5flash19enable_sm80_to_sm89INS1_16FlashAttnBwdSm80INS1_25CollectiveMainloopBwdSm80ILi2ELi1EN4cute5tupleIJNS5_1CILi64EEENS7_ILi80EEENS7_ILi192EEEEEENS_10bfloat16_tEfNS_4arch4Sm80ELb1ELb0ELb1ELb1ELb0ELb0ELb1ELb0ELi2ELi4ELi2ELi2ELb0EEENS1_24CollectiveEpilogueBwdGQAISB_fSE_Li256ELb1ELb0EEENS1_25SingleTileBwdLPTSchedulerILb1ELi80ELb0EEEEEEEEEvNT_6ParamsE:
	.zero		1552


//--------------------- .nv.constant0._ZN7cutlass13device_kernelIN5flash32FlashAttnBwdPostprocessConvertdQIN4cute5tupleIJNS3_1CILi80EEENS5_ILi192EEEEEENS_10bfloat16_tEfNS_4arch4Sm80ELi256ENS3_8TiledMMAINS3_8MMA_AtomIJNS3_30SM80_16x8x16_F32BF16BF16F32_TNEEEENS3_6LayoutINS4_IJNS5_ILi4EEENS5_ILi2EEENS5_ILi1EEEEEENS4_IJSJ_SH_NS5_ILi0EEEEEEEENS4_IJNS5_ILi64EEENS5_ILi16EEESP_EEEEELb1EEEEEvNT_6ParamsE --------------------------
	.section	.nv.constant0._ZN7cutlass13device_kernelIN5flash32FlashAttnBwdPostprocessConvertdQIN4cute5tupleIJNS3_1CILi80EEENS5_ILi192EEEEEENS_10bfloat16_tEfNS_4arch4Sm80ELi256ENS3_8TiledMMAINS3_8MMA_AtomIJNS3_30SM80_16x8x16_F32BF16BF16F32_TNEEEENS3_6LayoutINS4_IJNS5_ILi4EEENS5_ILi2EEENS5_ILi1EEEEEENS4_IJSJ_SH_NS5_ILi0EEEEEEEENS4_IJNS5_ILi64EEENS5_ILi16EEESP_EEEEELb1EEEEEvNT_6ParamsE,"a",@progbits
	.sectionflags	@""
	.align	4
.nv.constant0._ZN7cutlass13device_kernelIN5flash32FlashAttnBwdPostprocessConvertdQIN4cute5tupleIJNS3_1CILi80EEENS5_ILi192EEEEEENS_10bfloat16_tEfNS_4arch4Sm80ELi256ENS3_8TiledMMAINS3_8MMA_AtomIJNS3_30SM80_16x8x16_F32BF16BF16F32_TNEEEENS3_6LayoutINS4_IJNS5_ILi4EEENS5_ILi2EEENS5_ILi1EEEEEENS4_IJSJ_SH_NS5_ILi0EEEEEEEENS4_IJNS5_ILi64EEENS5_ILi16EEESP_EEEEELb1EEEEEvNT_6ParamsE:
	.zero		1008


//--------------------- .nv.constant0._ZN7cutlass13device_kernelIN5flash32FlashAttnBwdPostprocessConvertdQIN4cute5tupleIJNS3_1CILi64EEENS5_ILi192EEEEEENS_10bfloat16_tEfNS_4arch4Sm80ELi256ENS3_8TiledMMAINS3_8MMA_AtomIJNS3_30SM80_16x8x16_F32BF16BF16F32_TNEEEENS3_6LayoutINS4_IJNS5_ILi2EEENS5_ILi4EEENS5_ILi1EEEEEENS4_IJSJ_SH_NS5_ILi0EEEEEEEENS4_IJNS5_ILi32EEES6_NS5_ILi16EEEEEEEELb0EEEEEvNT_6ParamsE --------------------------
	.section	.nv.constant0._ZN7cutlass13device_kernelIN5flash32FlashAttnBwdPostprocessConvertdQIN4cute5tupleIJNS3_1CILi64EEENS5_ILi192EEEEEENS_10bfloat16_tEfNS_4arch4Sm80ELi256ENS3_8TiledMMAINS3_8MMA_AtomIJNS3_30SM80_16x8x16_F32BF16BF16F32_TNEEEENS3_6LayoutINS4_IJNS5_ILi2EEENS5_ILi4EEENS5_ILi1EEEEEENS4_IJSJ_SH_NS5_ILi0EEEEEEEENS4_IJNS5_ILi32EEES6_NS5_ILi16EEEEEEEELb0EEEEEvNT_6ParamsE,"a",@progbits
	.sectionflags	@""
	.align	4
.nv.constant0._ZN7cutlass13device_kernelIN5flash32FlashAttnBwdPostprocessConvertdQIN4cute5tupleIJNS3_1CILi64EEENS5_ILi192EEEEEENS_10bfloat16_tEfNS_4arch4Sm80ELi256ENS3_8TiledMMAINS3_8MMA_AtomIJNS3_30SM80_16x8x16_F32BF16BF16F32_TNEEEENS3_6LayoutINS4_IJNS5_ILi2EEENS5_ILi4EEENS5_ILi1EEEEEENS4_IJSJ_SH_NS5_ILi0EEEEEEEENS4_IJNS5_ILi32EEES6_NS5_ILi16EEEEEEEELb0EEEEEvNT_6ParamsE:
	.zero		1008


//--------------------- .nv.constant0._ZN7cutlass13device_kernelIN5flash19enable_sm80_to_sm89INS1_16FlashAttnBwdSm80INS1_25CollectiveMainloopBwdSm80ILi2ELi1EN4cute5tupleIJNS5_1CILi64EEENS7_ILi80EEENS7_ILi192EEEEEENS_10bfloat16_tEfNS_4arch4Sm80ELb1ELb0ELb1ELb1ELb1ELb0ELb1ELb0ELi2ELi4ELi2ELi2ELb0EEENS1_24CollectiveEpilogueBwdGQAISB_fSE_Li256ELb1ELb1EEENS1_25SingleTileBwdLPTSchedulerILb1ELi80ELb1EEEEEEEEEvNT_6ParamsE --------------------------
	.section	.nv.constant0._ZN7cutlass13device_kernelIN5flash19enable_sm80_to_sm89INS1_16FlashAttnBwdSm80INS1_25CollectiveMainloopBwdSm80ILi2ELi1EN4cute5tupleIJNS5_1CILi64EEENS7_ILi80EEENS7_ILi192EEEEEENS_10bfloat16_tEfNS_4arch4Sm80ELb1ELb0ELb1ELb1ELb1ELb0ELb1ELb0ELi2ELi4ELi2ELi2ELb0EEENS1_24CollectiveEpilogueBwdGQAISB_fSE_Li256ELb1ELb1EEENS1_25SingleTileBwdLPTSchedulerILb1ELi80ELb1EEEEEEEEEvNT_6ParamsE,"a",@progbits
	.sectionflags	@""
	.align	4
.nv.constant0._ZN7cutlass13device_kernelIN5flash19enable_sm80_to_sm89INS1_16FlashAttnBwdSm80INS1_25CollectiveMainloopBwdSm80ILi2ELi1EN4cute5tupleIJNS5_1CILi64EEENS7_ILi80EEENS7_ILi192EEEEEENS_10bfloat16_tEfNS_4arch4Sm80ELb1ELb0ELb1ELb1ELb1ELb0ELb1ELb0ELi2ELi4ELi2ELi2ELb0EEENS1_24CollectiveEpilogueBwdGQAISB_fSE_Li256ELb1ELb1EEENS1_25SingleTileBwdLPTSchedulerILb1ELi80ELb1EEEEEEEEEvNT_6ParamsE:
	.zero		1552


//--------------------- .nv.constant0._ZN7cutlass13device_kernelIN5flash22FlashAttnBwdPreprocessIN4cute5tupleIJNS3_1CILi64EEENS5_ILi192EEEEEENS_10bfloat16_tEfNS_4arch4Sm80ELb1ELb1EEEEEvNT_6ParamsE --------------------------
	.section	.nv.constant0._ZN7cutlass13device_kernelIN5flash22FlashAttnBwdPreprocessIN4cute5tupleIJNS3_1CILi64EEENS5_ILi192EEEEEENS_10bfloat16_tEfNS_4arch4Sm80ELb1ELb1EEEEEvNT_6ParamsE,"a",@progbits
	.sectionflags	@""
	.align	4
.nv.constant0._ZN7cutlass13device_kernelIN5flash22FlashAttnBwdPreprocessIN4cute5tupleIJNS3_1CILi64EEENS5_ILi192EEEEEENS_10bfloat16_tEfNS_4arch4Sm80ELb1ELb1EEEEEvNT_6ParamsE:
	.zero		1136


//--------------------- SYMBOLS --------------------------

	.type		.nv.reservedSmem.offset0,@object
	.size		.nv.reservedSmem.offset0,0x4
	.type		.nv.reservedSmem.cap,@object
	.size		.nv.reservedSmem.cap,0x4
